	.target	sm_100a

	.elftype	@"ET_EXEC"


//--------------------- .note.nv.tkinfo           --------------------------
	.section	.note.nv.tkinfo,"",@"SHT_NOTE"
	.sectionflags	@"SHF_NOTE_NV_TKINFO"
	.tkinfo
        /*0018*/ 	.word	0x00000002
        /*0030*/ 	.string	""
        /*0030*/ 	.string	"ptxas"
        /*0030*/ 	.string	"Cuda compilation tools, release 13.0, V13.0.88"
        /*0030*/ 	.string	"Build cuda_13.0.r13.0/compiler.36424714_0"
        /*0030*/ 	.string	"-arch sm_100a -m 64 "



//--------------------- .note.nv.cuinfo           --------------------------
	.section	.note.nv.cuinfo,"",@"SHT_NOTE"
	.sectionflags	@"SHF_NOTE_NV_CUINFO"
        /*0018*/ 	.short	0x0002
        /*001a*/ 	.short	0x0064
        /*001c*/ 	.short	0x0082
	.zero		2


//--------------------- .nv.info                  --------------------------
	.section	.nv.info,"",@"SHT_CUDA_INFO"
	.align	4


	//----- nvinfo : EIATTR_REGCOUNT
	.align		4
        /*0000*/ 	.byte	0x04, 0x2f
        /*0002*/ 	.short	(.L_19 - .L_18)
	.align		4
.L_18:
        /*0004*/ 	.word	index@(_ZN7cutlass13device_kernelINS_4gemm6kernel13GemmUniversalIN4cute5tupleIJiiiiEEENS1_10collective13CollectiveMmaINS1_35MainloopSm100TmaUmmaWarpSpecializedILi5ELi2ELi2ENS5_IJNS4_1CILi1EEESB_SB_EEEEENS5_IJNSA_ILi128EEENSA_ILi224EEENSA_ILi32EEEEEENS_6half_tENS5_IJlSB_lEEESI_SJ_NS4_8TiledMMAINS4_8MMA_AtomIJNS4_20SM100_MMA_F16BF16_SSISI_SI_fLi128ELi224ELNS4_4UMMA5MajorE0ELSO_0ELNSN_7ScaleInE0ELSP_0EEEEEENS4_6LayoutISC_NS5_IJNSA_ILi0EEEST_ST_EEEEENS5_IJNS4_10UnderscoreESW_SW_EEEEENS4_13SM90_TMA_LOADENS4_14ComposedLayoutINS4_7SwizzleILi2ELi4ELi3EEENS4_18smem_ptr_flag_bitsILi16EEENSS_INS5_IJNSA_ILi8EEESG_EEENS5_IJSG_SB_EEEEEEEvNS4_8identityESZ_S19_vS1A_EENS_8epilogue10collective18CollectiveEpilogueINS1C_23Sm100TmaWarpSpecializedILi2ELi1ELi224ELb1ELb0EEEJSH_NS5_IJNSS_ISE_SB_EENSS_ISF_SB_EEEEESI_SJ_SI_SJ_NS1C_6fusion15FusionCallbacksIS1G_NS1K_17LinearCombinationISI_fSI_fLNS_15FloatRoundStyleE2EEESH_S1J_JEEENS4_5SM1004TMEM4LOAD26SM100_TMEM_LOAD_32dp32b32xESZ_S19_NS4_39AutoVectorizingCopyWithAssumedAlignmentILi128EEENS4_14SM90_TMA_STOREES19_S1V_S1V_EEEvvEEEEvNT_6ParamsE)
        /*0008*/ 	.word	0x000000ff


	//----- nvinfo : EIATTR_FRAME_SIZE
	.align		4
.L_19:
        /*000c*/ 	.byte	0x04, 0x11
        /*000e*/ 	.short	(.L_21 - .L_20)
	.align		4
.L_20:
        /*0010*/ 	.word	index@($__internal_2_$__cuda_sm10x_tcgen05_guardrail_trap_unallocated_columns_being_dealloced)
        /*0014*/ 	.word	0x000001a8


	//----- nvinfo : EIATTR_FRAME_SIZE
	.align		4
.L_21:
        /*0018*/ 	.byte	0x04, 0x11
        /*001a*/ 	.short	(.L_23 - .L_22)
	.align		4
.L_22:
        /*001c*/ 	.word	index@($__internal_1_$__cuda_sm10x_tcgen05_guardrail_trap_phase_invalid_during_alloc)
        /*0020*/ 	.word	0x000001a8


	//----- nvinfo : EIATTR_FRAME_SIZE
	.align		4
.L_23:
        /*0024*/ 	.byte	0x04, 0x11
        /*0026*/ 	.short	(.L_25 - .L_24)
	.align		4
.L_24:
        /*0028*/ 	.word	index@($__internal_0_$__cuda_sm10x_tcgen05_guardrail_trap_col_being_dealloced_not_returned_by_alloc)
        /*002c*/ 	.word	0x000001a8


	//----- nvinfo : EIATTR_FRAME_SIZE
	.align		4
.L_25:
        /*0030*/ 	.byte	0x04, 0x11
        /*0032*/ 	.short	(.L_27 - .L_26)
	.align		4
.L_26:
        /*0034*/ 	.word	index@(_ZN7cutlass13device_kernelINS_4gemm6kernel13GemmUniversalIN4cute5tupleIJiiiiEEENS1_10collective13CollectiveMmaINS1_35MainloopSm100TmaUmmaWarpSpecializedILi5ELi2ELi2ENS5_IJNS4_1CILi1EEESB_SB_EEEEENS5_IJNSA_ILi128EEENSA_ILi224EEENSA_ILi32EEEEEENS_6half_tENS5_IJlSB_lEEESI_SJ_NS4_8TiledMMAINS4_8MMA_AtomIJNS4_20SM100_MMA_F16BF16_SSISI_SI_fLi128ELi224ELNS4_4UMMA5MajorE0ELSO_0ELNSN_7ScaleInE0ELSP_0EEEEEENS4_6LayoutISC_NS5_IJNSA_ILi0EEEST_ST_EEEEENS5_IJNS4_10UnderscoreESW_SW_EEEEENS4_13SM90_TMA_LOADENS4_14ComposedLayoutINS4_7SwizzleILi2ELi4ELi3EEENS4_18smem_ptr_flag_bitsILi16EEENSS_INS5_IJNSA_ILi8EEESG_EEENS5_IJSG_SB_EEEEEEEvNS4_8identityESZ_S19_vS1A_EENS_8epilogue10collective18CollectiveEpilogueINS1C_23Sm100TmaWarpSpecializedILi2ELi1ELi224ELb1ELb0EEEJSH_NS5_IJNSS_ISE_SB_EENSS_ISF_SB_EEEEESI_SJ_SI_SJ_NS1C_6fusion15FusionCallbacksIS1G_NS1K_17LinearCombinationISI_fSI_fLNS_15FloatRoundStyleE2EEESH_S1J_JEEENS4_5SM1004TMEM4LOAD26SM100_TMEM_LOAD_32dp32b32xESZ_S19_NS4_39AutoVectorizingCopyWithAssumedAlignmentILi128EEENS4_14SM90_TMA_STOREES19_S1V_S1V_EEEvvEEEEvNT_6ParamsE)
        /*0038*/ 	.word	0x000001a8


	//----- nvinfo : EIATTR_MIN_STACK_SIZE
	.align		4
.L_27:
        /*003c*/ 	.byte	0x04, 0x12
        /*003e*/ 	.short	(.L_29 - .L_28)
	.align		4
.L_28:
        /*0040*/ 	.word	index@(_ZN7cutlass13device_kernelINS_4gemm6kernel13GemmUniversalIN4cute5tupleIJiiiiEEENS1_10collective13CollectiveMmaINS1_35MainloopSm100TmaUmmaWarpSpecializedILi5ELi2ELi2ENS5_IJNS4_1CILi1EEESB_SB_EEEEENS5_IJNSA_ILi128EEENSA_ILi224EEENSA_ILi32EEEEEENS_6half_tENS5_IJlSB_lEEESI_SJ_NS4_8TiledMMAINS4_8MMA_AtomIJNS4_20SM100_MMA_F16BF16_SSISI_SI_fLi128ELi224ELNS4_4UMMA5MajorE0ELSO_0ELNSN_7ScaleInE0ELSP_0EEEEEENS4_6LayoutISC_NS5_IJNSA_ILi0EEEST_ST_EEEEENS5_IJNS4_10UnderscoreESW_SW_EEEEENS4_13SM90_TMA_LOADENS4_14ComposedLayoutINS4_7SwizzleILi2ELi4ELi3EEENS4_18smem_ptr_flag_bitsILi16EEENSS_INS5_IJNSA_ILi8EEESG_EEENS5_IJSG_SB_EEEEEEEvNS4_8identityESZ_S19_vS1A_EENS_8epilogue10collective18CollectiveEpilogueINS1C_23Sm100TmaWarpSpecializedILi2ELi1ELi224ELb1ELb0EEEJSH_NS5_IJNSS_ISE_SB_EENSS_ISF_SB_EEEEESI_SJ_SI_SJ_NS1C_6fusion15FusionCallbacksIS1G_NS1K_17LinearCombinationISI_fSI_fLNS_15FloatRoundStyleE2EEESH_S1J_JEEENS4_5SM1004TMEM4LOAD26SM100_TMEM_LOAD_32dp32b32xESZ_S19_NS4_39AutoVectorizingCopyWithAssumedAlignmentILi128EEENS4_14SM90_TMA_STOREES19_S1V_S1V_EEEvvEEEEvNT_6ParamsE)
        /*0044*/ 	.word	0x000001a8
.L_29:


//--------------------- .nv.compat                --------------------------
	.section	.nv.compat,"",@"SHT_CUDA_COMPAT_INFO"
	.align	4
        /*0000*/ 	.byte	0x02, 0x09, 0x01, 0x00, 0x02, 0x02, 0x02, 0x00, 0x02, 0x05, 0x05, 0x00, 0x03, 0x07, 0x01, 0x01
        /*0010*/ 	.byte	0x02, 0x03, 0x01, 0x00, 0x02, 0x06, 0x01, 0x00, 0x04, 0x0b, 0x08, 0x00, 0x09, 0x00, 0x00, 0x00
        /*0020*/ 	.byte	0x00, 0x00, 0x00, 0x00


//--------------------- .nv.info._ZN7cutlass13device_kernelINS_4gemm6kernel13GemmUniversalIN4cute5tupleIJiiiiEEENS1_10collective13CollectiveMmaINS1_35MainloopSm100TmaUmmaWarpSpecializedILi5ELi2ELi2ENS5_IJNS4_1CILi1EEESB_SB_EEEEENS5_IJNSA_ILi128EEENSA_ILi224EEENSA_ILi32EEEEEENS_6half_tENS5_IJlSB_lEEESI_SJ_NS4_8TiledMMAINS4_8MMA_AtomIJNS4_20SM100_MMA_F16BF16_SSISI_SI_fLi128ELi224ELNS4_4UMMA5MajorE0ELSO_0ELNSN_7ScaleInE0ELSP_0EEEEEENS4_6LayoutISC_NS5_IJNSA_ILi0EEEST_ST_EEEEENS5_IJNS4_10UnderscoreESW_SW_EEEEENS4_13SM90_TMA_LOADENS4_14ComposedLayoutINS4_7SwizzleILi2ELi4ELi3EEENS4_18smem_ptr_flag_bitsILi16EEENSS_INS5_IJNSA_ILi8EEESG_EEENS5_IJSG_SB_EEEEEEEvNS4_8identityESZ_S19_vS1A_EENS_8epilogue10collective18CollectiveEpilogueINS1C_23Sm100TmaWarpSpecializedILi2ELi1ELi224ELb1ELb0EEEJSH_NS5_IJNSS_ISE_SB_EENSS_ISF_SB_EEEEESI_SJ_SI_SJ_NS1C_6fusion15FusionCallbacksIS1G_NS1K_17LinearCombinationISI_fSI_fLNS_15FloatRoundStyleE2EEESH_S1J_JEEENS4_5SM1004TMEM4LOAD26SM100_TMEM_LOAD_32dp32b32xESZ_S19_NS4_39AutoVectorizingCopyWithAssumedAlignmentILi128EEENS4_14SM90_TMA_STOREES19_S1V_S1V_EEEvvEEEEvNT_6ParamsE --------------------------
	.section	.nv.info._ZN7cutlass13device_kernelINS_4gemm6kernel13GemmUniversalIN4cute5tupleIJiiiiEEENS1_10collective13CollectiveMmaINS1_35MainloopSm100TmaUmmaWarpSpecializedILi5ELi2ELi2ENS5_IJNS4_1CILi1EEESB_SB_EEEEENS5_IJNSA_ILi128EEENSA_ILi224EEENSA_ILi32EEEEEENS_6half_tENS5_IJlSB_lEEESI_SJ_NS4_8TiledMMAINS4_8MMA_AtomIJNS4_20SM100_MMA_F16BF16_SSISI_SI_fLi128ELi224ELNS4_4UMMA5MajorE0ELSO_0ELNSN_7ScaleInE0ELSP_0EEEEEENS4_6LayoutISC_NS5_IJNSA_ILi0EEEST_ST_EEEEENS5_IJNS4_10UnderscoreESW_SW_EEEEENS4_13SM90_TMA_LOADENS4_14ComposedLayoutINS4_7SwizzleILi2ELi4ELi3EEENS4_18smem_ptr_flag_bitsILi16EEENSS_INS5_IJNSA_ILi8EEESG_EEENS5_IJSG_SB_EEEEEEEvNS4_8identityESZ_S19_vS1A_EENS_8epilogue10collective18CollectiveEpilogueINS1C_23Sm100TmaWarpSpecializedILi2ELi1ELi224ELb1ELb0EEEJSH_NS5_IJNSS_ISE_SB_EENSS_ISF_SB_EEEEESI_SJ_SI_SJ_NS1C_6fusion15FusionCallbacksIS1G_NS1K_17LinearCombinationISI_fSI_fLNS_15FloatRoundStyleE2EEESH_S1J_JEEENS4_5SM1004TMEM4LOAD26SM100_TMEM_LOAD_32dp32b32xESZ_S19_NS4_39AutoVectorizingCopyWithAssumedAlignmentILi128EEENS4_14SM90_TMA_STOREES19_S1V_S1V_EEEvvEEEEvNT_6ParamsE,"",@"SHT_CUDA_INFO"
	.sectionflags	@""
	.align	4


	//----- nvinfo : EIATTR_CUDA_API_VERSION
	.align		4
        /*0000*/ 	.byte	0x04, 0x37
        /*0002*/ 	.short	(.L_31 - .L_30)
.L_30:
        /*0004*/ 	.word	0x00000082


	//----- nvinfo : EIATTR_KPARAM_INFO
	.align		4
.L_31:
        /*0008*/ 	.byte	0x04, 0x17
        /*000a*/ 	.short	(.L_33 - .L_32)
.L_32:
        /*000c*/ 	.word	0x00000000
        /*0010*/ 	.short	0x0000
        /*0012*/ 	.short	0x0000
        /*0014*/ 	.byte	0x00, 0xf0, 0x01, 0x20


	//----- nvinfo : EIATTR_AT_ENTRY_FRAGMENTS
	.align		4
.L_33:
        /*0018*/ 	.byte	0x04, 0x4f
        /*001a*/ 	.short	(.L_35 - .L_34)


	//   ....[0]....
.L_34:
        /*001c*/ 	.word	0x00000006


	//----- nvinfo : EIATTR_RESERVED_SMEM_USED
	.align		4
.L_35:
        /*0020*/ 	.byte	0x01, 0x41
	.zero		2


	//----- nvinfo : EIATTR_SPARSE_MMA_MASK
	.align		4
        /*0024*/ 	.byte	0x03, 0x50
        /*0026*/ 	.short	0x0000


	//----- nvinfo : EIATTR_TCGEN05_1CTA_USED
	.align		4
        /*0028*/ 	.byte	0x01, 0x51
	.zero		2


	//----- nvinfo : EIATTR_MAXREG_COUNT
	.align		4
        /*002c*/ 	.byte	0x03, 0x1b
        /*002e*/ 	.short	0x00ff


	//----- nvinfo : EIATTR_NUM_BARRIERS
	.align		4
        /*0030*/ 	.byte	0x02, 0x4c
        /*0032*/ 	.byte	0x07
	.zero		1


	//----- nvinfo : EIATTR_EXTERNS
	.align		4
        /*0034*/ 	.byte	0x04, 0x0f
        /*0036*/ 	.short	(.L_37 - .L_36)


	//   ....[0]....
	.align		4
.L_36:
        /*0038*/ 	.word	index@(__assertfail)


	//----- nvinfo : EIATTR_ANNOTATIONS
	.align		4
.L_37:
        /*003c*/ 	.byte	0x04, 0x55
        /*003e*/ 	.short	(.L_39 - .L_38)


	//   ....[0]....
.L_38:
        /*0040*/ 	.word	0x00000001
        /*0044*/ 	.byte	0xb0, 0x00, 0x00, 0x00, 0x01, 0x00, 0x00, 0x00, 0x50, 0x01, 0x00, 0x00, 0x01, 0x00, 0x00, 0x00
        /* <DEDUP_REMOVED lines=215> */
        /*0dc4*/ 	.byte	0x90, 0xbf, 0x00, 0x00, 0x01, 0x00, 0x00, 0x00, 0x40, 0xc0, 0x00, 0x00


	//----- nvinfo : EIATTR_MERCURY_ISA_VERSION
	.align		4
.L_39:
        /*0dd0*/ 	.byte	0x03, 0x5f
        /*0dd2*/ 	.short	0x0101


	//----- nvinfo : EIATTR_INT_WARP_WIDE_INSTR_OFFSETS
	.align		4
        /*0dd4*/ 	.byte	0x04, 0x31
        /*0dd6*/ 	.short	(.L_41 - .L_40)


	//   ....[0]....
.L_40:
        /*0dd8*/ 	.word	0x00003880


	//   ....[1]....
        /*0ddc*/ 	.word	0x000038b0


	//   ....[2]....
        /*0de0*/ 	.word	0x000038d0


	//   ....[3]....
        /*0de4*/ 	.word	0x00004510


	//   ....[4]....
        /*0de8*/ 	.word	0x000045b0


	//   ....[5]....
        /*0dec*/ 	.word	0x00004610


	//   ....[6]....
        /*0df0*/ 	.word	0x00004670


	//   ....[7]....
        /*0df4*/ 	.word	0x000046c0


	//   ....[8]....
        /*0df8*/ 	.word	0x000046e0


	//   ....[9]....
        /*0dfc*/ 	.word	0x00004780


	//   ....[10]....
        /*0e00*/ 	.word	0x000047e0


	//----- nvinfo : EIATTR_COOP_GROUP_MASK_REGIDS
	.align		4
.L_41:
        /*0e04*/ 	.byte	0x04, 0x29
        /*0e06*/ 	.short	(.L_43 - .L_42)


	//   ....[0]....
.L_42:
        /*0e08*/ 	.word	0xffffffff


	//   ....[1]....
        /*0e0c*/ 	.word	0xffffffff


	//   ....[2]....
        /*0e10*/ 	.word	0xffffffff


	//   ....[3]....
        /*0e14*/ 	.word	0xffffffff


	//   ....[4]....
        /*0e18*/ 	.word	0xffffffff


	//   ....[5]....
        /*0e1c*/ 	.word	0xffffffff


	//   ....[6]....
        /*0e20*/ 	.word	0xffffffff


	//   ....[7]....
        /*0e24*/ 	.word	0xffffffff


	//   ....[8]....
        /*0e28*/ 	.word	0xffffffff


	//   ....[9]....
        /*0e2c*/ 	.word	0xffffffff


	//   ....[10]....
        /*0e30*/ 	.word	0xffffffff


	//   ....[11]....
        /*0e34*/ 	.word	0xffffffff


	//   ....[12]....
        /*0e38*/ 	.word	0xffffffff


	//----- nvinfo : EIATTR_COOP_GROUP_INSTR_OFFSETS
	.align		4
.L_43:
        /*0e3c*/ 	.byte	0x04, 0x28
        /*0e3e*/ 	.short	(.L_45 - .L_44)


	//   ....[0]....
.L_44:
        /*0e40*/ 	.word	0x00000080


	//   ....[1]....
        /*0e44*/ 	.word	0x00000540


	//   ....[2]....
        /*0e48*/ 	.word	0x000006d0


	//   ....[3]....
        /*0e4c*/ 	.word	0x00000830


	//   ....[4]....
        /*0e50*/ 	.word	0x00000930


	//   ....[5]....
        /*0e54*/ 	.word	0x00000aa0


	//   ....[6]....
        /*0e58*/ 	.word	0x00000c00


	//   ....[7]....
        /*0e5c*/ 	.word	0x00001db0


	//   ....[8]....
        /*0e60*/ 	.word	0x00002cf0


	//   ....[9]....
        /*0e64*/ 	.word	0x00002f00


	//   ....[10]....
        /*0e68*/ 	.word	0x00002f30


	//   ....[11]....
        /*0e6c*/ 	.word	0x00003760


	//   ....[12]....
        /*0e70*/ 	.word	0x00003990


	//----- nvinfo : EIATTR_VRC_CTA_INIT_COUNT
	.align		4
.L_45:
        /*0e74*/ 	.byte	0x02, 0x4a
        /*0e76*/ 	.byte	0x80
	.zero		1


	//----- nvinfo : EIATTR_SYSCALL_OFFSETS
	.align		4
        /*0e78*/ 	.byte	0x04, 0x46
        /*0e7a*/ 	.short	(.L_47 - .L_46)


	//   ....[0]....
.L_46:
        /*0e7c*/ 	.word	0x000052e0


	//   ....[1]....
        /*0e80*/ 	.word	0x000053d0


	//   ....[2]....
        /*0e84*/ 	.word	0x00006ab0


	//   ....[3]....
        /*0e88*/ 	.word	0x00006c20


	//   ....[4]....
        /*0e8c*/ 	.word	0x00006d90


	//   ....[5]....
        /*0e90*/ 	.word	0x00006f00


	//   ....[6]....
        /*0e94*/ 	.word	0x00007070


	//   ....[7]....
        /*0e98*/ 	.word	0x00007210


	//   ....[8]....
        /*0e9c*/ 	.word	0x000073b0


	//----- nvinfo : EIATTR_MBARRIER_INSTR_OFFSETS
	.align		4
.L_47:
        /*0ea0*/ 	.byte	0x04, 0x39
        /*0ea2*/ 	.short	(.L_49 - .L_48)


	//   ....[0]....
.L_48:
        /*0ea4*/ 	.word	0x00000620
        /*0ea8*/ 	.word	0x000000ff
        /*0eac*/ 	.word	0x00000000
        /*0eb0*/ 	.short	0x0100
        /*0eb2*/ 	.byte	0x04
	.zero		1


	//   ....[1]....
        /*0eb4*/ 	.word	0x00000630
        /*0eb8*/ 	.word	0x000000ff
        /*0ebc*/ 	.word	0x00000028
        /*0ec0*/ 	.short	0x0100
        /*0ec2*/ 	.byte	0x04
	.zero		1


	//   ....[2]....
        /*0ec4*/ 	.word	0x00000640
        /*0ec8*/ 	.word	0x000000ff
        /*0ecc*/ 	.word	0x00000008
        /*0ed0*/ 	.short	0x0100
        /*0ed2*/ 	.byte	0x04
	.zero		1


	//   ....[3]....
        /*0ed4*/ 	.word	0x00000650
        /*0ed8*/ 	.word	0x000000ff
        /*0edc*/ 	.word	0x00000030
        /*0ee0*/ 	.short	0x0100
        /*0ee2*/ 	.byte	0x04
	.zero		1


	//   ....[4]....
        /*0ee4*/ 	.word	0x00000660
        /*0ee8*/ 	.word	0x000000ff
        /*0eec*/ 	.word	0x00000010
        /*0ef0*/ 	.short	0x0100
        /*0ef2*/ 	.byte	0x04
	.zero		1


	//   ....[5]....
        /*0ef4*/ 	.word	0x00000670
        /*0ef8*/ 	.word	0x000000ff
        /*0efc*/ 	.word	0x00000038
        /*0f00*/ 	.short	0x0100
        /*0f02*/ 	.byte	0x04
	.zero		1


	//   ....[6]....
        /*0f04*/ 	.word	0x00000680
        /*0f08*/ 	.word	0x000000ff
        /*0f0c*/ 	.word	0x00000018
        /*0f10*/ 	.short	0x0100
        /*0f12*/ 	.byte	0x04
	.zero		1


	//   ....[7]....
        /*0f14*/ 	.word	0x00000690
        /*0f18*/ 	.word	0x000000ff
        /*0f1c*/ 	.word	0x00000040
        /*0f20*/ 	.short	0x0100
        /*0f22*/ 	.byte	0x04
	.zero		1


	//   ....[8]....
        /*0f24*/ 	.word	0x000006a0
        /*0f28*/ 	.word	0x000000ff
        /*0f2c*/ 	.word	0x00000020
        /*0f30*/ 	.short	0x0100
        /*0f32*/ 	.byte	0x04
	.zero		1


	//   ....[9]....
        /*0f34*/ 	.word	0x000006b0
        /*0f38*/ 	.word	0x000000ff
        /*0f3c*/ 	.word	0x00000048
        /*0f40*/ 	.short	0x0100
        /*0f42*/ 	.byte	0x04
	.zero		1


	//   ....[10]....
        /*0f44*/ 	.word	0x000007e0
        /*0f48*/ 	.word	0x000000ff
        /*0f4c*/ 	.word	0x00000050
        /*0f50*/ 	.short	0x0100
        /*0f52*/ 	.byte	0x04
	.zero		1


	//   ....[11]....
        /*0f54*/ 	.word	0x000007f0
        /*0f58*/ 	.word	0x000000ff
        /*0f5c*/ 	.word	0x00000060
        /*0f60*/ 	.short	0x0100
        /*0f62*/ 	.byte	0x04
	.zero		1


	//   ....[12]....
        /*0f64*/ 	.word	0x00000800
        /*0f68*/ 	.word	0x000000ff
        /*0f6c*/ 	.word	0x00000058
        /*0f70*/ 	.short	0x0100
        /*0f72*/ 	.byte	0x04
	.zero		1


	//   ....[13]....
        /*0f74*/ 	.word	0x00000810
        /*0f78*/ 	.word	0x000000ff
        /*0f7c*/ 	.word	0x00000068
        /*0f80*/ 	.short	0x0100
        /*0f82*/ 	.byte	0x04
	.zero		1


	//   ....[14]....
        /*0f84*/ 	.word	0x00000900
        /*0f88*/ 	.word	0x000000ff
        /*0f8c*/ 	.word	0x00000070
        /*0f90*/ 	.short	0x0100
        /*0f92*/ 	.byte	0x06
	.zero		1


	//   ....[15]....
        /*0f94*/ 	.word	0x00000910
        /*0f98*/ 	.word	0x000000ff
        /*0f9c*/ 	.word	0x00000078
        /*0fa0*/ 	.short	0x0100
        /*0fa2*/ 	.byte	0x06
	.zero		1


	//   ....[16]....
        /*0fa4*/ 	.word	0x00000a50
        /*0fa8*/ 	.word	0x000000ff
        /*0fac*/ 	.word	0x00000080
        /*0fb0*/ 	.short	0x0100
        /*0fb2*/ 	.byte	0x06
	.zero		1


	//   ....[17]....
        /*0fb4*/ 	.word	0x00000a60
        /*0fb8*/ 	.word	0x000000ff
        /*0fbc*/ 	.word	0x00000090
        /*0fc0*/ 	.short	0x0100
        /*0fc2*/ 	.byte	0x06
	.zero		1


	//   ....[18]....
        /*0fc4*/ 	.word	0x00000a70
        /*0fc8*/ 	.word	0x000000ff
        /*0fcc*/ 	.word	0x00000088
        /*0fd0*/ 	.short	0x0100
        /*0fd2*/ 	.byte	0x06
	.zero		1


	//   ....[19]....
        /*0fd4*/ 	.word	0x00000a80
        /*0fd8*/ 	.word	0x000000ff
        /*0fdc*/ 	.word	0x00000098
        /*0fe0*/ 	.short	0x0100
        /*0fe2*/ 	.byte	0x06
	.zero		1


	//   ....[20]....
        /*0fe4*/ 	.word	0x00000bb0
        /*0fe8*/ 	.word	0x000000ff
        /*0fec*/ 	.word	0x000000a0
        /*0ff0*/ 	.short	0x0100
        /*0ff2*/ 	.byte	0x04
	.zero		1


	//   ....[21]....
        /*0ff4*/ 	.word	0x00000bc0
        /*0ff8*/ 	.word	0x000000ff
        /*0ffc*/ 	.word	0x000000b0
        /*1000*/ 	.short	0x0100
        /*1002*/ 	.byte	0x04
	.zero		1


	//   ....[22]....
        /*1004*/ 	.word	0x00000bd0
        /*1008*/ 	.word	0x000000ff
        /*100c*/ 	.word	0x000000a8
        /*1010*/ 	.short	0x0100
        /*1012*/ 	.byte	0x04
	.zero		1


	//   ....[23]....
        /*1014*/ 	.word	0x00000be0
        /*1018*/ 	.word	0x000000ff
        /*101c*/ 	.word	0x000000b8
        /*1020*/ 	.short	0x0100
        /*1022*/ 	.byte	0x04
	.zero		1


	//   ....[24]....
        /*1024*/ 	.word	0x00000cf0
        /*1028*/ 	.word	0x000000ff
        /*102c*/ 	.word	0x000000c0
        /*1030*/ 	.short	0x0100
        /*1032*/ 	.byte	0x04
	.zero		1


	//   ....[25]....
        /*1034*/ 	.word	0x00000d00
        /*1038*/ 	.word	0x000000ff
        /*103c*/ 	.word	0x000000d0
        /*1040*/ 	.short	0x0100
        /*1042*/ 	.byte	0x04
	.zero		1


	//   ....[26]....
        /*1044*/ 	.word	0x00000d10
        /*1048*/ 	.word	0x000000ff
        /*104c*/ 	.word	0x000000c8
        /*1050*/ 	.short	0x0100
        /*1052*/ 	.byte	0x04
	.zero		1


	//   ....[27]....
        /*1054*/ 	.word	0x00000d20
        /*1058*/ 	.word	0x000000ff
        /*105c*/ 	.word	0x000000d8
        /*1060*/ 	.short	0x0100
        /*1062*/ 	.byte	0x04
	.zero		1


	//   ....[28]....
        /*1064*/ 	.word	0x000016d0
        /*1068*/ 	.word	0x00000000
        /*106c*/ 	.word	0x000000d0
        /*1070*/ 	.short	0x010a
        /*1072*/ 	.byte	0xff
	.zero		1


	//   ....[29]....
        /*1074*/ 	.word	0x00001700
        /*1078*/ 	.word	0x00000000
        /*107c*/ 	.word	0x000000c0
        /*1080*/ 	.short	0x0101
        /*1082*/ 	.byte	0xff
	.zero		1


	//   ....[30]....
        /*1084*/ 	.word	0x000017d0
        /*1088*/ 	.word	0x000000ff
        /*108c*/ 	.word	0x00000028
        /*1090*/ 	.short	0x010a
        /*1092*/ 	.byte	0x05
	.zero		1


	//   ....[31]....
        /*1094*/ 	.word	0x00001850
        /*1098*/ 	.word	0x000000ff
        /*109c*/ 	.word	0x00000028
        /*10a0*/ 	.short	0x010a
        /*10a2*/ 	.byte	0x21
	.zero		1


	//   ....[32]....
        /*10a4*/ 	.word	0x000019a0
        /*10a8*/ 	.word	0x000000ff
        /*10ac*/ 	.word	0x00000028
        /*10b0*/ 	.short	0x010a
        /*10b2*/ 	.byte	0x08
	.zero		1


	//   ....[33]....
        /*10b4*/ 	.word	0x00001ab0
        /*10b8*/ 	.word	0x000000ff
        /*10bc*/ 	.word	0x00000078
        /*10c0*/ 	.short	0x0101
        /*10c2*/ 	.byte	0x04
	.zero		1


	//   ....[34]....
        /*10c4*/ 	.word	0x00001ad0
        /*10c8*/ 	.word	0x000000ff
        /*10cc*/ 	.word	0x00000028
        /*10d0*/ 	.short	0x010a
        /*10d2*/ 	.byte	0x05
	.zero		1


	//   ....[35]....
        /*10d4*/ 	.word	0x00001b50
        /*10d8*/ 	.word	0x000000ff
        /*10dc*/ 	.word	0x00000028
        /*10e0*/ 	.short	0x010a
        /*10e2*/ 	.byte	0x11
	.zero		1


	//   ....[36]....
        /*10e4*/ 	.word	0x00001ca0
        /*10e8*/ 	.word	0x000000ff
        /*10ec*/ 	.word	0x00000028
        /*10f0*/ 	.short	0x010a
        /*10f2*/ 	.byte	0x07
	.zero		1


	//   ....[37]....
        /*10f4*/ 	.word	0x00001de0
        /*10f8*/ 	.word	0x00000003
        /*10fc*/ 	.word	0x00000080
        /*1100*/ 	.short	0x010a
        /*1102*/ 	.byte	0xff
	.zero		1


	//   ....[38]....
        /*1104*/ 	.word	0x00001f30
        /*1108*/ 	.word	0x00000000
        /*110c*/ 	.word	0x00000000
        /*1110*/ 	.short	0x0101
        /*1112*/ 	.byte	0xff
	.zero		1


	//   ....[39]....
        /*1114*/ 	.word	0x000024d0
        /*1118*/ 	.word	0x000000ff
        /*111c*/ 	.word	0x00000000
        /*1120*/ 	.short	0x010a
        /*1122*/ 	.byte	0x04
	.zero		1


	//   ....[40]....
        /*1124*/ 	.word	0x00002560
        /*1128*/ 	.word	0x000000ff
        /*112c*/ 	.word	0x00000000
        /*1130*/ 	.short	0x010a
        /*1132*/ 	.byte	0x05
	.zero		1


	//   ....[41]....
        /*1134*/ 	.word	0x000025f0
        /*1138*/ 	.word	0x000000ff
        /*113c*/ 	.word	0x00000000
        /*1140*/ 	.short	0x010a
        /*1142*/ 	.byte	0x05
	.zero		1


	//   ....[42]....
        /*1144*/ 	.word	0x00002680
        /*1148*/ 	.word	0x000000ff
        /*114c*/ 	.word	0x00000000
        /*1150*/ 	.short	0x010a
        /*1152*/ 	.byte	0x05
	.zero		1


	//   ....[43]....
        /*1154*/ 	.word	0x00002720
        /*1158*/ 	.word	0x00000000
        /*115c*/ 	.word	0x00000000
        /*1160*/ 	.short	0x010a
        /*1162*/ 	.byte	0xff
	.zero		1


	//   ....[44]....
        /*1164*/ 	.word	0x00002840
        /*1168*/ 	.word	0x00000002
        /*116c*/ 	.word	0x000000c0
        /*1170*/ 	.short	0x010a
        /*1172*/ 	.byte	0xff
	.zero		1


	//   ....[45]....
        /*1174*/ 	.word	0x000028b0
        /*1178*/ 	.word	0x00000002
        /*117c*/ 	.word	0x00000000
        /*1180*/ 	.short	0x0101
        /*1182*/ 	.byte	0xff
	.zero		1


	//   ....[46]....
        /*1184*/ 	.word	0x000028d0
        /*1188*/ 	.word	0x000000ff
        /*118c*/ 	.word	0x00000090
        /*1190*/ 	.short	0x010a
        /*1192*/ 	.byte	0x04
	.zero		1


	//   ....[47]....
        /*1194*/ 	.word	0x000029f0
        /*1198*/ 	.word	0x00000002
        /*119c*/ 	.word	0x00000080
        /*11a0*/ 	.short	0x010a
        /*11a2*/ 	.byte	0xff
	.zero		1


	//   ....[48]....
        /*11a4*/ 	.word	0x00002af0
        /*11a8*/ 	.word	0x00000002
        /*11ac*/ 	.word	0x00000000
        /*11b0*/ 	.short	0x0101
        /*11b2*/ 	.byte	0xff
	.zero		1


	//   ....[49]....
        /*11b4*/ 	.word	0x00002b80
        /*11b8*/ 	.word	0x000000ff
        /*11bc*/ 	.word	0x00000090
        /*11c0*/ 	.short	0x0106
        /*11c2*/ 	.byte	0x04
	.zero		1


	//   ....[50]....
        /*11c4*/ 	.word	0x00002ba0
        /*11c8*/ 	.word	0x000000ff
        /*11cc*/ 	.word	0x00000090
        /*11d0*/ 	.short	0x010a
        /*11d2*/ 	.byte	0x04
	.zero		1


	//   ....[51]....
        /*11d4*/ 	.word	0x00002c30
        /*11d8*/ 	.word	0x000000ff
        /*11dc*/ 	.word	0x00000090
        /*11e0*/ 	.short	0x0106
        /*11e2*/ 	.byte	0x06
	.zero		1


	//   ....[52]....
        /*11e4*/ 	.word	0x00002c70
        /*11e8*/ 	.word	0x00000000
        /*11ec*/ 	.word	0x00000090
        /*11f0*/ 	.short	0x010a
        /*11f2*/ 	.byte	0xff
	.zero		1


	//   ....[53]....
        /*11f4*/ 	.word	0x00003170
        /*11f8*/ 	.word	0x00000000
        /*11fc*/ 	.word	0x00000080
        /*1200*/ 	.short	0x010a
        /*1202*/ 	.byte	0xff
	.zero		1


	//   ....[54]....
        /*1204*/ 	.word	0x00003280
        /*1208*/ 	.word	0x00000003
        /*120c*/ 	.word	0x00000000
        /*1210*/ 	.short	0x0101
        /*1212*/ 	.byte	0xff
	.zero		1


	//   ....[55]....
        /*1214*/ 	.word	0x00003290
        /*1218*/ 	.word	0x000000ff
        /*121c*/ 	.word	0x00000000
        /*1220*/ 	.short	0x010a
        /*1222*/ 	.byte	0x05
	.zero		1


	//   ....[56]....
        /*1224*/ 	.word	0x000032a0
        /*1228*/ 	.word	0x000000ff
        /*122c*/ 	.word	0x000000b0
        /*1230*/ 	.short	0x010a
        /*1232*/ 	.byte	0x15
	.zero		1


	//   ....[57]....
        /*1234*/ 	.word	0x00003370
        /*1238*/ 	.word	0x000000ff
        /*123c*/ 	.word	0x00000000
        /*1240*/ 	.short	0x010a
        /*1242*/ 	.byte	0x07
	.zero		1


	//   ....[58]....
        /*1244*/ 	.word	0x000034b0
        /*1248*/ 	.word	0x000000ff
        /*124c*/ 	.word	0x00000000
        /*1250*/ 	.short	0x010a
        /*1252*/ 	.byte	0x06
	.zero		1


	//   ....[59]....
        /*1254*/ 	.word	0x000036b0
        /*1258*/ 	.word	0x000000ff
        /*125c*/ 	.word	0x00000000
        /*1260*/ 	.short	0x010a
        /*1262*/ 	.byte	0x04
	.zero		1


	//   ....[60]....
        /*1264*/ 	.word	0x00003740
        /*1268*/ 	.word	0x000000ff
        /*126c*/ 	.word	0x00000000
        /*1270*/ 	.short	0x010a
        /*1272*/ 	.byte	0x04
	.zero		1


	//   ....[61]....
        /*1274*/ 	.word	0x00003c10
        /*1278*/ 	.word	0x00000003
        /*127c*/ 	.word	0x00000080
        /*1280*/ 	.short	0x010a
        /*1282*/ 	.byte	0xff
	.zero		1


	//   ....[62]....
        /*1284*/ 	.word	0x00003d80
        /*1288*/ 	.word	0x00000000
        /*128c*/ 	.word	0x00000000
        /*1290*/ 	.short	0x0101
        /*1292*/ 	.byte	0xff
	.zero		1


	//   ....[63]....
        /*1294*/ 	.word	0x00004230
        /*1298*/ 	.word	0x000000ff
        /*129c*/ 	.word	0x00000078
        /*12a0*/ 	.short	0x010a
        /*12a2*/ 	.byte	0x06
	.zero		1


	//   ....[64]....
        /*12a4*/ 	.word	0x00004440
        /*12a8*/ 	.word	0x000000ff
        /*12ac*/ 	.word	0x00000060
        /*12b0*/ 	.short	0x010a
        /*12b2*/ 	.byte	0x05
	.zero		1


	//   ....[65]....
        /*12b4*/ 	.word	0x00004820
        /*12b8*/ 	.word	0x000000ff
        /*12bc*/ 	.word	0x00000050
        /*12c0*/ 	.short	0x010b
        /*12c2*/ 	.byte	0x05
	.zero		1


	//   ....[66]....
        /*12c4*/ 	.word	0x00004830
        /*12c8*/ 	.word	0x000000ff
        /*12cc*/ 	.word	0x00000000
        /*12d0*/ 	.short	0x0101
        /*12d2*/ 	.byte	0x04
	.zero		1


	//   ....[67]....
        /*12d4*/ 	.word	0x00004880
        /*12d8*/ 	.word	0x000000ff
        /*12dc*/ 	.word	0x00000000
        /*12e0*/ 	.short	0x010a
        /*12e2*/ 	.byte	0x04
	.zero		1


	//   ....[68]....
        /*12e4*/ 	.word	0x00004920
        /*12e8*/ 	.word	0x00000000
        /*12ec*/ 	.word	0x00000000
        /*12f0*/ 	.short	0x010a
        /*12f2*/ 	.byte	0xff
	.zero		1


	//   ....[69]....
        /*12f4*/ 	.word	0x00004b40
        /*12f8*/ 	.word	0x000000ff
        /*12fc*/ 	.word	0x00000080
        /*1300*/ 	.short	0x010a
        /*1302*/ 	.byte	0x04
	.zero		1


	//   ....[70]....
        /*1304*/ 	.word	0x00004c10
        /*1308*/ 	.word	0x000000ff
        /*130c*/ 	.word	0x00000000
        /*1310*/ 	.short	0x0101
        /*1312*/ 	.byte	0x04
	.zero		1


	//   ....[71]....
        /*1314*/ 	.word	0x000058a0
        /*1318*/ 	.word	0x00000008
        /*131c*/ 	.word	0x00000050
        /*1320*/ 	.short	0x010a
        /*1322*/ 	.byte	0xff
	.zero		1


	//   ....[72]....
        /*1324*/ 	.word	0x00005940
        /*1328*/ 	.word	0x00000005
        /*132c*/ 	.word	0x000000a0
        /*1330*/ 	.short	0x010a
        /*1332*/ 	.byte	0xff
	.zero		1


	//   ....[73]....
        /*1334*/ 	.word	0x00006000
        /*1338*/ 	.word	0x00000008
        /*133c*/ 	.word	0x00000050
        /*1340*/ 	.short	0x010a
        /*1342*/ 	.byte	0xff
	.zero		1


	//   ....[74]....
        /*1344*/ 	.word	0x00006990
        /*1348*/ 	.word	0x00000005
        /*134c*/ 	.word	0x000000a0
        /*1350*/ 	.short	0x010a
        /*1352*/ 	.byte	0xff
	.zero		1


	//   ....[75]....
        /*1354*/ 	.word	0x000081a0
        /*1358*/ 	.word	0x000000ff
        /*135c*/ 	.word	0x00000000
        /*1360*/ 	.short	0x0101
        /*1362*/ 	.byte	0x07
	.zero		1


	//   ....[76]....
        /*1364*/ 	.word	0x0000be70
        /*1368*/ 	.word	0x00000000
        /*136c*/ 	.word	0x00000000
        /*1370*/ 	.short	0x0101
        /*1372*/ 	.byte	0xff
	.zero		1


	//   ....[77]....
        /*1374*/ 	.word	0x0000c120
        /*1378*/ 	.word	0x00000000
        /*137c*/ 	.word	0x000000d0
        /*1380*/ 	.short	0x010a
        /*1382*/ 	.byte	0xff
	.zero		1


	//   ....[78]....
        /*1384*/ 	.word	0x0000c180
        /*1388*/ 	.word	0x00000000
        /*138c*/ 	.word	0x00000028
        /*1390*/ 	.short	0x010a
        /*1392*/ 	.byte	0xff
	.zero		1


	//   ....[79]....
        /*1394*/ 	.word	0x0000c1e0
        /*1398*/ 	.word	0x00000000
        /*139c*/ 	.word	0x00000028
        /*13a0*/ 	.short	0x010a
        /*13a2*/ 	.byte	0xff
	.zero		1


	//   ....[80]....
        /*13a4*/ 	.word	0x0000c230
        /*13a8*/ 	.word	0x00000003
        /*13ac*/ 	.word	0x00000080
        /*13b0*/ 	.short	0x010a
        /*13b2*/ 	.byte	0xff
	.zero		1


	//   ....[81]....
        /*13b4*/ 	.word	0x0000c290
        /*13b8*/ 	.word	0x00000000
        /*13bc*/ 	.word	0x00000000
        /*13c0*/ 	.short	0x010a
        /*13c2*/ 	.byte	0xff
	.zero		1


	//   ....[82]....
        /*13c4*/ 	.word	0x0000c2f0
        /*13c8*/ 	.word	0x00000000
        /*13cc*/ 	.word	0x00000000
        /*13d0*/ 	.short	0x010a
        /*13d2*/ 	.byte	0xff
	.zero		1


	//   ....[83]....
        /*13d4*/ 	.word	0x0000c350
        /*13d8*/ 	.word	0x00000000
        /*13dc*/ 	.word	0x00000000
        /*13e0*/ 	.short	0x010a
        /*13e2*/ 	.byte	0xff
	.zero		1


	//   ....[84]....
        /*13e4*/ 	.word	0x0000c3b0
        /*13e8*/ 	.word	0x00000000
        /*13ec*/ 	.word	0x00000000
        /*13f0*/ 	.short	0x010a
        /*13f2*/ 	.byte	0xff
	.zero		1


	//   ....[85]....
        /*13f4*/ 	.word	0x0000c400
        /*13f8*/ 	.word	0x00000002
        /*13fc*/ 	.word	0x000000c0
        /*1400*/ 	.short	0x010a
        /*1402*/ 	.byte	0xff
	.zero		1


	//   ....[86]....
        /*1404*/ 	.word	0x0000c460
        /*1408*/ 	.word	0x00000002
        /*140c*/ 	.word	0x00000090
        /*1410*/ 	.short	0x010a
        /*1412*/ 	.byte	0xff
	.zero		1


	//   ....[87]....
        /*1414*/ 	.word	0x0000c4b0
        /*1418*/ 	.word	0x00000002
        /*141c*/ 	.word	0x00000080
        /*1420*/ 	.short	0x010a
        /*1422*/ 	.byte	0xff
	.zero		1


	//   ....[88]....
        /*1424*/ 	.word	0x0000c510
        /*1428*/ 	.word	0x00000000
        /*142c*/ 	.word	0x00000090
        /*1430*/ 	.short	0x010a
        /*1432*/ 	.byte	0xff
	.zero		1


	//   ....[89]....
        /*1434*/ 	.word	0x0000c560
        /*1438*/ 	.word	0x00000000
        /*143c*/ 	.word	0x00000080
        /*1440*/ 	.short	0x010a
        /*1442*/ 	.byte	0xff
	.zero		1


	//   ....[90]....
        /*1444*/ 	.word	0x0000c5c0
        /*1448*/ 	.word	0x00000002
        /*144c*/ 	.word	0x000000b0
        /*1450*/ 	.short	0x010a
        /*1452*/ 	.byte	0xff
	.zero		1


	//   ....[91]....
        /*1454*/ 	.word	0x0000c620
        /*1458*/ 	.word	0x00000000
        /*145c*/ 	.word	0x00000000
        /*1460*/ 	.short	0x010a
        /*1462*/ 	.byte	0xff
	.zero		1


	//   ....[92]....
        /*1464*/ 	.word	0x0000c680
        /*1468*/ 	.word	0x00000000
        /*146c*/ 	.word	0x00000000
        /*1470*/ 	.short	0x010a
        /*1472*/ 	.byte	0xff
	.zero		1


	//   ....[93]....
        /*1474*/ 	.word	0x0000c6e0
        /*1478*/ 	.word	0x00000000
        /*147c*/ 	.word	0x00000000
        /*1480*/ 	.short	0x010a
        /*1482*/ 	.byte	0xff
	.zero		1


	//   ....[94]....
        /*1484*/ 	.word	0x0000c730
        /*1488*/ 	.word	0x00000003
        /*148c*/ 	.word	0x00000080
        /*1490*/ 	.short	0x010a
        /*1492*/ 	.byte	0xff
	.zero		1


	//   ....[95]....
        /*1494*/ 	.word	0x0000c790
        /*1498*/ 	.word	0x00000000
        /*149c*/ 	.word	0x00000078
        /*14a0*/ 	.short	0x010a
        /*14a2*/ 	.byte	0xff
	.zero		1


	//   ....[96]....
        /*14a4*/ 	.word	0x0000c7f0
        /*14a8*/ 	.word	0x00000002
        /*14ac*/ 	.word	0x00000060
        /*14b0*/ 	.short	0x010a
        /*14b2*/ 	.byte	0xff
	.zero		1


	//   ....[97]....
        /*14b4*/ 	.word	0x0000c850
        /*14b8*/ 	.word	0x00000000
        /*14bc*/ 	.word	0x00000000
        /*14c0*/ 	.short	0x010a
        /*14c2*/ 	.byte	0xff
	.zero		1


	//   ....[98]....
        /*14c4*/ 	.word	0x0000c8b0
        /*14c8*/ 	.word	0x00000000
        /*14cc*/ 	.word	0x00000080
        /*14d0*/ 	.short	0x010a
        /*14d2*/ 	.byte	0xff
	.zero		1


	//   ....[99]....
        /*14d4*/ 	.word	0x0000c900
        /*14d8*/ 	.word	0x00000008
        /*14dc*/ 	.word	0x00000050
        /*14e0*/ 	.short	0x010a
        /*14e2*/ 	.byte	0xff
	.zero		1


	//   ....[100]....
        /*14e4*/ 	.word	0x0000c950
        /*14e8*/ 	.word	0x00000005
        /*14ec*/ 	.word	0x000000a0
        /*14f0*/ 	.short	0x010a
        /*14f2*/ 	.byte	0xff
	.zero		1


	//----- nvinfo : EIATTR_NUM_MBARRIERS
	.align		4
.L_49:
        /*14f4*/ 	.byte	0x03, 0x38
        /*14f6*/ 	.short	0x001c


	//----- nvinfo : EIATTR_EXIT_INSTR_OFFSETS
	.align		4
        /*14f8*/ 	.byte	0x04, 0x1c
        /*14fa*/ 	.short	(.L_51 - .L_50)


	//   ....[0]....
.L_50:
        /*14fc*/ 	.word	0x00002750


	//   ....[1]....
        /*1500*/ 	.word	0x00002c40


	//   ....[2]....
        /*1504*/ 	.word	0x00002ca0


	//   ....[3]....
        /*1508*/ 	.word	0x000039a0


	//   ....[4]....
        /*150c*/ 	.word	0x00004950


	//   ....[5]....
        /*1510*/ 	.word	0x00004990


	//   ....[6]....
        /*1514*/ 	.word	0x0000c020


	//   ....[7]....
        /*1518*/ 	.word	0x0000c0b0


	//   ....[8]....
        /*151c*/ 	.word	0x0000c0e0


	//   ....[9]....
        /*1520*/ 	.word	0x0000c110


	//----- nvinfo : EIATTR_MAX_THREADS
	.align		4
.L_51:
        /*1524*/ 	.byte	0x04, 0x05
        /*1526*/ 	.short	(.L_53 - .L_52)
.L_52:
        /*1528*/ 	.word	0x00000100
        /*152c*/ 	.word	0x00000001
        /*1530*/ 	.word	0x00000001


	//----- nvinfo : EIATTR_CRS_STACK_SIZE
	.align		4
.L_53:
        /*1534*/ 	.byte	0x04, 0x1e
        /*1536*/ 	.short	(.L_55 - .L_54)
.L_54:
        /*1538*/ 	.word	0x00000000


	//----- nvinfo : EIATTR_CBANK_PARAM_SIZE
	.align		4
.L_55:
        /*153c*/ 	.byte	0x03, 0x19
        /*153e*/ 	.short	0x0800


	//----- nvinfo : EIATTR_PARAM_CBANK
	.align		4
        /*1540*/ 	.byte	0x04, 0x0a
        /*1542*/ 	.short	(.L_57 - .L_56)
	.align		4
.L_56:
        /*1544*/ 	.word	index@(.nv.constant0._ZN7cutlass13device_kernelINS_4gemm6kernel13GemmUniversalIN4cute5tupleIJiiiiEEENS1_10collective13CollectiveMmaINS1_35MainloopSm100TmaUmmaWarpSpecializedILi5ELi2ELi2ENS5_IJNS4_1CILi1EEESB_SB_EEEEENS5_IJNSA_ILi128EEENSA_ILi224EEENSA_ILi32EEEEEENS_6half_tENS5_IJlSB_lEEESI_SJ_NS4_8TiledMMAINS4_8MMA_AtomIJNS4_20SM100_MMA_F16BF16_SSISI_SI_fLi128ELi224ELNS4_4UMMA5MajorE0ELSO_0ELNSN_7ScaleInE0ELSP_0EEEEEENS4_6LayoutISC_NS5_IJNSA_ILi0EEEST_ST_EEEEENS5_IJNS4_10UnderscoreESW_SW_EEEEENS4_13SM90_TMA_LOADENS4_14ComposedLayoutINS4_7SwizzleILi2ELi4ELi3EEENS4_18smem_ptr_flag_bitsILi16EEENSS_INS5_IJNSA_ILi8EEESG_EEENS5_IJSG_SB_EEEEEEEvNS4_8identityESZ_S19_vS1A_EENS_8epilogue10collective18CollectiveEpilogueINS1C_23Sm100TmaWarpSpecializedILi2ELi1ELi224ELb1ELb0EEEJSH_NS5_IJNSS_ISE_SB_EENSS_ISF_SB_EEEEESI_SJ_SI_SJ_NS1C_6fusion15FusionCallbacksIS1G_NS1K_17LinearCombinationISI_fSI_fLNS_15FloatRoundStyleE2EEESH_S1J_JEEENS4_5SM1004TMEM4LOAD26SM100_TMEM_LOAD_32dp32b32xESZ_S19_NS4_39AutoVectorizingCopyWithAssumedAlignmentILi128EEENS4_14SM90_TMA_STOREES19_S1V_S1V_EEEvvEEEEvNT_6ParamsE)
        /*1548*/ 	.short	0x0380
        /*154a*/ 	.short	0x0800


	//----- nvinfo : EIATTR_SW_WAR
	.align		4
.L_57:
        /*154c*/ 	.byte	0x04, 0x36
        /*154e*/ 	.short	(.L_59 - .L_58)
.L_58:
        /*1550*/ 	.word	0x00000008
.L_59:


//--------------------- .nv.callgraph             --------------------------
	.section	.nv.callgraph,"",@"SHT_CUDA_CALLGRAPH"
	.align	4
	.sectionentsize	8
	.align		4
        /*0000*/ 	.word	0x00000000
	.align		4
        /*0004*/ 	.word	0xffffffff
	.align		4
        /*0008*/ 	.word	index@(_ZN7cutlass13device_kernelINS_4gemm6kernel13GemmUniversalIN4cute5tupleIJiiiiEEENS1_10collective13CollectiveMmaINS1_35MainloopSm100TmaUmmaWarpSpecializedILi5ELi2ELi2ENS5_IJNS4_1CILi1EEESB_SB_EEEEENS5_IJNSA_ILi128EEENSA_ILi224EEENSA_ILi32EEEEEENS_6half_tENS5_IJlSB_lEEESI_SJ_NS4_8TiledMMAINS4_8MMA_AtomIJNS4_20SM100_MMA_F16BF16_SSISI_SI_fLi128ELi224ELNS4_4UMMA5MajorE0ELSO_0ELNSN_7ScaleInE0ELSP_0EEEEEENS4_6LayoutISC_NS5_IJNSA_ILi0EEEST_ST_EEEEENS5_IJNS4_10UnderscoreESW_SW_EEEEENS4_13SM90_TMA_LOADENS4_14ComposedLayoutINS4_7SwizzleILi2ELi4ELi3EEENS4_18smem_ptr_flag_bitsILi16EEENSS_INS5_IJNSA_ILi8EEESG_EEENS5_IJSG_SB_EEEEEEEvNS4_8identityESZ_S19_vS1A_EENS_8epilogue10collective18CollectiveEpilogueINS1C_23Sm100TmaWarpSpecializedILi2ELi1ELi224ELb1ELb0EEEJSH_NS5_IJNSS_ISE_SB_EENSS_ISF_SB_EEEEESI_SJ_SI_SJ_NS1C_6fusion15FusionCallbacksIS1G_NS1K_17LinearCombinationISI_fSI_fLNS_15FloatRoundStyleE2EEESH_S1J_JEEENS4_5SM1004TMEM4LOAD26SM100_TMEM_LOAD_32dp32b32xESZ_S19_NS4_39AutoVectorizingCopyWithAssumedAlignmentILi128EEENS4_14SM90_TMA_STOREES19_S1V_S1V_EEEvvEEEEvNT_6ParamsE)
	.align		4
        /*000c*/ 	.word	index@(__assertfail)
	.align		4
        /*0010*/ 	.word	0x00000000
	.align		4
        /*0014*/ 	.word	0xfffffffe
	.align		4
        /*0018*/ 	.word	0x00000000
	.align		4
        /*001c*/ 	.word	0xfffffffd
	.align		4
        /*0020*/ 	.word	0x00000000
	.align		4
        /*0024*/ 	.word	0xfffffffc


//--------------------- .nv.constant4             --------------------------
	.section	.nv.constant4,"a",@progbits
	.align	8
	.align		8
.nv.constant4:
        /*0000*/ 	.dword	__assertfail
	.align		8
        /*0008*/ 	.dword	__unnamed_1
	.align		8
        /*0010*/ 	.dword	__unnamed_2
	.align		8
        /*0018*/ 	.dword	_ZN39_INTERNAL_435a8584_4_k_cu_9f4d958e_37944cuda3std3__45__cpo5beginE
	.align		8
        /*0020*/ 	.dword	_ZN39_INTERNAL_435a8584_4_k_cu_9f4d958e_37944cuda3std3__45__cpo3endE
	.align		8
        /*0028*/ 	.dword	_ZN39_INTERNAL_435a8584_4_k_cu_9f4d958e_37944cuda3std3__45__cpo6cbeginE
	.align		8
        /*0030*/ 	.dword	_ZN39_INTERNAL_435a8584_4_k_cu_9f4d958e_37944cuda3std3__45__cpo4cendE
	.align		8
        /*0038*/ 	.dword	_ZN39_INTERNAL_435a8584_4_k_cu_9f4d958e_37944cuda3std3__441_GLOBAL__N__435a8584_4_k_cu_9f4d958e_37946ignoreE
	.align		8
        /*0040*/ 	.dword	_ZN39_INTERNAL_435a8584_4_k_cu_9f4d958e_37944cuda3std3__419piecewise_constructE
	.align		8
        /*0048*/ 	.dword	_ZN39_INTERNAL_435a8584_4_k_cu_9f4d958e_37944cuda3std3__48in_placeE
	.align		8
        /*0050*/ 	.dword	_ZN39_INTERNAL_435a8584_4_k_cu_9f4d958e_37944cuda3std6ranges3__45__cpo4swapE
	.align		8
        /*0058*/ 	.dword	_ZN39_INTERNAL_435a8584_4_k_cu_9f4d958e_37944cuda3std6ranges3__45__cpo9iter_moveE
	.align		8
        /*0060*/ 	.dword	_ZN39_INTERNAL_435a8584_4_k_cu_9f4d958e_37944cute7productE
	.align		8
        /*0068*/ 	.dword	_ZN39_INTERNAL_435a8584_4_k_cu_9f4d958e_37944cute1_E
	.align		8
        /*0070*/ 	.dword	$str$25
	.align		8
        /*0078*/ 	.dword	$str$26
	.align		8
        /*0080*/ 	.dword	$str$27
	.align		8
        /*0088*/ 	.dword	$str$28


//--------------------- .text._ZN7cutlass13device_kernelINS_4gemm6kernel13GemmUniversalIN4cute5tupleIJiiiiEEENS1_10collective13CollectiveMmaINS1_35MainloopSm100TmaUmmaWarpSpecializedILi5ELi2ELi2ENS5_IJNS4_1CILi1EEESB_SB_EEEEENS5_IJNSA_ILi128EEENSA_ILi224EEENSA_ILi32EEEEEENS_6half_tENS5_IJlSB_lEEESI_SJ_NS4_8TiledMMAINS4_8MMA_AtomIJNS4_20SM100_MMA_F16BF16_SSISI_SI_fLi128ELi224ELNS4_4UMMA5MajorE0ELSO_0ELNSN_7ScaleInE0ELSP_0EEEEEENS4_6LayoutISC_NS5_IJNSA_ILi0EEEST_ST_EEEEENS5_IJNS4_10UnderscoreESW_SW_EEEEENS4_13SM90_TMA_LOADENS4_14ComposedLayoutINS4_7SwizzleILi2ELi4ELi3EEENS4_18smem_ptr_flag_bitsILi16EEENSS_INS5_IJNSA_ILi8EEESG_EEENS5_IJSG_SB_EEEEEEEvNS4_8identityESZ_S19_vS1A_EENS_8epilogue10collective18CollectiveEpilogueINS1C_23Sm100TmaWarpSpecializedILi2ELi1ELi224ELb1ELb0EEEJSH_NS5_IJNSS_ISE_SB_EENSS_ISF_SB_EEEEESI_SJ_SI_SJ_NS1C_6fusion15FusionCallbacksIS1G_NS1K_17LinearCombinationISI_fSI_fLNS_15FloatRoundStyleE2EEESH_S1J_JEEENS4_5SM1004TMEM4LOAD26SM100_TMEM_LOAD_32dp32b32xESZ_S19_NS4_39AutoVectorizingCopyWithAssumedAlignmentILi128EEENS4_14SM90_TMA_STOREES19_S1V_S1V_EEEvvEEEEvNT_6ParamsE --------------------------
	.section	.text._ZN7cutlass13device_kernelINS_4gemm6kernel13GemmUniversalIN4cute5tupleIJiiiiEEENS1_10collective13CollectiveMmaINS1_35MainloopSm100TmaUmmaWarpSpecializedILi5ELi2ELi2ENS5_IJNS4_1CILi1EEESB_SB_EEEEENS5_IJNSA_ILi128EEENSA_ILi224EEENSA_ILi32EEEEEENS_6half_tENS5_IJlSB_lEEESI_SJ_NS4_8TiledMMAINS4_8MMA_AtomIJNS4_20SM100_MMA_F16BF16_SSISI_SI_fLi128ELi224ELNS4_4UMMA5MajorE0ELSO_0ELNSN_7ScaleInE0ELSP_0EEEEEENS4_6LayoutISC_NS5_IJNSA_ILi0EEEST_ST_EEEEENS5_IJNS4_10UnderscoreESW_SW_EEEEENS4_13SM90_TMA_LOADENS4_14ComposedLayoutINS4_7SwizzleILi2ELi4ELi3EEENS4_18smem_ptr_flag_bitsILi16EEENSS_INS5_IJNSA_ILi8EEESG_EEENS5_IJSG_SB_EEEEEEEvNS4_8identityESZ_S19_vS1A_EENS_8epilogue10collective18CollectiveEpilogueINS1C_23Sm100TmaWarpSpecializedILi2ELi1ELi224ELb1ELb0EEEJSH_NS5_IJNSS_ISE_SB_EENSS_ISF_SB_EEEEESI_SJ_SI_SJ_NS1C_6fusion15FusionCallbacksIS1G_NS1K_17LinearCombinationISI_fSI_fLNS_15FloatRoundStyleE2EEESH_S1J_JEEENS4_5SM1004TMEM4LOAD26SM100_TMEM_LOAD_32dp32b32xESZ_S19_NS4_39AutoVectorizingCopyWithAssumedAlignmentILi128EEENS4_14SM90_TMA_STOREES19_S1V_S1V_EEEvvEEEEvNT_6ParamsE,"ax",@progbits
	.align	128
.text._ZN7cutlass13device_kernelINS_4gemm6kernel13GemmUniversalIN4cute5tupleIJiiiiEEENS1_10collective13CollectiveMmaINS1_35MainloopSm100TmaUmmaWarpSpecializedILi5ELi2ELi2ENS5_IJNS4_1CILi1EEESB_SB_EEEEENS5_IJNSA_ILi128EEENSA_ILi224EEENSA_ILi32EEEEEENS_6half_tENS5_IJlSB_lEEESI_SJ_NS4_8TiledMMAINS4_8MMA_AtomIJNS4_20SM100_MMA_F16BF16_SSISI_SI_fLi128ELi224ELNS4_4UMMA5MajorE0ELSO_0ELNSN_7ScaleInE0ELSP_0EEEEEENS4_6LayoutISC_NS5_IJNSA_ILi0EEEST_ST_EEEEENS5_IJNS4_10UnderscoreESW_SW_EEEEENS4_13SM90_TMA_LOADENS4_14ComposedLayoutINS4_7SwizzleILi2ELi4ELi3EEENS4_18smem_ptr_flag_bitsILi16EEENSS_INS5_IJNSA_ILi8EEESG_EEENS5_IJSG_SB_EEEEEEEvNS4_8identityESZ_S19_vS1A_EENS_8epilogue10collective18CollectiveEpilogueINS1C_23Sm100TmaWarpSpecializedILi2ELi1ELi224ELb1ELb0EEEJSH_NS5_IJNSS_ISE_SB_EENSS_ISF_SB_EEEEESI_SJ_SI_SJ_NS1C_6fusion15FusionCallbacksIS1G_NS1K_17LinearCombinationISI_fSI_fLNS_15FloatRoundStyleE2EEESH_S1J_JEEENS4_5SM1004TMEM4LOAD26SM100_TMEM_LOAD_32dp32b32xESZ_S19_NS4_39AutoVectorizingCopyWithAssumedAlignmentILi128EEENS4_14SM90_TMA_STOREES19_S1V_S1V_EEEvvEEEEvNT_6ParamsE:
        .type           _ZN7cutlass13device_kernelINS_4gemm6kernel13GemmUniversalIN4cute5tupleIJiiiiEEENS1_10collective13CollectiveMmaINS1_35MainloopSm100TmaUmmaWarpSpecializedILi5ELi2ELi2ENS5_IJNS4_1CILi1EEESB_SB_EEEEENS5_IJNSA_ILi128EEENSA_ILi224EEENSA_ILi32EEEEEENS_6half_tENS5_IJlSB_lEEESI_SJ_NS4_8TiledMMAINS4_8MMA_AtomIJNS4_20SM100_MMA_F16BF16_SSISI_SI_fLi128ELi224ELNS4_4UMMA5MajorE0ELSO_0ELNSN_7ScaleInE0ELSP_0EEEEEENS4_6LayoutISC_NS5_IJNSA_ILi0EEEST_ST_EEEEENS5_IJNS4_10UnderscoreESW_SW_EEEEENS4_13SM90_TMA_LOADENS4_14ComposedLayoutINS4_7SwizzleILi2ELi4ELi3EEENS4_18smem_ptr_flag_bitsILi16EEENSS_INS5_IJNSA_ILi8EEESG_EEENS5_IJSG_SB_EEEEEEEvNS4_8identityESZ_S19_vS1A_EENS_8epilogue10collective18CollectiveEpilogueINS1C_23Sm100TmaWarpSpecializedILi2ELi1ELi224ELb1ELb0EEEJSH_NS5_IJNSS_ISE_SB_EENSS_ISF_SB_EEEEESI_SJ_SI_SJ_NS1C_6fusion15FusionCallbacksIS1G_NS1K_17LinearCombinationISI_fSI_fLNS_15FloatRoundStyleE2EEESH_S1J_JEEENS4_5SM1004TMEM4LOAD26SM100_TMEM_LOAD_32dp32b32xESZ_S19_NS4_39AutoVectorizingCopyWithAssumedAlignmentILi128EEENS4_14SM90_TMA_STOREES19_S1V_S1V_EEEvvEEEEvNT_6ParamsE,@function
        .size           _ZN7cutlass13device_kernelINS_4gemm6kernel13GemmUniversalIN4cute5tupleIJiiiiEEENS1_10collective13CollectiveMmaINS1_35MainloopSm100TmaUmmaWarpSpecializedILi5ELi2ELi2ENS5_IJNS4_1CILi1EEESB_SB_EEEEENS5_IJNSA_ILi128EEENSA_ILi224EEENSA_ILi32EEEEEENS_6half_tENS5_IJlSB_lEEESI_SJ_NS4_8TiledMMAINS4_8MMA_AtomIJNS4_20SM100_MMA_F16BF16_SSISI_SI_fLi128ELi224ELNS4_4UMMA5MajorE0ELSO_0ELNSN_7ScaleInE0ELSP_0EEEEEENS4_6LayoutISC_NS5_IJNSA_ILi0EEEST_ST_EEEEENS5_IJNS4_10UnderscoreESW_SW_EEEEENS4_13SM90_TMA_LOADENS4_14ComposedLayoutINS4_7SwizzleILi2ELi4ELi3EEENS4_18smem_ptr_flag_bitsILi16EEENSS_INS5_IJNSA_ILi8EEESG_EEENS5_IJSG_SB_EEEEEEEvNS4_8identityESZ_S19_vS1A_EENS_8epilogue10collective18CollectiveEpilogueINS1C_23Sm100TmaWarpSpecializedILi2ELi1ELi224ELb1ELb0EEEJSH_NS5_IJNSS_ISE_SB_EENSS_ISF_SB_EEEEESI_SJ_SI_SJ_NS1C_6fusion15FusionCallbacksIS1G_NS1K_17LinearCombinationISI_fSI_fLNS_15FloatRoundStyleE2EEESH_S1J_JEEENS4_5SM1004TMEM4LOAD26SM100_TMEM_LOAD_32dp32b32xESZ_S19_NS4_39AutoVectorizingCopyWithAssumedAlignmentILi128EEENS4_14SM90_TMA_STOREES19_S1V_S1V_EEEvvEEEEvNT_6ParamsE,(.L_x_141 - _ZN7cutlass13device_kernelINS_4gemm6kernel13GemmUniversalIN4cute5tupleIJiiiiEEENS1_10collective13CollectiveMmaINS1_35MainloopSm100TmaUmmaWarpSpecializedILi5ELi2ELi2ENS5_IJNS4_1CILi1EEESB_SB_EEEEENS5_IJNSA_ILi128EEENSA_ILi224EEENSA_ILi32EEEEEENS_6half_tENS5_IJlSB_lEEESI_SJ_NS4_8TiledMMAINS4_8MMA_AtomIJNS4_20SM100_MMA_F16BF16_SSISI_SI_fLi128ELi224ELNS4_4UMMA5MajorE0ELSO_0ELNSN_7ScaleInE0ELSP_0EEEEEENS4_6LayoutISC_NS5_IJNSA_ILi0EEEST_ST_EEEEENS5_IJNS4_10UnderscoreESW_SW_EEEEENS4_13SM90_TMA_LOADENS4_14ComposedLayoutINS4_7SwizzleILi2ELi4ELi3EEENS4_18smem_ptr_flag_bitsILi16EEENSS_INS5_IJNSA_ILi8EEESG_EEENS5_IJSG_SB_EEEEEEEvNS4_8identityESZ_S19_vS1A_EENS_8epilogue10collective18CollectiveEpilogueINS1C_23Sm100TmaWarpSpecializedILi2ELi1ELi224ELb1ELb0EEEJSH_NS5_IJNSS_ISE_SB_EENSS_ISF_SB_EEEEESI_SJ_SI_SJ_NS1C_6fusion15FusionCallbacksIS1G_NS1K_17LinearCombinationISI_fSI_fLNS_15FloatRoundStyleE2EEESH_S1J_JEEENS4_5SM1004TMEM4LOAD26SM100_TMEM_LOAD_32dp32b32xESZ_S19_NS4_39AutoVectorizingCopyWithAssumedAlignmentILi128EEENS4_14SM90_TMA_STOREES19_S1V_S1V_EEEvvEEEEvNT_6ParamsE)
        .other          _ZN7cutlass13device_kernelINS_4gemm6kernel13GemmUniversalIN4cute5tupleIJiiiiEEENS1_10collective13CollectiveMmaINS1_35MainloopSm100TmaUmmaWarpSpecializedILi5ELi2ELi2ENS5_IJNS4_1CILi1EEESB_SB_EEEEENS5_IJNSA_ILi128EEENSA_ILi224EEENSA_ILi32EEEEEENS_6half_tENS5_IJlSB_lEEESI_SJ_NS4_8TiledMMAINS4_8MMA_AtomIJNS4_20SM100_MMA_F16BF16_SSISI_SI_fLi128ELi224ELNS4_4UMMA5MajorE0ELSO_0ELNSN_7ScaleInE0ELSP_0EEEEEENS4_6LayoutISC_NS5_IJNSA_ILi0EEEST_ST_EEEEENS5_IJNS4_10UnderscoreESW_SW_EEEEENS4_13SM90_TMA_LOADENS4_14ComposedLayoutINS4_7SwizzleILi2ELi4ELi3EEENS4_18smem_ptr_flag_bitsILi16EEENSS_INS5_IJNSA_ILi8EEESG_EEENS5_IJSG_SB_EEEEEEEvNS4_8identityESZ_S19_vS1A_EENS_8epilogue10collective18CollectiveEpilogueINS1C_23Sm100TmaWarpSpecializedILi2ELi1ELi224ELb1ELb0EEEJSH_NS5_IJNSS_ISE_SB_EENSS_ISF_SB_EEEEESI_SJ_SI_SJ_NS1C_6fusion15FusionCallbacksIS1G_NS1K_17LinearCombinationISI_fSI_fLNS_15FloatRoundStyleE2EEESH_S1J_JEEENS4_5SM1004TMEM4LOAD26SM100_TMEM_LOAD_32dp32b32xESZ_S19_NS4_39AutoVectorizingCopyWithAssumedAlignmentILi128EEENS4_14SM90_TMA_STOREES19_S1V_S1V_EEEvvEEEEvNT_6ParamsE,@"STO_CUDA_ENTRY STV_DEFAULT"
_ZN7cutlass13device_kernelINS_4gemm6kernel13GemmUniversalIN4cute5tupleIJiiiiEEENS1_10collective13CollectiveMmaINS1_35MainloopSm100TmaUmmaWarpSpecializedILi5ELi2ELi2ENS5_IJNS4_1CILi1EEESB_SB_EEEEENS5_IJNSA_ILi128EEENSA_ILi224EEENSA_ILi32EEEEEENS_6half_tENS5_IJlSB_lEEESI_SJ_NS4_8TiledMMAINS4_8MMA_AtomIJNS4_20SM100_MMA_F16BF16_SSISI_SI_fLi128ELi224ELNS4_4UMMA5MajorE0ELSO_0ELNSN_7ScaleInE0ELSP_0EEEEEENS4_6LayoutISC_NS5_IJNSA_ILi0EEEST_ST_EEEEENS5_IJNS4_10UnderscoreESW_SW_EEEEENS4_13SM90_TMA_LOADENS4_14ComposedLayoutINS4_7SwizzleILi2ELi4ELi3EEENS4_18smem_ptr_flag_bitsILi16EEENSS_INS5_IJNSA_ILi8EEESG_EEENS5_IJSG_SB_EEEEEEEvNS4_8identityESZ_S19_vS1A_EENS_8epilogue10collective18CollectiveEpilogueINS1C_23Sm100TmaWarpSpecializedILi2ELi1ELi224ELb1ELb0EEEJSH_NS5_IJNSS_ISE_SB_EENSS_ISF_SB_EEEEESI_SJ_SI_SJ_NS1C_6fusion15FusionCallbacksIS1G_NS1K_17LinearCombinationISI_fSI_fLNS_15FloatRoundStyleE2EEESH_S1J_JEEENS4_5SM1004TMEM4LOAD26SM100_TMEM_LOAD_32dp32b32xESZ_S19_NS4_39AutoVectorizingCopyWithAssumedAlignmentILi128EEENS4_14SM90_TMA_STOREES19_S1V_S1V_EEEvvEEEEvNT_6ParamsE:
[----:B------:R-:W1:Y:S01]  /*0000*/  LDC R1, c[0x0][0x37c] ;  /* 0x0000df00ff017b82 */ /* 0x000e620000000800 */
[----:B------:R-:W2:Y:S01]  /*0010*/  S2R R2, SR_TID.X ;  /* 0x0000000000027919 */ /* 0x000ea20000002100 */
[----:B------:R-:W3:Y:S01]  /*0020*/  LDCU.64 UR8, c[0x0][0x890] ;  /* 0x00011200ff0877ac */ /* 0x000ee20008000a00 */
[----:B-1----:R-:W-:Y:S01]  /*0030*/  VIADD R1, R1, 0xfffffe58 ;  /* 0xfffffe5801017836 */ /* 0x002fe20000000000 */
[----:B------:R-:W-:Y:S01]  /*0040*/  ELECT P3, URZ, PT ;  /* 0x0000000000ff782f */ /* 0x000fe20003860000 */
[----:B---3--:R-:W-:-:S04]  /*0050*/  UISETP.NE.U32.AND UP0, UPT, UR8, URZ, UPT ;  /* 0x000000ff0800728c */ /* 0x008fc8000bf05070 */
[----:B------:R-:W-:Y:S01]  /*0060*/  UISETP.NE.AND.EX UP0, UPT, UR9, URZ, UPT, UP0 ;  /* 0x000000ff0900728c */ /* 0x000fe2000bf05300 */
[----:B--2---:R-:W-:-:S05]  /*0070*/  SHF.R.U32.HI R3, RZ, 0x5, R2 ;  /* 0x00000005ff037819 */ /* 0x004fca0000011602 */
[----:B------:R-:W1:Y:S02]  /*0080*/  SHFL.IDX PT, R0, R3, RZ, 0x1f ;  /* 0x00001fff03007589 */ /* 0x000e6400000e0000 */
[----:B-1----:R-:W-:Y:S02]  /*0090*/  R2UR UR18, R0 ;  /* 0x00000000001272ca */ /* 0x002fe400000e0000 */
[----:B------:R-:W-:-:S05]  /*00a0*/  PRMT R0, RZ, 0x7610, R0 ;  /* 0x00007610ff007816 */ /* 0x000fca0000000000 */
[----:B------:R1:W-:Y:S01]  /*00b0*/  STL.S16 [R1+0x190], R0 ;  /* 0x0001900001007387 */ /* 0x0003e20000100600 */
[----:B------:R-:W-:Y:S07]  /*00c0*/  BRA.U UP0, `(.L_x_0) ;  /* 0x0000000100387547 */ /* 0x000fee000b800000 */
[----:B------:R-:W2:Y:S02]  /*00d0*/  LDCU.64 UR4, c[0x0][0x888] ;  /* 0x00011100ff0477ac */ /* 0x000ea40008000a00 */
[----:B--2---:R-:W-:-:S04]  /*00e0*/  UISETP.NE.U32.AND UP0, UPT, UR4, URZ, UPT ;  /* 0x000000ff0400728c */ /* 0x004fc8000bf05070 */
[----:B------:R-:W-:-:S09]  /*00f0*/  UISETP.NE.AND.EX UP0, UPT, UR5, URZ, UPT, UP0 ;  /* 0x000000ff0500728c */ /* 0x000fd2000bf05300 */
[----:B------:R-:W-:Y:S05]  /*0100*/  BRA.U !UP0, `(.L_x_1) ;  /* 0x0000000108187547 */ /* 0x000fea000b800000 */
[----:B------:R-:W2:Y:S01]  /*0110*/  LDC.64 R4, c[0x0][0x888] ;  /* 0x00022200ff047b82 */ /* 0x000ea20000000a00 */
[----:B------:R-:W2:Y:S02]  /*0120*/  LDCU.64 UR4, c[0x0][0x358] ;  /* 0x00006b00ff0477ac */ /* 0x000ea40008000a00 */
[----:B--2---:R2:W5:Y:S01]  /*0130*/  LDG.E R249, desc[UR4][R4.64] ;  /* 0x0000000404f97981 */ /* 0x004562000c1e1900 */
[----:B-1----:R-:W-:-:S05]  /*0140*/  HFMA2 R0, -RZ, RZ, 0, 5.9604644775390625e-08 ;  /* 0x00000001ff007431 */ /* 0x002fca00000001ff */
[----:B------:R2:W-:Y:S01]  /*0150*/  STL.S16 [R1+0x190], R0 ;  /* 0x0001900001007387 */ /* 0x0005e20000100600 */
[----:B------:R-:W-:Y:S05]  /*0160*/  BRA `(.L_x_0) ;  /* 0x0000000000107947 */ /* 0x000fea0003800000 */
.L_x_1:
[----:B-1----:R-:W-:Y:S01]  /*0170*/  HFMA2 R0, -RZ, RZ, 0, 5.9604644775390625e-08 ;  /* 0x00000001ff007431 */ /* 0x002fe200000001ff */
[----:B------:R-:W1:Y:S04]  /*0180*/  LDCU UR4, c[0x0][0x880] ;  /* 0x00011000ff0477ac */ /* 0x000e680008000800 */
[----:B------:R3:W-:Y:S01]  /*0190*/  STL.S16 [R1+0x190], R0 ;  /* 0x0001900001007387 */ /* 0x0007e20000100600 */
[----:B-1----:R-:W-:-:S07]  /*01a0*/  MOV R249, UR4 ;  /* 0x0000000400f97c02 */ /* 0x002fce0008000f00 */
.L_x_0:
[----:B------:R-:W4:Y:S02]  /*01b0*/  LDCU.64 UR4, c[0x0][0x8b0] ;  /* 0x00011600ff0477ac */ /* 0x000f240008000a00 */
[----:B----4-:R-:W-:-:S04]  /*01c0*/  UISETP.NE.U32.AND UP0, UPT, UR4, URZ, UPT ;  /* 0x000000ff0400728c */ /* 0x010fc8000bf05070 */
[----:B------:R-:W-:-:S09]  /*01d0*/  UISETP.NE.AND.EX UP0, UPT, UR5, URZ, UPT, UP0 ;  /* 0x000000ff0500728c */ /* 0x000fd2000bf05300 */
[----:B------:R-:W-:Y:S05]  /*01e0*/  BRA.U UP0, `(.L_x_2) ;  /* 0x0000000100287547 */ /* 0x000fea000b800000 */
[----:B------:R-:W4:Y:S02]  /*01f0*/  LDCU.64 UR4, c[0x0][0x8a8] ;  /* 0x00011500ff0477ac */ /* 0x000f240008000a00 */
[----:B----4-:R-:W-:-:S04]  /*0200*/  UISETP.NE.U32.AND UP0, UPT, UR4, URZ, UPT ;  /* 0x000000ff0400728c */ /* 0x010fc8000bf05070 */
[----:B------:R-:W-:-:S09]  /*0210*/  UISETP.NE.AND.EX UP0, UPT, UR5, URZ, UPT, UP0 ;  /* 0x000000ff0500728c */ /* 0x000fd2000bf05300 */
[----:B------:R-:W-:Y:S05]  /*0220*/  BRA.U !UP0, `(.L_x_3) ;  /* 0x0000000108107547 */ /* 0x000fea000b800000 */
[----:B--2---:R-:W2:Y:S01]  /*0230*/  LDC.64 R4, c[0x0][0x8a8] ;  /* 0x00022a00ff047b82 */ /* 0x004ea20000000a00 */
[----:B------:R-:W2:Y:S02]  /*0240*/  LDCU.64 UR4, c[0x0][0x358] ;  /* 0x00006b00ff0477ac */ /* 0x000ea40008000a00 */
[----:B--2---:R4:W5:Y:S01]  /*0250*/  LDG.E R248, desc[UR4][R4.64] ;  /* 0x0000000404f87981 */ /* 0x004962000c1e1900 */
[----:B------:R-:W-:Y:S05]  /*0260*/  BRA `(.L_x_2) ;  /* 0x0000000000087947 */ /* 0x000fea0003800000 */
.L_x_3:
[----:B------:R-:W4:Y:S02]  /*0270*/  LDCU UR4, c[0x0][0x8a0] ;  /* 0x00011400ff0477ac */ /* 0x000f240008000800 */
[----:B----4-:R-:W-:Y:S02]  /*0280*/  MOV R248, UR4 ;  /* 0x0000000400f87c02 */ /* 0x010fe40008000f00 */
.L_x_2:
[----:B--2-4-:R-:W-:Y:S01]  /*0290*/  IMAD.U32 R4, RZ, RZ, UR18 ;  /* 0x00000012ff047e24 */ /* 0x014fe2000f8e00ff */
[----:B------:R-:W-:Y:S04]  /*02a0*/  BSSY.RECONVERGENT B0, `(.L_x_4) ;  /* 0x000000c000007945 */ /* 0x000fe80003800200 */
[C---:B------:R-:W-:Y:S02]  /*02b0*/  ISETP.NE.OR P1, PT, R4.reuse, 0x1, !P3 ;  /* 0x000000010400780c */ /* 0x040fe40005f25670 */
[----:B------:R-:W-:-:S11]  /*02c0*/  ISETP.NE.OR P0, PT, R4, 0x3, !P3 ;  /* 0x000000030400780c */ /* 0x000fd60005f05670 */
[----:B------:R-:W-:Y:S05]  /*02d0*/  @P1 BRA `(.L_x_5) ;  /* 0x0000000000201947 */ /* 0x000fea0003800000 */
[----:B------:R-:W2:Y:S02]  /*02e0*/  LDCU.64 UR4, c[0x0][0x348] ;  /* 0x00006900ff0477ac */ /* 0x000ea40008000a00 */
[----:B--2---:R-:W-:Y:S02]  /*02f0*/  UIADD3 UR6, UP1, UPT, UR4, 0x80, URZ ;  /* 0x0000008004067890 */ /* 0x004fe4000ff3e0ff */
[----:B------:R-:W-:Y:S02]  /*0300*/  UIADD3 UR4, UP0, UPT, UR4, 0x180, URZ ;  /* 0x0000018004047890 */ /* 0x000fe4000ff1e0ff */
[----:B------:R-:W-:Y:S02]  /*0310*/  UIADD3.X UR7, UPT, UPT, URZ, UR5, URZ, UP1, !UPT ;  /* 0x00000005ff077290 */ /* 0x000fe40008ffe4ff */
[----:B------:R-:W-:-:S07]  /*0320*/  UIADD3.X UR5, UPT, UPT, URZ, UR5, URZ, UP0, !UPT ;  /* 0x00000005ff057290 */ /* 0x000fce00087fe4ff */
[----:B------:R2:W-:Y:S02]  /*0330*/  UTMACCTL.PF [UR6] ;  /* 0x00000000060079b9 */ /* 0x0005e40008040000 */
[----:B------:R2:W-:Y:S02]  /*0340*/  UTMACCTL.PF [UR4] ;  /* 0x00000000040079b9 */ /* 0x0005e40008040000 */
[----:B--2---:R-:W-:Y:S01]  /*0350*/  NOP ;  /* 0x0000000000007918 */ /* 0x004fe20000000000 */
.L_x_5:
[----:B------:R-:W-:Y:S05]  /*0360*/  BSYNC.RECONVERGENT B0 ;  /* 0x0000000000007941 */ /* 0x000fea0003800200 */
.L_x_4:
[----:B------:R-:W-:Y:S04]  /*0370*/  BSSY.RECONVERGENT B0, `(.L_x_6) ;  /* 0x000000a000007945 */ /* 0x000fe80003800200 */
        /* <DEDUP_REMOVED lines=9> */
.L_x_7:
[----:B------:R-:W-:Y:S05]  /*0410*/  BSYNC.RECONVERGENT B0 ;  /* 0x0000000000007941 */ /* 0x000fea0003800200 */
.L_x_6:
[----:B------:R-:W2:Y:S01]  /*0420*/  LDCU.64 UR4, c[0x0][0x888] ;  /* 0x00011100ff0477ac */ /* 0x000ea20008000a00 */
[----:B------:R-:W-:Y:S02]  /*0430*/  UISETP.EQ.U32.AND UP1, UPT, UR8, URZ, UPT ;  /* 0x000000ff0800728c */ /* 0x000fe4000bf22070 */
[----:B------:R-:W-:Y:S02]  /*0440*/  UPLOP3.LUT UP3, UPT, UPT, UPT, UPT, 0x80, 0x8 ;  /* 0x000000000008789c */ /* 0x000fe40003f6f070 */
[----:B--2---:R-:W-:-:S04]  /*0450*/  UISETP.NE.U32.AND UP0, UPT, UR4, URZ, UPT ;  /* 0x000000ff0400728c */ /* 0x004fc8000bf05070 */
[----:B------:R-:W-:-:S04]  /*0460*/  UISETP.NE.AND.EX UP2, UPT, UR5, URZ, UPT, UP0 ;  /* 0x000000ff0500728c */ /* 0x000fc8000bf45300 */
[----:B------:R-:W-:-:S04]  /*0470*/  UISETP.EQ.OR.EX UP4, UPT, UR9, URZ, !UP2, UP1 ;  /* 0x000000ff0900728c */ /* 0x000fc8000d782710 */
[----:B------:R-:W-:-:S06]  /*0480*/  UP2UR UR4, UPR, URZ, 0x10 ;  /* 0x00000010ff047883 */ /* 0x000fcc0008000000 */
[----:B-1-3--:R-:W-:-:S05]  /*0490*/  MOV R0, UR4 ;  /* 0x0000000400007c02 */ /* 0x00afca0008000f00 */
[----:B------:R1:W-:Y:S01]  /*04a0*/  STL [R1+0x194], R0 ;  /* 0x0001940001007387 */ /* 0x0003e20000100800 */
[----:B------:R-:W-:Y:S05]  /*04b0*/  BRA.U !UP4, `(.L_x_8) ;  /* 0x000000010c207547 */ /* 0x000fea000b800000 */
[----:B------:R-:W-:Y:S01]  /*04c0*/  UISETP.NE.U32.AND UP1, UPT, UR8, URZ, UPT ;  /* 0x000000ff0800728c */ /* 0x000fe2000bf25070 */
[----:B-----5:R-:W-:Y:S01]  /*04d0*/  FSETP.NEU.AND P0, PT, R249, RZ, PT ;  /* 0x000000fff900720b */ /* 0x020fe20003f0d000 */
[----:B------:R-:W-:Y:S02]  /*04e0*/  USEL UR4, URZ, 0xffffffff, UP2 ;  /* 0xffffffffff047887 */ /* 0x000fe40009000000 */
[----:B------:R-:W-:-:S10]  /*04f0*/  UISETP.NE.AND.EX UP1, UPT, UR9, URZ, UPT, UP1 ;  /* 0x000000ff0900728c */ /* 0x000fd4000bf25310 */
[----:B------:R-:W-:Y:S01]  /*0500*/  VOTEU.ANY UP0, P0 ;  /* 0x0000000000ff7886 */ /* 0x000fe20000000100 */
[----:B------:R-:W-:-:S04]  /*0510*/  @!UP1 USEL UR4, URZ, 0xffffffff, UP0 ;  /* 0xffffffffff049887 */ /* 0x000fc80008000000 */
[----:B------:R-:W-:-:S04]  /*0520*/  ULOP3.LUT UR4, UR4, 0x1, URZ, 0xc0, !UPT ;  /* 0x0000000104047892 */ /* 0x000fc8000f8ec0ff */
[----:B------:R-:W-:-:S11]  /*0530*/  UISETP.NE.U32.AND UP3, UPT, UR4, 0x1, UPT ;  /* 0x000000010400788c */ /* 0x000fd6000bf65070 */
.L_x_8:
[----:B-1----:R-:W1:Y:S01]  /*0540*/  SHFL.IDX PT, R0, R3, RZ, 0x1f ;  /* 0x00001fff03007589 */ /* 0x002e6200000e0000 */
[----:B------:R-:W-:-:S04]  /*0550*/  UISETP.NE.AND UP0, UPT, UR18, 0x2, UPT ;  /* 0x000000021200788c */ /* 0x000fc8000bf05270 */
[----:B------:R-:W-:Y:S01]  /*0560*/  USEL UR53, URZ, 0x1, UP0 ;  /* 0x00000001ff357887 */ /* 0x000fe20008000000 */
[----:B-1----:R-:W-:-:S13]  /*0570*/  ISETP.NE.AND P0, PT, R0, RZ, PT ;  /* 0x000000ff0000720c */ /* 0x002fda0003f05270 */
[----:B------:R-:W-:Y:S05]  /*0580*/  @P0 BRA `(.L_x_9) ;  /* 0x0000000000500947 */ /* 0x000fea0003800000 */
[----:B------:R-:W1:Y:S01]  /*0590*/  S2UR UR4, SR_CgaCtaId ;  /* 0x00000000000479c3 */ /* 0x000e620000008800 */
[----:B------:R-:W-:Y:S01]  /*05a0*/  UMOV UR5, 0x400 ;  /* 0x0000040000057882 */ /* 0x000fe20000000000 */
[----:B------:R-:W-:Y:S01]  /*05b0*/  UMOV UR6, 0x1 ;  /* 0x0000000100067882 */ /* 0x000fe20000000000 */
[----:B------:R-:W-:Y:S01]  /*05c0*/  ELECT P0, URZ, PT ;  /* 0x0000000000ff782f */ /* 0x000fe20003800000 */
[----:B------:R-:W-:-:S04]  /*05d0*/  UIADD3 UR6, UPT, UPT, -UR6, 0x100000, URZ ;  /* 0x0010000006067890 */ /* 0x000fc8000fffe1ff */
[----:B------:R-:W-:Y:S02]  /*05e0*/  USHF.L.U32 UR7, UR6, 0xb, URZ ;  /* 0x0000000b06077899 */ /* 0x000fe400080006ff */
[----:B------:R-:W-:Y:S02]  /*05f0*/  USHF.L.U32 UR6, UR6, 0x1, URZ ;  /* 0x0000000106067899 */ /* 0x000fe400080006ff */
[----:B-1----:R-:W-:Y:S01]  /*0600*/  ULEA UR4, UR4, UR5, 0x18 ;  /* 0x0000000504047291 */ /* 0x002fe2000f8ec0ff */
[----:B------:R-:W1:Y:S11]  /*0610*/  FENCE.VIEW.ASYNC.S ;  /* 0x00000000000073c6 */ /* 0x000e760000000000 */
[----:B-1----:R1:W2:Y:S01]  /*0620*/  SYNCS.EXCH.64 URZ, [UR4], UR6 ;  /* 0x0000000604ff75b2 */ /* 0x0022a20008000100 */
[----:B------:R1:W3:Y:S01]  /*0630*/  SYNCS.EXCH.64 URZ, [UR4+0x28], UR6 ;  /* 0x0000280604ff75b2 */ /* 0x0002e20008000100 */
[----:B------:R1:W4:Y:S01]  /*0640*/  SYNCS.EXCH.64 URZ, [UR4+0x8], UR6 ;  /* 0x0000080604ff75b2 */ /* 0x0003220008000100 */
[----:B------:R1:W1:Y:S01]  /*0650*/  SYNCS.EXCH.64 URZ, [UR4+0x30], UR6 ;  /* 0x0000300604ff75b2 */ /* 0x0002620008000100 */
[----:B------:R1:W1:Y:S01]  /*0660*/  SYNCS.EXCH.64 URZ, [UR4+0x10], UR6 ;  /* 0x0000100604ff75b2 */ /* 0x0002620008000100 */
[----:B------:R1:W1:Y:S01]  /*0670*/  SYNCS.EXCH.64 URZ, [UR4+0x38], UR6 ;  /* 0x0000380604ff75b2 */ /* 0x0002620008000100 */
[----:B------:R1:W1:Y:S01]  /*0680*/  SYNCS.EXCH.64 URZ, [UR4+0x18], UR6 ;  /* 0x0000180604ff75b2 */ /* 0x0002620008000100 */
[----:B------:R1:W1:Y:S01]  /*0690*/  SYNCS.EXCH.64 URZ, [UR4+0x40], UR6 ;  /* 0x0000400604ff75b2 */ /* 0x0002620008000100 */
[----:B------:R1:W1:Y:S01]  /*06a0*/  SYNCS.EXCH.64 URZ, [UR4+0x20], UR6 ;  /* 0x0000200604ff75b2 */ /* 0x0002620008000100 */
[----:B------:R1:W1:Y:S01]  /*06b0*/  SYNCS.EXCH.64 URZ, [UR4+0x48], UR6 ;  /* 0x0000480604ff75b2 */ /* 0x0002620008000100 */
[----:B------:R-:W-:Y:S01]  /*06c0*/  NOP ;  /* 0x0000000000007918 */ /* 0x000fe20000000000 */
.L_x_9:
[----:B------:R-:W2:Y:S01]  /*06d0*/  SHFL.IDX PT, R0, R3, RZ, 0x1f ;  /* 0x00001fff03007589 */ /* 0x000ea200000e0000 */
[----:B------:R-:W-:Y:S01]  /*06e0*/  NOP ;  /* 0x0000000000007918 */ /* 0x000fe20000000000 */
[----:B--2---:R-:W-:-:S13]  /*06f0*/  ISETP.NE.AND P0, PT, R0, 0x1, PT ;  /* 0x000000010000780c */ /* 0x004fda0003f05270 */
[----:B------:R-:W-:Y:S05]  /*0700*/  @P0 BRA `(.L_x_10) ;  /* 0x0000000000480947 */ /* 0x000fea0003800000 */
[----:B-1----:R-:W1:Y:S01]  /*0710*/  S2UR UR4, SR_CgaCtaId ;  /* 0x00000000000479c3 */ /* 0x002e620000008800 */
[----:B------:R-:W-:Y:S01]  /*0720*/  UMOV UR5, 0x400 ;  /* 0x0000040000057882 */ /* 0x000fe20000000000 */
[----:B------:R-:W-:Y:S01]  /*0730*/  UMOV UR8, 0x20 ;  /* 0x0000002000087882 */ /* 0x000fe20000000000 */
[----:B------:R-:W-:Y:S01]  /*0740*/  UMOV UR6, 0x80 ;  /* 0x0000008000067882 */ /* 0x000fe20000000000 */
[----:B------:R-:W-:-:S04]  /*0750*/  UIADD3 UR8, UPT, UPT, -UR8, 0x100000, URZ ;  /* 0x0010000008087890 */ /* 0x000fc8000fffe1ff */
[----:B------:R-:W-:Y:S02]  /*0760*/  USHF.L.U32 UR9, UR8, 0xb, URZ ;  /* 0x0000000b08097899 */ /* 0x000fe400080006ff */
[----:B------:R-:W-:Y:S02]  /*0770*/  USHF.L.U32 UR8, UR8, 0x1, URZ ;  /* 0x0000000108087899 */ /* 0x000fe400080006ff */
[----:B------:R-:W-:-:S04]  /*0780*/  UIADD3 UR6, UPT, UPT, -UR6, 0x100000, URZ ;  /* 0x0010000006067890 */ /* 0x000fc8000fffe1ff */
[----:B------:R-:W-:Y:S02]  /*0790*/  USHF.L.U32 UR7, UR6, 0xb, URZ ;  /* 0x0000000b06077899 */ /* 0x000fe400080006ff */
[----:B------:R-:W-:Y:S01]  /*07a0*/  USHF.L.U32 UR6, UR6, 0x1, URZ ;  /* 0x0000000106067899 */ /* 0x000fe200080006ff */
[----:B------:R-:W-:Y:S01]  /*07b0*/  ELECT P0, URZ, PT ;  /* 0x0000000000ff782f */ /* 0x000fe20003800000 */
[----:B-1----:R-:W-:Y:S01]  /*07c0*/  ULEA UR4, UR4, UR5, 0x18 ;  /* 0x0000000504047291 */ /* 0x002fe2000f8ec0ff */
[----:B------:R-:W1:Y:S11]  /*07d0*/  FENCE.VIEW.ASYNC.S ;  /* 0x00000000000073c6 */ /* 0x000e760000000000 */
[----:B-1----:R2:W1:Y:S01]  /*07e0*/  SYNCS.EXCH.64 URZ, [UR4+0x50], UR8 ;  /* 0x0000500804ff75b2 */ /* 0x0024620008000100 */
[----:B------:R2:W1:Y:S01]  /*07f0*/  SYNCS.EXCH.64 URZ, [UR4+0x60], UR6 ;  /* 0x0000600604ff75b2 */ /* 0x0004620008000100 */
[----:B------:R2:W1:Y:S01]  /*0800*/  SYNCS.EXCH.64 URZ, [UR4+0x58], UR8 ;  /* 0x0000580804ff75b2 */ /* 0x0004620008000100 */
[----:B------:R2:W1:Y:S02]  /*0810*/  SYNCS.EXCH.64 URZ, [UR4+0x68], UR6 ;  /* 0x0000680604ff75b2 */ /* 0x0004640008000100 */
[----:B--2---:R-:W-:Y:S01]  /*0820*/  NOP ;  /* 0x0000000000007918 */ /* 0x004fe20000000000 */
.L_x_10:
[----:B------:R-:W2:Y:S01]  /*0830*/  SHFL.IDX PT, R0, R3, RZ, 0x1f ;  /* 0x00001fff03007589 */ /* 0x000ea200000e0000 */
[----:B------:R-:W-:Y:S01]  /*0840*/  NOP ;  /* 0x0000000000007918 */ /* 0x000fe20000000000 */
[----:B--2---:R-:W-:-:S13]  /*0850*/  ISETP.NE.AND P0, PT, R0, 0x3, PT ;  /* 0x000000030000780c */ /* 0x004fda0003f05270 */
[----:B------:R-:W-:Y:S05]  /*0860*/  @P0 BRA `(.L_x_11) ;  /* 0x0000000000300947 */ /* 0x000fea0003800000 */
[----:B-1----:R-:W1:Y:S01]  /*0870*/  S2UR UR4, SR_CgaCtaId ;  /* 0x00000000000479c3 */ /* 0x002e620000008800 */
[----:B------:R-:W-:Y:S01]  /*0880*/  UMOV UR6, 0x400 ;  /* 0x0000040000067882 */ /* 0x000fe20000000000 */
[----:B------:R-:W-:Y:S01]  /*0890*/  UMOV UR5, 0x20 ;  /* 0x0000002000057882 */ /* 0x000fe20000000000 */
[----:B------:R-:W-:Y:S01]  /*08a0*/  ELECT P0, URZ, PT ;  /* 0x0000000000ff782f */ /* 0x000fe20003800000 */
[----:B-1----:R-:W-:Y:S02]  /*08b0*/  ULEA UR6, UR4, UR6, 0x18 ;  /* 0x0000000604067291 */ /* 0x002fe4000f8ec0ff */
[----:B------:R-:W-:-:S04]  /*08c0*/  UIADD3 UR4, UPT, UPT, -UR5, 0x100000, URZ ;  /* 0x0010000005047890 */ /* 0x000fc8000fffe1ff */
[----:B------:R-:W-:Y:S02]  /*08d0*/  USHF.L.U32 UR5, UR4, 0xb, URZ ;  /* 0x0000000b04057899 */ /* 0x000fe400080006ff */
[----:B------:R-:W-:Y:S01]  /*08e0*/  USHF.L.U32 UR4, UR4, 0x1, URZ ;  /* 0x0000000104047899 */ /* 0x000fe200080006ff */
[----:B------:R-:W1:Y:S11]  /*08f0*/  FENCE.VIEW.ASYNC.S ;  /* 0x00000000000073c6 */ /* 0x000e760000000000 */
[----:B-1----:R2:W1:Y:S01]  /*0900*/  SYNCS.EXCH.64 URZ, [UR6+0x70], UR4 ;  /* 0x0000700406ff75b2 */ /* 0x0024620008000100 */
[----:B------:R2:W1:Y:S02]  /*0910*/  SYNCS.EXCH.64 URZ, [UR6+0x78], UR4 ;  /* 0x0000780406ff75b2 */ /* 0x0004640008000100 */
[----:B--2---:R-:W-:Y:S01]  /*0920*/  NOP ;  /* 0x0000000000007918 */ /* 0x004fe20000000000 */
.L_x_11:
[----:B------:R-:W2:Y:S01]  /*0930*/  SHFL.IDX PT, R0, R3, RZ, 0x1f ;  /* 0x00001fff03007589 */ /* 0x000ea200000e0000 */
[----:B------:R-:W-:Y:S01]  /*0940*/  NOP ;  /* 0x0000000000007918 */ /* 0x000fe20000000000 */
[----:B--2---:R-:W-:-:S13]  /*0950*/  ISETP.NE.AND P0, PT, R0, 0x4, PT ;  /* 0x000000040000780c */ /* 0x004fda0003f05270 */
[----:B------:R-:W-:Y:S05]  /*0960*/  @P0 BRA `(.L_x_12) ;  /* 0x00000000004c0947 */ /* 0x000fea0003800000 */
[----:B-1----:R-:W1:Y:S01]  /*0970*/  S2UR UR6, SR_CgaCtaId ;  /* 0x00000000000679c3 */ /* 0x002e620000008800 */
[----:B------:R-:W-:Y:S01]  /*0980*/  UMOV UR4, 0x100 ;  /* 0x0000010000047882 */ /* 0x000fe20000000000 */
[----:B------:R-:W-:Y:S01]  /*0990*/  UMOV UR5, 0x400 ;  /* 0x0000040000057882 */ /* 0x000fe20000000000 */
[----:B------:R-:W-:Y:S01]  /*09a0*/  USEL UR4, UR4, 0xe0, UP3 ;  /* 0x000000e004047887 */ /* 0x000fe20009800000 */
[----:B------:R-:W-:Y:S01]  /*09b0*/  UMOV UR8, 0x1 ;  /* 0x0000000100087882 */ /* 0x000fe20000000000 */
[----:B------:R-:W-:Y:S01]  /*09c0*/  ELECT P0, URZ, PT ;  /* 0x0000000000ff782f */ /* 0x000fe20003800000 */
[----:B------:R-:W-:-:S04]  /*09d0*/  UIADD3 UR8, UPT, UPT, -UR8, 0x100000, URZ ;  /* 0x0010000008087890 */ /* 0x000fc8000fffe1ff */
[----:B------:R-:W-:Y:S02]  /*09e0*/  USHF.L.U32 UR9, UR8, 0xb, URZ ;  /* 0x0000000b08097899 */ /* 0x000fe400080006ff */
[----:B------:R-:W-:Y:S02]  /*09f0*/  USHF.L.U32 UR8, UR8, 0x1, URZ ;  /* 0x0000000108087899 */ /* 0x000fe400080006ff */
[----:B-1----:R-:W-:Y:S02]  /*0a00*/  ULEA UR6, UR6, UR5, 0x18 ;  /* 0x0000000506067291 */ /* 0x002fe4000f8ec0ff */
[----:B------:R-:W-:-:S04]  /*0a10*/  UIADD3 UR4, UPT, UPT, -UR4, 0x100000, URZ ;  /* 0x0010000004047890 */ /* 0x000fc8000fffe1ff */
[----:B------:R-:W-:Y:S02]  /*0a20*/  USHF.L.U32 UR5, UR4, 0xb, URZ ;  /* 0x0000000b04057899 */ /* 0x000fe400080006ff */
[----:B------:R-:W-:Y:S01]  /*0a30*/  USHF.L.U32 UR4, UR4, 0x1, URZ ;  /* 0x0000000104047899 */ /* 0x000fe200080006ff */
[----:B------:R-:W1:Y:S03]  /*0a40*/  FENCE.VIEW.ASYNC.S ;  /* 0x00000000000073c6 */ /* 0x000e660000000000 */
[----:B-1----:R2:W1:Y:S08]  /*0a50*/  SYNCS.EXCH.64 URZ, [UR6+0x80], UR8 ;  /* 0x0000800806ff75b2 */ /* 0x0024700008000100 */
[----:B------:R2:W1:Y:S01]  /*0a60*/  SYNCS.EXCH.64 URZ, [UR6+0x90], UR4 ;  /* 0x0000900406ff75b2 */ /* 0x0004620008000100 */
[----:B------:R2:W1:Y:S01]  /*0a70*/  SYNCS.EXCH.64 URZ, [UR6+0x88], UR8 ;  /* 0x0000880806ff75b2 */ /* 0x0004620008000100 */
[----:B------:R2:W1:Y:S02]  /*0a80*/  SYNCS.EXCH.64 URZ, [UR6+0x98], UR4 ;  /* 0x0000980406ff75b2 */ /* 0x0004640008000100 */
[----:B--2---:R-:W-:Y:S01]  /*0a90*/  NOP ;  /* 0x0000000000007918 */ /* 0x004fe20000000000 */
.L_x_12:
        /* <DEDUP_REMOVED lines=22> */
.L_x_13:
[----:B------:R-:W2:Y:S01]  /*0c00*/  SHFL.IDX PT, R3, R3, RZ, 0x1f ;  /* 0x00001fff03037589 */ /* 0x000ea200000e0000 */
[----:B------:R-:W1:Y:S01]  /*0c10*/  S2UR UR46, SR_CTAID.X ;  /* 0x00000000002e79c3 */ /* 0x000e620000002500 */
[----:B------:R-:W-:-:S07]  /*0c20*/  NOP ;  /* 0x0000000000007918 */ /* 0x000fce0000000000 */
[----:B------:R-:W1:Y:S01]  /*0c30*/  S2UR UR47, SR_CTAID.Y ;  /* 0x00000000002f79c3 */ /* 0x000e620000002600 */
[----:B--2---:R-:W-:-:S13]  /*0c40*/  ISETP.NE.AND P0, PT, R3, 0x3, PT ;  /* 0x000000030300780c */ /* 0x004fda0003f05270 */
[----:B-1----:R-:W-:Y:S05]  /*0c50*/  @P0 BRA `(.L_x_14) ;  /* 0x0000000000380947 */ /* 0x002fea0003800000 */
        /* <DEDUP_REMOVED lines=9> */
[----:B-1----:R1:W2:Y:S01]  /*0cf0*/  SYNCS.EXCH.64 URZ, [UR4+0xc0], UR6 ;  /* 0x0000c00604ff75b2 */ /* 0x0022a20008000100 */
[----:B------:R1:W1:Y:S01]  /*0d00*/  SYNCS.EXCH.64 URZ, [UR4+0xd0], UR6 ;  /* 0x0000d00604ff75b2 */ /* 0x0002620008000100 */
[----:B------:R1:W1:Y:S01]  /*0d10*/  SYNCS.EXCH.64 URZ, [UR4+0xc8], UR6 ;  /* 0x0000c80604ff75b2 */ /* 0x0002620008000100 */
[----:B------:R1:W1:Y:S01]  /*0d20*/  SYNCS.EXCH.64 URZ, [UR4+0xd8], UR6 ;  /* 0x0000d80604ff75b2 */ /* 0x0002620008000100 */
[----:B------:R-:W-:Y:S01]  /*0d30*/  NOP ;  /* 0x0000000000007918 */ /* 0x000fe20000000000 */
.L_x_14:
[----:B------:R-:W-:-:S05]  /*0d40*/  CS2R.32 R3, SR_CgaSize ;  /* 0x0000000000037805 */ /* 0x000fca0000008a00 */
[----:B------:R-:W-:-:S05]  /*0d50*/  IMAD R3, R3, -0xa0, RZ ;  /* 0xffffff6003037824 */ /* 0x000fca00078e02ff */
[----:B------:R-:W-:-:S14]  /*0d60*/  R2UR UR5, R3 ;  /* 0x00000000030572ca */ /* 0x000fdc00000e0000 */
[----:B------:R-:W3:Y:S01]  /*0d70*/  LDCU UR5, c[0x0][UR5+0x2b0] ;  /* 0x00005600050577ac */ /* 0x000ee20008000800 */
[----:B------:R-:W-:Y:S01]  /*0d80*/  I2FP.F32.U32 R3, UR46 ;  /* 0x0000002e00037c45 */ /* 0x000fe20008201000 */
[----:B------:R-:W-:Y:S01]  /*0d90*/  NOP ;  /* 0x0000000000007918 */ /* 0x000fe20000000000 */
[----:B------:R-:W-:Y:S02]  /*0da0*/  I2FP.F32.U32 R0, UR47 ;  /* 0x0000002f00007c45 */ /* 0x000fe40008201000 */
[----:B------:R-:W-:-:S06]  /*0db0*/  RPCMOV.32 Rpc.LO, R2 ;  /* 0x0000000200007352 */ /* 0x000fcc0000000000 */
[----:B------:R-:W-:-:S05]  /*0dc0*/  CS2R.32 R2, SR_CgaSize ;  /* 0x0000000000027805 */ /* 0x000fca0000008a00 */
[----:B------:R-:W-:-:S05]  /*0dd0*/  IMAD R2, R2, -0xa0, RZ ;  /* 0xffffff6002027824 */ /* 0x000fca00078e02ff */
[----:B-1----:R-:W-:Y:S02]  /*0de0*/  R2UR UR4, R2 ;  /* 0x00000000020472ca */ /* 0x002fe400000e0000 */
[----:B------:R-:W-:-:S12]  /*0df0*/  RPCMOV.32 R2, Rpc.LO ;  /* 0x0000000000027353 */ /* 0x000fd80000000000 */
[----:B------:R-:W1:Y:S01]  /*0e00*/  LDCU UR4, c[0x0][UR4+0x2b4] ;  /* 0x00005680040477ac */ /* 0x000e620008000800 */
[----:B------:R-:W1:Y:S01]  /*0e10*/  S2UR UR36, SR_CTAID.Z ;  /* 0x00000000002479c3 */ /* 0x000e620000002700 */
[----:B------:R-:W4:Y:S01]  /*0e20*/  LDCU UR19, c[0x0][0xb24] ;  /* 0x00016480ff1377ac */ /* 0x000f220008000800 */
[----:B------:R-:W-:-:S06]  /*0e30*/  RPCMOV.32 Rpc.LO, R2 ;  /* 0x0000000200007352 */ /* 0x000fcc0000000000 */
[----:B------:R-:W-:-:S05]  /*0e40*/  CS2R.32 R2, SR_CgaSize ;  /* 0x0000000000027805 */ /* 0x000fca0000008a00 */
[----:B------:R-:W-:-:S05]  /*0e50*/  IMAD R2, R2, -0xa0, RZ ;  /* 0xffffff6002027824 */ /* 0x000fca00078e02ff */
[----:B------:R-:W-:Y:S02]  /*0e60*/  R2UR UR61, R2 ;  /* 0x00000000023d72ca */ /* 0x000fe400000e0000 */
[----:B------:R-:W-:-:S12]  /*0e70*/  RPCMOV.32 R2, Rpc.LO ;  /* 0x0000000000027353 */ /* 0x000fd80000000000 */
[----:B------:R-:W2:Y:S01]  /*0e80*/  LDCU UR61, c[0x0][UR61+0x2a0] ;  /* 0x000054003d3d77ac */ /* 0x000ea20008000800 */
[----:B------:R-:W-:-:S06]  /*0e90*/  RPCMOV.32 Rpc.LO, R2 ;  /* 0x0000000200007352 */ /* 0x000fcc0000000000 */
[----:B------:R-:W-:-:S05]  /*0ea0*/  CS2R.32 R2, SR_CgaSize ;  /* 0x0000000000027805 */ /* 0x000fca0000008a00 */
[----:B------:R-:W-:-:S05]  /*0eb0*/  IMAD R2, R2, -0xa0, RZ ;  /* 0xffffff6002027824 */ /* 0x000fca00078e02ff */
[----:B------:R-:W-:Y:S02]  /*0ec0*/  R2UR UR60, R2 ;  /* 0x00000000023c72ca */ /* 0x000fe400000e0000 */
[----:B------:R-:W-:-:S12]  /*0ed0*/  RPCMOV.32 R2, Rpc.LO ;  /* 0x0000000000027353 */ /* 0x000fd80000000000 */
[----:B------:R-:W2:Y:S01]  /*0ee0*/  LDCU UR60, c[0x0][UR60+0x2a4] ;  /* 0x000054803c3c77ac */ /* 0x000ea20008000800 */
[----:B---3--:R-:W-:Y:S01]  /*0ef0*/  FMUL R3, R3, UR5 ;  /* 0x0000000503037c20 */ /* 0x008fe20008400000 */
[----:B-1----:R-:W-:-:S05]  /*0f00*/  FMUL R0, R0, UR4 ;  /* 0x0000000400007c20 */ /* 0x002fca0008400000 */
[----:B------:R-:W1:Y:S01]  /*0f10*/  F2I.U32.TRUNC.NTZ R3, R3 ;  /* 0x0000000300037305 */ /* 0x000e62000020f000 */
[----:B----4-:R-:W-:-:S07]  /*0f20*/  UISETP.GE.AND UP0, UPT, UR19, 0x1, UPT ;  /* 0x000000011300788c */ /* 0x010fce000bf06270 */
[----:B------:R-:W3:Y:S01]  /*0f30*/  F2I.U32.TRUNC.NTZ R0, R0 ;  /* 0x0000000000007305 */ /* 0x000ee2000020f000 */
[----:B-1----:R-:W-:Y:S02]  /*0f40*/  R2UR UR4, R3 ;  /* 0x00000000030472ca */ /* 0x002fe400000e0000 */
[----:B---3--:R-:W-:-:S11]  /*0f50*/  R2UR UR6, R0 ;  /* 0x00000000000672ca */ /* 0x008fd600000e0000 */
[----:B------:R-:W-:-:S04]  /*0f60*/  UIADD3 UR5, UPT, UPT, -UR4, URZ, URZ ;  /* 0x000000ff04057290 */ /* 0x000fc8000fffe1ff */
[----:B--2---:R-:W-:Y:S02]  /*0f70*/  UIMAD UR61, UR61, UR5, UR46 ;  /* 0x000000053d3d72a4 */ /* 0x004fe4000f8e022e */
[----:B------:R-:W-:-:S04]  /*0f80*/  UIADD3 UR4, UPT, UPT, -UR6, URZ, URZ ;  /* 0x000000ff06047290 */ /* 0x000fc8000fffe1ff */
[----:B------:R-:W-:Y:S01]  /*0f90*/  UIMAD UR60, UR60, UR4, UR47 ;  /* 0x000000043c3c72a4 */ /* 0x000fe2000f8e022f */
[----:B------:R-:W-:Y:S06]  /*0fa0*/  BAR.SYNC.DEFER_BLOCKING 0x0 ;  /* 0x0000000000007b1d */ /* 0x000fec0000010000 */
[----:B------:R-:W-:Y:S05]  /*0fb0*/  BRA.U !UP0, `(.L_x_15) ;  /* 0x0000000108d47547 */ /* 0x000fea000b800000 */
[----:B------:R-:W1:Y:S01]  /*0fc0*/  LDCU.128 UR20, c[0x0][0xb10] ;  /* 0x00016200ff1477ac */ /* 0x000e620008000c00 */
[----:B------:R-:W2:Y:S01]  /*0fd0*/  LDCU UR6, c[0x0][0x370] ;  /* 0x00006e00ff0677ac */ /* 0x000ea20008000800 */
[----:B------:R-:W3:Y:S01]  /*0fe0*/  LDCU UR4, c[0x0][0x374] ;  /* 0x00006e80ff0477ac */ /* 0x000ee20008000800 */
[----:B------:R-:W4:Y:S01]  /*0ff0*/  LDCU UR24, c[0x0][0xb0c] ;  /* 0x00016180ff1877ac */ /* 0x000f220008000800 */
[----:B------:R-:W4:Y:S01]  /*1000*/  LDCU UR5, c[0x0][0xb20] ;  /* 0x00016400ff0577ac */ /* 0x000f220008000800 */
[----:B------:R-:W4:Y:S01]  /*1010*/  LDCU.64 UR16, c[0x0][0xb28] ;  /* 0x00016500ff1077ac */ /* 0x000f220008000a00 */
[----:B-1----:R-:W-:Y:S02]  /*1020*/  UISETP.NE.AND UP0, UPT, UR22, 0x1, UPT ;  /* 0x000000011600788c */ /* 0x002fe4000bf05270 */
[----:B---3--:R-:W-:Y:S02]  /*1030*/  UIMAD.WIDE.U32 UR8, UR4, UR23, URZ ;  /* 0x00000017040872a5 */ /* 0x008fe4000f8e00ff */
[----:B--2---:R-:W-:-:S02]  /*1040*/  UIMAD.WIDE.U32 UR10, UR6, UR20, URZ ;  /* 0x00000014060a72a5 */ /* 0x004fc4000f8e00ff */
[----:B----4-:R-:W-:Y:S02]  /*1050*/  UISETP.NE.AND UP1, UPT, UR24, 0x1, UPT ;  /* 0x000000011800788c */ /* 0x010fe4000bf25270 */
[----:B------:R-:W-:Y:S01]  /*1060*/  UISETP.NE.AND UP4, UPT, UR19, 0x1, UPT ;  /* 0x000000011300788c */ /* 0x000fe2000bf85270 */
[----:B------:R-:W-:Y:S02]  /*1070*/  UMOV UR8, UR9 ;  /* 0x0000000900087c82 */ /* 0x000fe40008000000 */
[----:B------:R-:W-:Y:S01]  /*1080*/  UMOV UR10, UR11 ;  /* 0x0000000b000a7c82 */ /* 0x000fe20008000000 */
[----:B------:R-:W-:Y:S02]  /*1090*/  @UP0 USHF.R.U32.HI UR4, URZ, UR5, UR8 ;  /* 0x00000005ff040299 */ /* 0x000fe40008011608 */
[----:B------:R-:W-:Y:S02]  /*10a0*/  UIMAD.WIDE.U32 UR12, UR47, UR23, URZ ;  /* 0x000000172f0c72a5 */ /* 0x000fe4000f8e00ff */
[----:B------:R-:W-:-:S02]  /*10b0*/  UIMAD.WIDE.U32 UR8, UR4, UR16, URZ ;  /* 0x00000010040872a5 */ /* 0x000fc4000f8e00ff */
[----:B------:R-:W-:Y:S02]  /*10c0*/  @UP1 USHF.R.U32.HI UR6, URZ, UR21, UR10 ;  /* 0x00000015ff061299 */ /* 0x000fe4000801160a */
[----:B------:R-:W-:Y:S02]  /*10d0*/  UIMAD.WIDE.U32 UR14, UR46, UR20, URZ ;  /* 0x000000142e0e72a5 */ /* 0x000fe4000f8e00ff */
[----:B------:R-:W-:Y:S01]  /*10e0*/  UIMAD.WIDE.U32 UR10, UR6, UR16, URZ ;  /* 0x00000010060a72a5 */ /* 0x000fe2000f8e00ff */
[----:B------:R-:W-:Y:S01]  /*10f0*/  UMOV UR12, UR13 ;  /* 0x0000000d000c7c82 */ /* 0x000fe20008000000 */
[----:B------:R-:W-:Y:S01]  /*1100*/  UMOV UR8, UR9 ;  /* 0x0000000900087c82 */ /* 0x000fe20008000000 */
[----:B------:R-:W-:Y:S02]  /*1110*/  USHF.R.U32.HI UR12, URZ, UR5, UR12 ;  /* 0x00000005ff0c7299 */ /* 0x000fe4000801160c */
[----:B------:R-:W-:Y:S01]  /*1120*/  @UP4 USHF.R.U32.HI UR4, URZ, UR17, UR8 ;  /* 0x00000011ff044299 */ /* 0x000fe20008011608 */
[----:B------:R-:W-:Y:S01]  /*1130*/  UMOV UR14, UR15 ;  /* 0x0000000f000e7c82 */ /* 0x000fe20008000000 */
[----:B------:R-:W-:Y:S01]  /*1140*/  UMOV UR10, UR11 ;  /* 0x0000000b000a7c82 */ /* 0x000fe20008000000 */
[----:B------:R-:W-:-:S02]  /*1150*/  USHF.R.U32.HI UR14, URZ, UR21, UR14 ;  /* 0x00000015ff0e7299 */ /* 0x000fc4000801160e */
[----:B------:R-:W-:Y:S02]  /*1160*/  USEL UR5, UR47, UR12, !UP0 ;  /* 0x0000000c2f057287 */ /* 0x000fe4000c000000 */
[----:B------:R-:W-:Y:S02]  /*1170*/  @UP4 USHF.R.U32.HI UR6, URZ, UR17, UR10 ;  /* 0x00000011ff064299 */ /* 0x000fe4000801160a */
[----:B------:R-:W-:Y:S02]  /*1180*/  UIMAD UR7, UR4, UR19, URZ ;  /* 0x00000013040772a4 */ /* 0x000fe4000f8e02ff */
[----:B------:R-:W-:Y:S02]  /*1190*/  USEL UR4, UR46, UR14, !UP1 ;  /* 0x0000000e2e047287 */ /* 0x000fe4000c800000 */
[----:B------:R-:W-:Y:S02]  /*11a0*/  UIMAD UR10, UR6, UR19, URZ ;  /* 0x00000013060a72a4 */ /* 0x000fe4000f8e02ff */
[----:B------:R-:W-:-:S02]  /*11b0*/  UISETP.GE.AND UP0, UPT, UR5, UR7, UPT ;  /* 0x000000070500728c */ /* 0x000fc4000bf06270 */
[----:B------:R-:W-:Y:S02]  /*11c0*/  UIMAD.WIDE.U32 UR8, UR5, UR16, URZ ;  /* 0x00000010050872a5 */ /* 0x000fe4000f8e00ff */
[----:B------:R-:W-:Y:S02]  /*11d0*/  UISETP.GE.OR UP0, UPT, UR4, UR10, UP0 ;  /* 0x0000000a0400728c */ /* 0x000fe40008706670 */
[----:B------:R-:W-:Y:S02]  /*11e0*/  UIMAD.WIDE.U32 UR10, UR4, UR16, URZ ;  /* 0x00000010040a72a5 */ /* 0x000fe4000f8e00ff */
[----:B------:R-:W-:Y:S01]  /*11f0*/  UIADD3 UR10, UPT, UPT, -UR4, URZ, URZ ;  /* 0x000000ff040a7290 */ /* 0x000fe2000fffe1ff */
[----:B------:R-:W-:Y:S01]  /*1200*/  UMOV UR7, UR9 ;  /* 0x0000000900077c82 */ /* 0x000fe20008000000 */
[----:B------:R-:W-:Y:S02]  /*1210*/  UIADD3 UR9, UPT, UPT, -UR5, URZ, URZ ;  /* 0x000000ff05097290 */ /* 0x000fe4000fffe1ff */
[----:B------:R-:W-:-:S03]  /*1220*/  USHF.R.U32.HI UR7, URZ, UR17, UR7 ;  /* 0x00000011ff077299 */ /* 0x000fc60008011607 */
[----:B------:R-:W-:Y:S01]  /*1230*/  @!UP0 UMOV UR8, UR11 ;  /* 0x0000000b00088c82 */ /* 0x000fe20008000000 */
[----:B------:R-:W-:Y:S02]  /*1240*/  UIMAD UR47, UR22, UR9, UR47 ;  /* 0x00000009162f72a4 */ /* 0x000fe4000f8e022f */
[----:B------:R-:W-:Y:S02]  /*1250*/  USEL UR7, UR5, UR7, !UP4 ;  /* 0x0000000705077287 */ /* 0x000fe4000e000000 */
[----:B------:R-:W-:Y:S02]  /*1260*/  @!UP0 USHF.R.U32.HI UR8, URZ, UR17, UR8 ;  /* 0x00000011ff088299 */ /* 0x000fe40008011608 */
[----:B------:R-:W-:Y:S02]  /*1270*/  UIADD3 UR9, UPT, UPT, -UR7, URZ, URZ ;  /* 0x000000ff07097290 */ /* 0x000fe4000fffe1ff */
[----:B------:R-:W-:Y:S02]  /*1280*/  @!UP0 USEL UR8, UR4, UR8, !UP4 ;  /* 0x0000000804088287 */ /* 0x000fe4000e000000 */
[----:B------:R-:W-:-:S02]  /*1290*/  UIMAD UR9, UR19, UR9, UR5 ;  /* 0x00000009130972a4 */ /* 0x000fc4000f8e0205 */
[----:B------:R-:W-:Y:S02]  /*12a0*/  @!UP0 UIADD3 UR7, UPT, UPT, UR7, -UR8, URZ ;  /* 0x8000000807078290 */ /* 0x000fe4000fffe0ff */
[----:B------:R-:W-:Y:S02]  /*12b0*/  @!UP0 UIMAD UR8, UR9, UR6, UR8 ;  /* 0x00000006090882a4 */ /* 0x000fe4000f8e0208 */
[----:B------:R-:W-:Y:S02]  /*12c0*/  @!UP0 UIMAD UR5, UR7, UR19, UR4 ;  /* 0x00000013070582a4 */ /* 0x000fe4000f8e0204 */
[----:B------:R-:W-:Y:S02]  /*12d0*/  UIMAD UR6, UR24, UR10, UR46 ;  /* 0x0000000a180672a4 */ /* 0x000fe4000f8e022e */
[----:B------:R-:W-:Y:S01]  /*12e0*/  UIMAD UR47, UR5, UR22, UR47 ;  /* 0x00000016052f72a4 */ /* 0x000fe2000f8e022f */
[----:B------:R-:W-:Y:S02]  /*12f0*/  @!UP0 UMOV UR4, UR8 ;  /* 0x0000000800048c82 */ /* 0x000fe40008000000 */
[----:B------:R-:W-:-:S12]  /*1300*/  UIMAD UR46, UR4, UR24, UR6 ;  /* 0x00000018042e72a4 */ /* 0x000fd8000f8e0206 */
.L_x_15:
[----:B------:R-:W1:Y:S01]  /*1310*/  LDCU UR4, c[0x0][0xb30] ;  /* 0x00016600ff0477ac */ /* 0x000e620008000800 */
[----:B------:R-:W2:Y:S01]  /*1320*/  S2UR UR15, SR_CgaCtaId ;  /* 0x00000000000f79c3 */ /* 0x000ea20000008800 */
[----:B-1----:R-:W-:-:S09]  /*1330*/  UISETP.NE.AND UP0, UPT, UR4, 0x1, UPT ;  /* 0x000000010400788c */ /* 0x002fd2000bf05270 */
[----:B--2---:R-:W-:Y:S05]  /*1340*/  BRA.U UP0, `(.L_x_16) ;  /* 0x0000000100447547 */ /* 0x004fea000b800000 */
[----:B------:R-:W1:Y:S01]  /*1350*/  LDCU.128 UR8, c[0x0][0xb10] ;  /* 0x00016200ff0877ac */ /* 0x000e620008000c00 */
[----:B------:R-:W2:Y:S01]  /*1360*/  LDCU UR12, c[0x0][0xb0c] ;  /* 0x00016180ff0c77ac */ /* 0x000ea20008000800 */
[----:B------:R-:W3:Y:S01]  /*1370*/  LDCU UR13, c[0x0][0xb20] ;  /* 0x00016400ff0d77ac */ /* 0x000ee20008000800 */
[----:B-1----:R-:W-:Y:S02]  /*1380*/  UIMAD.WIDE.U32 UR6, UR46, UR8, URZ ;  /* 0x000000082e0672a5 */ /* 0x002fe4000f8e00ff */
[----:B------:R-:W-:Y:S02]  /*1390*/  UIMAD.WIDE.U32 UR4, UR47, UR11, URZ ;  /* 0x0000000b2f0472a5 */ /* 0x000fe4000f8e00ff */
[----:B--2---:R-:W-:Y:S02]  /*13a0*/  UISETP.NE.AND UP1, UPT, UR12, 0x1, UPT ;  /* 0x000000010c00788c */ /* 0x004fe4000bf25270 */
[----:B------:R-:W-:Y:S01]  /*13b0*/  UISETP.NE.AND UP0, UPT, UR10, 0x1, UPT ;  /* 0x000000010a00788c */ /* 0x000fe2000bf05270 */
[----:B------:R-:W-:-:S02]  /*13c0*/  UMOV UR6, UR7 ;  /* 0x0000000700067c82 */ /* 0x000fc40008000000 */
[----:B------:R-:W-:Y:S01]  /*13d0*/  UMOV UR4, UR5 ;  /* 0x0000000500047c82 */ /* 0x000fe20008000000 */
[----:B------:R-:W-:Y:S02]  /*13e0*/  USHF.R.U32.HI UR6, URZ, UR9, UR6 ;  /* 0x00000009ff067299 */ /* 0x000fe40008011606 */
[----:B---3--:R-:W-:Y:S02]  /*13f0*/  USHF.R.U32.HI UR4, URZ, UR13, UR4 ;  /* 0x0000000dff047299 */ /* 0x008fe40008011604 */
[----:B------:R-:W-:Y:S02]  /*1400*/  USEL UR5, UR46, UR6, !UP1 ;  /* 0x000000062e057287 */ /* 0x000fe4000c800000 */
[----:B------:R-:W-:-:S04]  /*1410*/  USEL UR4, UR47, UR4, !UP0 ;  /* 0x000000042f047287 */ /* 0x000fc8000c000000 */
[----:B------:R-:W-:Y:S02]  /*1420*/  UIADD3 UR6, UPT, UPT, UR5, -UR4, URZ ;  /* 0x8000000405067290 */ /* 0x000fe4000fffe0ff */
[----:B------:R-:W-:Y:S02]  /*1430*/  UIADD3 UR4, UPT, UPT, -UR5, UR4, URZ ;  /* 0x0000000405047290 */ /* 0x000fe4000fffe1ff */
[----:B------:R-:W-:Y:S02]  /*1440*/  UIMAD UR47, UR6, UR10, UR47 ;  /* 0x0000000a062f72a4 */ /* 0x000fe4000f8e022f */
[----:B------:R-:W-:-:S12]  /*1450*/  UIMAD UR46, UR4, UR12, UR46 ;  /* 0x0000000c042e72a4 */ /* 0x000fd8000f8e022e */
.L_x_16:
[----:B------:R-:W-:Y:S01]  /*1460*/  BAR.SYNC.DEFER_BLOCKING 0x0 ;  /* 0x0000000000007b1d */ /* 0x000fe20000010000 */
[----:B------:R-:W-:Y:S01]  /*1470*/  UISETP.NE.AND UP0, UPT, UR18, 0x2, UPT ;  /* 0x000000021200788c */ /* 0x000fe2000bf05270 */
[----:B------:R-:W-:Y:S02]  /*1480*/  ISETP.NE.OR P3, PT, R4, 0x2, !P3 ;  /* 0x000000020400780c */ /* 0x000fe40005f65670 */
[----:B------:R-:W-:Y:S02]  /*1490*/  LOP3.LUT R0, R2, 0x1f, RZ, 0xc0, !PT ;  /* 0x0000001f02007812 */ /* 0x000fe400078ec0ff */
[----:B------:R-:W1:Y:S04]  /*14a0*/  LDCU UR21, c[0x0][0xb24] ;  /* 0x00016480ff1577ac */ /* 0x000e680008000800 */
[----:B------:R-:W-:Y:S05]  /*14b0*/  BRA.U UP0, `(.L_x_17) ;  /* 0x0000001100ac7547 */ /* 0x000fea000b800000 */
[----:B------:R-:W2:Y:S01]  /*14c0*/  LDCU UR6, c[0x0][0x38c] ;  /* 0x00007180ff0677ac */ /* 0x000ea20008000800 */
[----:B------:R-:W-:Y:S01]  /*14d0*/  PLOP3.LUT P1, PT, PT, PT, UP3, 0x80, 0x8 ;  /* 0x000000000008781c */ /* 0x000fe20003f2f038 */
[----:B------:R-:W-:Y:S01]  /*14e0*/  IMAD.MOV.U32 R12, RZ, RZ, 0x1 ;  /* 0x00000001ff0c7424 */ /* 0x000fe200078e00ff */
[----:B------:R-:W-:Y:S02]  /*14f0*/  ISETP.EQ.OR P2, PT, R0, RZ, P3 ;  /* 0x000000ff0000720c */ /* 0x000fe40001f42670 */
[----:B------:R-:W-:Y:S02]  /*1500*/  CS2R R10, SRZ ;  /* 0x00000000000a7805 */ /* 0x000fe4000001ff00 */
[----:B------:R-:W-:Y:S01]  /*1510*/  PLOP3.LUT P1, PT, P1, PT, PT, 0x8, 0x80 ;  /* 0x000000000080781c */ /* 0x000fe20000f2e170 */
[----:B------:R-:W-:Y:S01]  /*1520*/  IMAD.MOV.U32 R9, RZ, RZ, RZ ;  /* 0x000000ffff097224 */ /* 0x000fe200078e00ff */
[----:B------:R-:W3:Y:S01]  /*1530*/  LDCU UR40, c[0x0][0x370] ;  /* 0x00006e00ff2877ac */ /* 0x000ee20008000800 */
[----:B------:R-:W-:Y:S01]  /*1540*/  IMAD.MOV.U32 R8, RZ, RZ, 0x1 ;  /* 0x00000001ff087424 */ /* 0x000fe200078e00ff */
[----:B------:R-:W4:Y:S01]  /*1550*/  LDCU.64 UR28, c[0x0][0x348] ;  /* 0x00006900ff1c77ac */ /* 0x000f220008000a00 */
[----:B------:R-:W1:Y:S01]  /*1560*/  LDCU UR39, c[0x0][0x374] ;  /* 0x00006e80ff2777ac */ /* 0x000e620008000800 */
[----:B--2---:R-:W-:-:S02]  /*1570*/  UIADD3 UR5, UPT, UPT, UR6, 0x1f, URZ ;  /* 0x0000001f06057890 */ /* 0x004fc4000fffe0ff */
[----:B------:R-:W-:Y:S02]  /*1580*/  UIADD3 UR44, UPT, UPT, UR6, 0x3e, URZ ;  /* 0x0000003e062c7890 */ /* 0x000fe4000fffe0ff */
[----:B------:R-:W-:-:S04]  /*1590*/  USHF.R.S32.HI UR4, URZ, 0x1f, UR5 ;  /* 0x0000001fff047899 */ /* 0x000fc80008011405 */
[----:B------:R-:W-:Y:S02]  /*15a0*/  ULEA.HI UR4, UR4, UR5, URZ, 0x5 ;  /* 0x0000000504047291 */ /* 0x000fe4000f8f28ff */
[----:B------:R-:W-:Y:S02]  /*15b0*/  UIADD3 UR5, UPT, UPT, UR6, -0x1, URZ ;  /* 0xffffffff06057890 */ /* 0x000fe4000fffe0ff */
[----:B------:R-:W-:Y:S02]  /*15c0*/  USHF.R.S32.HI UR42, URZ, 0x5, UR4 ;  /* 0x00000005ff2a7899 */ /* 0x000fe40008011404 */
[----:B------:R-:W-:Y:S02]  /*15d0*/  UISETP.GE.U32.AND UP1, UPT, UR5, -0x3f, UPT ;  /* 0xffffffc10500788c */ /* 0x000fe4000bf26070 */
[----:B------:R-:W-:Y:S01]  /*15e0*/  UISETP.LT.U32.AND UP0, UPT, UR42, 0x5, UPT ;  /* 0x000000052a00788c */ /* 0x000fe2000bf01070 */
[----:B------:R-:W-:-:S03]  /*15f0*/  UMOV UR6, URZ ;  /* 0x000000ff00067c82 */ /* 0x000fc60008000000 */
[----:B------:R-:W-:-:S04]  /*1600*/  USEL UR41, UR42, 0x5, UP0 ;  /* 0x000000052a297887 */ /* 0x000fc80008000000 */
[----:B------:R-:W-:Y:S02]  /*1610*/  UIADD3 UR14, UPT, UPT, UR41, -0x1, URZ ;  /* 0xffffffff290e7890 */ /* 0x000fe4000fffe0ff */
[----:B------:R-:W-:Y:S02]  /*1620*/  @UP1 UIADD3 UR14, UPT, UPT, UR41, URZ, URZ ;  /* 0x000000ff290e1290 */ /* 0x000fe4000fffe0ff */
[----:B------:R-:W-:Y:S02]  /*1630*/  UIADD3 UR43, UPT, UPT, UR42, -UR41, URZ ;  /* 0x800000292a2b7290 */ /* 0x000fe4000fffe0ff */
[----:B-1-34-:R-:W-:-:S12]  /*1640*/  UIADD3 UR14, UPT, UPT, UR14, 0x1, URZ ;  /* 0x000000010e0e7890 */ /* 0x01afd8000fffe0ff */
.L_x_35:
[----:B------:R-:W-:Y:S01]  /*1650*/  UISETP.NE.AND UP0, UPT, UR15, URZ, UPT ;  /* 0x000000ff0f00728c */ /* 0x000fe2000bf05270 */
[----:B------:R-:W1:Y:S08]  /*1660*/  S2UR UR15, SR_CgaCtaId ;  /* 0x00000000000f79c3 */ /* 0x000e700000008800 */
[----:B------:R-:W-:Y:S05]  /*1670*/  BRA.U UP0, `(.L_x_18) ;  /* 0x0000000100347547 */ /* 0x000fea000b800000 */
[----:B------:R-:W2:Y:S01]  /*1680*/  S2R R0, SR_CgaCtaId ;  /* 0x0000000000007919 */ /* 0x000ea20000008800 */
[----:B------:R-:W-:-:S04]  /*1690*/  MOV R2, 0x400 ;  /* 0x0000040000027802 */ /* 0x000fc80000000f00 */
[----:B--2---:R-:W-:Y:S02]  /*16a0*/  LEA R0, R0, R2, 0x18 ;  /* 0x0000000200007211 */ /* 0x004fe400078ec0ff */
[----:B------:R-:W-:-:S03]  /*16b0*/  SHF.L.U32 R2, R8, 0x1f, RZ ;  /* 0x0000001f08027819 */ /* 0x000fc600000006ff */
[----:B------:R-:W-:-:S04]  /*16c0*/  IMAD R0, R9, 0x8, R0 ;  /* 0x0000000809007824 */ /* 0x000fc800078e0200 */
[----:B------:R-:W2:Y:S02]  /*16d0*/  SYNCS.PHASECHK.TRANS64.TRYWAIT P0, [R0+URZ+0xd0], R2 ;  /* 0x0000d002000075a7 */ /* 0x000ea400080011ff */
[----:B--2---:R-:W-:Y:S05]  /*16e0*/  @!P0 BRA `(.L_x_19) ;  /* 0x000000a8008c8947 */ /* 0x004fea0003800000 */
.L_x_107:
[----:B------:R-:W-:Y:S01]  /*16f0*/  VIADD R9, R9, 0x1 ;  /* 0x0000000109097836 */ /* 0x000fe20000000000 */
[----:B------:R2:W-:Y:S04]  /*1700*/  SYNCS.ARRIVE.TRANS64.A1T0 RZ, [R0+URZ+0xc0], RZ ;  /* 0x0000c0ff00ff79a7 */ /* 0x0005e800081000ff */
[----:B------:R-:W-:-:S04]  /*1710*/  ISETP.NE.AND P0, PT, R9, 0x2, PT ;  /* 0x000000020900780c */ /* 0x000fc80003f05270 */
[----:B------:R-:W-:Y:S02]  /*1720*/  SEL R9, R9, RZ, P0 ;  /* 0x000000ff09097207 */ /* 0x000fe40000000000 */
[----:B--2---:R-:W-:-:S04]  /*1730*/  SEL R0, RZ, 0x1, P0 ;  /* 0x00000001ff007807 */ /* 0x004fc80000000000 */
[----:B------:R-:W-:-:S07]  /*1740*/  LOP3.LUT R8, R8, R0, RZ, 0x3c, !PT ;  /* 0x0000000008087212 */ /* 0x000fce00078e3cff */
.L_x_18:
[----:B------:R-:W-:Y:S01]  /*1750*/  UMOV UR4, 0x400 ;  /* 0x0000040000047882 */ /* 0x000fe20000000000 */
[----:B------:R-:W-:Y:S01]  /*1760*/  SHF.L.U32 R0, R12, 0x1f, RZ ;  /* 0x0000001f0c007819 */ /* 0x000fe200000006ff */
[----:B-1----:R-:W-:Y:S02]  /*1770*/  ULEA UR4, UR15, UR4, 0x18 ;  /* 0x000000040f047291 */ /* 0x002fe4000f8ec0ff */
[----:B------:R-:W-:Y:S02]  /*1780*/  UISETP.GE.U32.AND UP0, UPT, UR44, 0x3f, UPT ;  /* 0x0000003f2c00788c */ /* 0x000fe4000bf06070 */
[----:B------:R-:W-:Y:S02]  /*1790*/  ULEA UR5, UR6, UR4, 0x3 ;  /* 0x0000000406057291 */ /* 0x000fe4000f8e18ff */
[----:B------:R-:W-:Y:S02]  /*17a0*/  USHF.L.U32 UR35, UR46, 0x7, URZ ;  /* 0x000000072e237899 */ /* 0x000fe400080006ff */
[----:B------:R-:W-:Y:S01]  /*17b0*/  UIMAD UR11, UR47, 0xe0, URZ ;  /* 0x000000e02f0b78a4 */ /* 0x000fe2000f8e02ff */
[----:B------:R-:W-:-:S04]  /*17c0*/  UMOV UR13, URZ ;  /* 0x000000ff000d7c82 */ /* 0x000fc80008000000 */
[----:B------:R1:W2:Y:S01]  /*17d0*/  SYNCS.PHASECHK.TRANS64.TRYWAIT P0, [UR5+0x28], R0 ;  /* 0x00002800ff0075a7 */ /* 0x0002a20008001105 */
[----:B------:R-:W-:Y:S06]  /*17e0*/  BRA.U !UP0, `(.L_x_20) ;  /* 0x0000000108a87547 */ /* 0x000fec000b800000 */
[----:B------:R-:W-:Y:S01]  /*17f0*/  UMOV UR7, URZ ;  /* 0x000000ff00077c82 */ /* 0x000fe20008000000 */
[----:B------:R-:W-:-:S05]  /*1800*/  UMOV UR5, UR6 ;  /* 0x0000000600057c82 */ /* 0x000fca0008000000 */
.L_x_25:
[----:B--2---:R-:W-:Y:S01]  /*1810*/  @!P3 MOV R2, 0x5800 ;  /* 0x000058000002b802 */ /* 0x004fe20000000f00 */
[----:B---3--:R-:W-:Y:S01]  /*1820*/  ULEA UR33, UR5, UR4, 0x3 ;  /* 0x0000000405217291 */ /* 0x008fe2000f8e18ff */
[----:B--2-4-:R-:W-:Y:S11]  /*1830*/  @P0 BRA `(.L_x_21) ;  /* 0x00000000000c0947 */ /* 0x014ff60003800000 */
[----:B------:R-:W-:Y:S04]  /*1840*/  SHF.L.U32 R3, R12, 0x1f, RZ ;  /* 0x0000001f0c037819 */ /* 0x000fe800000006ff */
[----:B------:R-:W2:Y:S02]  /*1850*/  SYNCS.PHASECHK.TRANS64.TRYWAIT P0, [UR33+0x28], R3 ;  /* 0x00002803ff0075a7 */ /* 0x000ea40008001121 */
[----:B--2---:R-:W-:Y:S05]  /*1860*/  @!P0 BRA `(.L_x_22) ;  /* 0x000000a800408947 */ /* 0x004fea0003800000 */
.L_x_21:
[----:B------:R2:W-:Y:S01]  /*1870*/  @!P3 SYNCS.ARRIVE.TRANS64 RZ, [UR33], R2 ;  /* 0x00000002ffffb9a7 */ /* 0x0005e20008000021 */
[----:B------:R-:W-:Y:S04]  /*1880*/  BSSY.RECONVERGENT B0, `(.L_x_23) ;  /* 0x0000003000007945 */ /* 0x000fe80003800200 */
[----:B------:R-:W-:Y:S05]  /*1890*/  @P2 BRA `(.L_x_24) ;  /* 0x0000000000042947 */ /* 0x000fea0003800000 */
[----:B------:R-:W-:Y:S05]  /*18a0*/  BPT.TRAP 0x1 ;  /* 0x000000040000795c */ /* 0x000fea0000300000 */
.L_x_24:
[----:B------:R-:W-:Y:S05]  /*18b0*/  BSYNC.RECONVERGENT B0 ;  /* 0x0000000000007941 */ /* 0x000fea0003800200 */
.L_x_23:
[----:B------:R-:W-:Y:S02]  /*18c0*/  UIADD3 UR6, UPT, UPT, UR5, 0x1, URZ ;  /* 0x0000000105067890 */ /* 0x000fe4000fffe0ff */
[----:B------:R-:W-:Y:S02]  /*18d0*/  UIADD3 UR18, UP1, UPT, UR28, 0x80, URZ ;  /* 0x000000801c127890 */ /* 0x000fe4000ff3e0ff */
[----:B------:R-:W-:Y:S02]  /*18e0*/  UISETP.NE.AND UP0, UPT, UR6, 0x5, UPT ;  /* 0x000000050600788c */ /* 0x000fe4000bf05270 */
[----:B------:R-:W-:Y:S02]  /*18f0*/  ULEA UR32, UR5, UR4, 0xd ;  /* 0x0000000405207291 */ /* 0x000fe4000f8e68ff */
[----:B------:R-:W-:Y:S02]  /*1900*/  USEL UR9, URZ, 0x1, UP0 ;  /* 0x00000001ff097887 */ /* 0x000fe40008000000 */
[----:B------:R-:W-:Y:S02]  /*1910*/  USEL UR6, UR6, URZ, UP0 ;  /* 0x000000ff06067287 */ /* 0x000fe40008000000 */
[----:B------:R-:W-:Y:S02]  /*1920*/  USHF.L.U32 UR34, UR7, 0x5, URZ ;  /* 0x0000000507227899 */ /* 0x000fe400080006ff */
[----:B------:R-:W-:Y:S01]  /*1930*/  ULEA UR8, UR6, UR4, 0x3 ;  /* 0x0000000406087291 */ /* 0x000fe2000f8e18ff */
[----:B------:R-:W-:Y:S01]  /*1940*/  LOP3.LUT R12, R12, UR9, RZ, 0x3c, !PT ;  /* 0x000000090c0c7c12 */ /* 0x000fe2000f8e3cff */
[----:B------:R-:W-:Y:S02]  /*1950*/  UIADD3.X UR19, UPT, UPT, URZ, UR29, URZ, UP1, !UPT ;  /* 0x0000001dff137290 */ /* 0x000fe40008ffe4ff */
[----:B------:R-:W-:Y:S01]  /*1960*/  UIADD3 UR32, UPT, UPT, UR32, 0x1c400, URZ ;  /* 0x0001c40020207890 */ /* 0x000fe2000fffe0ff */
[----:B-1----:R-:W-:Y:S01]  /*1970*/  SHF.L.U32 R0, R12, 0x1f, RZ ;  /* 0x0000001f0c007819 */ /* 0x002fe200000006ff */
[----:B------:R-:W-:Y:S02]  /*1980*/  UIADD3 UR16, UP0, UPT, UR28, 0x180, URZ ;  /* 0x000001801c107890 */ /* 0x000fe4000ff1e0ff */
[----:B------:R-:W-:Y:S01]  /*1990*/  UIADD3 UR7, UPT, UPT, UR7, 0x1, URZ ;  /* 0x0000000107077890 */ /* 0x000fe2000fffe0ff */
[----:B------:R3:W4:Y:S01]  /*19a0*/  SYNCS.PHASECHK.TRANS64.TRYWAIT P0, [UR8+0x28], R0 ;  /* 0x00002800ff0075a7 */ /* 0x0007220008001108 */
[----:B------:R-:W-:Y:S01]  /*19b0*/  UIMAD UR8, UR5, 0x3800, UR4 ;  /* 0x00003800050878a4 */ /* 0x000fe2000f8e0204 */
[----:B------:R-:W-:Y:S01]  /*19c0*/  UMOV UR22, 0x0 ;  /* 0x0000000000167882 */ /* 0x000fe20000000000 */
[----:B------:R-:W-:Y:S02]  /*19d0*/  UMOV UR23, 0x10000000 ;  /* 0x1000000000177882 */ /* 0x000fe40000000000 */
[----:B------:R-:W-:Y:S01]  /*19e0*/  UIADD3 UR8, UPT, UPT, UR8, 0x26400, URZ ;  /* 0x0002640008087890 */ /* 0x000fe2000fffe0ff */
[----:B------:R3:W-:Y:S01]  /*19f0*/  UTMALDG.3D [UR32], [UR18], desc[UR22] ;  /* 0x00001620120075b4 */ /* 0x0007e20008011000 */
[----:B------:R-:W-:Y:S01]  /*1a00*/  UIADD3.X UR17, UPT, UPT, URZ, UR29, URZ, UP0, !UPT ;  /* 0x0000001dff117290 */ /* 0x000fe200087fe4ff */
[----:B------:R-:W-:Y:S01]  /*1a10*/  UMOV UR12, UR36 ;  /* 0x00000024000c7c82 */ /* 0x000fe20008000000 */
[----:B------:R-:W-:Y:S01]  /*1a20*/  UMOV UR9, UR33 ;  /* 0x0000002100097c82 */ /* 0x000fe20008000000 */
[----:B------:R-:W-:Y:S01]  /*1a30*/  UMOV UR10, UR34 ;  /* 0x00000022000a7c82 */ /* 0x000fe20008000000 */
[----:B------:R-:W-:Y:S01]  /*1a40*/  UISETP.NE.AND UP0, UPT, UR7, UR14, UPT ;  /* 0x0000000e0700728c */ /* 0x000fe2000bf05270 */
[----:B------:R-:W-:Y:S01]  /*1a50*/  UMOV UR13, UR14 ;  /* 0x0000000e000d7c82 */ /* 0x000fe20008000000 */
[----:B------:R-:W-:Y:S03]  /*1a60*/  UMOV UR5, UR6 ;  /* 0x0000000600057c82 */ /* 0x000fe60008000000 */
[----:B------:R3:W-:Y:S04]  /*1a70*/  UTMALDG.3D [UR8], [UR16], desc[UR22] ;  /* 0x00001608100075b4 */ /* 0x0007e80008011000 */
[----:B------:R-:W-:Y:S05]  /*1a80*/  BRA.U UP0, `(.L_x_25) ;  /* 0xfffffffd00607547 */ /* 0x000fea000b83ffff */
.L_x_20:
[----:B------:R-:W-:Y:S01]  /*1a90*/  ULEA UR5, UR6, UR4, 0x3 ;  /* 0x0000000406057291 */ /* 0x000fe2000f8e18ff */
[----:B-1-3--:R-:W-:Y:S01]  /*1aa0*/  SHF.L.U32 R0, R12, 0x1f, RZ ;  /* 0x0000001f0c007819 */ /* 0x00afe200000006ff */
[----:B------:R-:W-:Y:S01]  /*1ab0*/  @!P1 SYNCS.ARRIVE.TRANS64.A1T0 RZ, [UR4+0x78], RZ ;  /* 0x000078ffffff99a7 */ /* 0x000fe20008100004 */
[----:B------:R-:W-:-:S06]  /*1ac0*/  UISETP.GT.AND UP0, UPT, UR42, UR41, UPT ;  /* 0x000000292a00728c */ /* 0x000fcc000bf04270 */
[----:B--2-4-:R1:W2:Y:S03]  /*1ad0*/  SYNCS.PHASECHK.TRANS64.TRYWAIT P0, [UR5+0x28], R0 ;  /* 0x00002800ff0075a7 */ /* 0x0142a60008001105 */
[----:B------:R-:W-:Y:S05]  /*1ae0*/  BRA.U !UP0, `(.L_x_26) ;  /* 0x0000000108ac7547 */ /* 0x000fea000b800000 */
[----:B------:R-:W-:Y:S01]  /*1af0*/  UIADD3 UR26, UPT, UPT, UR43, UR13, URZ ;  /* 0x0000000d2b1a7290 */ /* 0x000fe2000fffe0ff */
[----:B------:R-:W-:-:S11]  /*1b00*/  UMOV UR5, UR6 ;  /* 0x0000000600057c82 */ /* 0x000fd60008000000 */
.L_x_31:
[----:B--2---:R-:W-:Y:S01]  /*1b10*/  @!P3 MOV R2, 0x5800 ;  /* 0x000058000002b802 */ /* 0x004fe20000000f00 */
[----:B---3--:R-:W-:Y:S01]  /*1b20*/  ULEA UR17, UR5, UR4, 0x3 ;  /* 0x0000000405117291 */ /* 0x008fe2000f8e18ff */
[----:B--2-4-:R-:W-:Y:S11]  /*1b30*/  @P0 BRA `(.L_x_27) ;  /* 0x00000000000c0947 */ /* 0x014ff60003800000 */
[----:B------:R-:W-:Y:S04]  /*1b40*/  SHF.L.U32 R3, R12, 0x1f, RZ ;  /* 0x0000001f0c037819 */ /* 0x000fe800000006ff */
[----:B------:R-:W2:Y:S02]  /*1b50*/  SYNCS.PHASECHK.TRANS64.TRYWAIT P0, [UR17+0x28], R3 ;  /* 0x00002803ff0075a7 */ /* 0x000ea40008001111 */
[----:B--2---:R-:W-:Y:S05]  /*1b60*/  @!P0 BRA `(.L_x_28) ;  /* 0x000000a400988947 */ /* 0x004fea0003800000 */
.L_x_27:
[----:B------:R2:W-:Y:S01]  /*1b70*/  @!P3 SYNCS.ARRIVE.TRANS64 RZ, [UR17], R2 ;  /* 0x00000002ffffb9a7 */ /* 0x0005e20008000011 */
[----:B------:R-:W-:Y:S04]  /*1b80*/  BSSY.RECONVERGENT B0, `(.L_x_29) ;  /* 0x0000003000007945 */ /* 0x000fe80003800200 */
[----:B------:R-:W-:Y:S05]  /*1b90*/  @P2 BRA `(.L_x_30) ;  /* 0x0000000000042947 */ /* 0x000fea0003800000 */
[----:B------:R-:W-:Y:S05]  /*1ba0*/  BPT.TRAP 0x1 ;  /* 0x000000040000795c */ /* 0x000fea0000300000 */
.L_x_30:
[----:B------:R-:W-:Y:S05]  /*1bb0*/  BSYNC.RECONVERGENT B0 ;  /* 0x0000000000007941 */ /* 0x000fea0003800200 */
.L_x_29:
[----:B------:R-:W-:Y:S02]  /*1bc0*/  UIADD3 UR6, UPT, UPT, UR5, 0x1, URZ ;  /* 0x0000000105067890 */ /* 0x000fe4000fffe0ff */
[----:B------:R-:W-:Y:S02]  /*1bd0*/  ULEA UR16, UR5, UR4, 0xd ;  /* 0x0000000405107291 */ /* 0x000fe4000f8e68ff */
[----:B------:R-:W-:Y:S02]  /*1be0*/  UISETP.NE.AND UP0, UPT, UR6, 0x5, UPT ;  /* 0x000000050600788c */ /* 0x000fe4000bf05270 */
[----:B------:R-:W-:Y:S02]  /*1bf0*/  UIADD3 UR24, UP1, UPT, UR28, 0x80, URZ ;  /* 0x000000801c187890 */ /* 0x000fe4000ff3e0ff */
[----:B------:R-:W-:Y:S02]  /*1c00*/  USEL UR8, URZ, 0x1, UP0 ;  /* 0x00000001ff087887 */ /* 0x000fe40008000000 */
[----:B------:R-:W-:Y:S02]  /*1c10*/  USEL UR6, UR6, URZ, UP0 ;  /* 0x000000ff06067287 */ /* 0x000fe40008000000 */
[----:B------:R-:W-:Y:S02]  /*1c20*/  USHF.L.U32 UR18, UR13, 0x5, URZ ;  /* 0x000000050d127899 */ /* 0x000fe400080006ff */
[----:B------:R-:W-:Y:S01]  /*1c30*/  ULEA UR7, UR6, UR4, 0x3 ;  /* 0x0000000406077291 */ /* 0x000fe2000f8e18ff */
[----:B------:R-:W-:Y:S01]  /*1c40*/  LOP3.LUT R12, R12, UR8, RZ, 0x3c, !PT ;  /* 0x000000080c0c7c12 */ /* 0x000fe2000f8e3cff */
[----:B------:R-:W-:Y:S02]  /*1c50*/  UIADD3 UR16, UPT, UPT, UR16, 0x1c400, URZ ;  /* 0x0001c40010107890 */ /* 0x000fe4000fffe0ff */
[----:B------:R-:W-:Y:S01]  /*1c60*/  UIADD3.X UR25, UPT, UPT, URZ, UR29, URZ, UP1, !UPT ;  /* 0x0000001dff197290 */ /* 0x000fe20008ffe4ff */
[----:B-1----:R-:W-:Y:S01]  /*1c70*/  SHF.L.U32 R0, R12, 0x1f, RZ ;  /* 0x0000001f0c007819 */ /* 0x002fe200000006ff */
[----:B------:R-:W-:Y:S02]  /*1c80*/  UIMAD UR8, UR5, 0x3800, UR4 ;  /* 0x00003800050878a4 */ /* 0x000fe4000f8e0204 */
[----:B------:R-:W-:Y:S01]  /*1c90*/  UIADD3 UR22, UP0, UPT, UR28, 0x180, URZ ;  /* 0x000001801c167890 */ /* 0x000fe2000ff1e0ff */
[----:B------:R3:W4:Y:S01]  /*1ca0*/  SYNCS.PHASECHK.TRANS64.TRYWAIT P0, [UR7+0x28], R0 ;  /* 0x00002800ff0075a7 */ /* 0x0007220008001107 */
[----:B------:R-:W-:Y:S01]  /*1cb0*/  UIADD3 UR8, UPT, UPT, UR8, 0x26400, URZ ;  /* 0x0002640008087890 */ /* 0x000fe2000fffe0ff */
[----:B------:R-:W-:Y:S01]  /*1cc0*/  UMOV UR30, 0x0 ;  /* 0x00000000001e7882 */ /* 0x000fe20000000000 */
[----:B------:R-:W-:Y:S01]  /*1cd0*/  UMOV UR31, 0x10000000 ;  /* 0x10000000001f7882 */ /* 0x000fe20000000000 */
[----:B------:R-:W-:Y:S01]  /*1ce0*/  UMOV UR19, UR35 ;  /* 0x0000002300137c82 */ /* 0x000fe20008000000 */
[----:B------:R-:W-:Y:S01]  /*1cf0*/  UMOV UR20, UR36 ;  /* 0x0000002400147c82 */ /* 0x000fe20008000000 */
[----:B------:R-:W-:Y:S01]  /*1d00*/  UIADD3.X UR23, UPT, UPT, URZ, UR29, URZ, UP0, !UPT ;  /* 0x0000001dff177290 */ /* 0x000fe200087fe4ff */
[----:B------:R3:W-:Y:S01]  /*1d10*/  UTMALDG.3D [UR16], [UR24], desc[UR30] ;  /* 0x00001e10180075b4 */ /* 0x0007e20008011000 */
[----:B------:R-:W-:Y:S01]  /*1d20*/  UIADD3 UR13, UPT, UPT, UR13, 0x1, URZ ;  /* 0x000000010d0d7890 */ /* 0x000fe2000fffe0ff */
[----:B------:R-:W-:Y:S01]  /*1d30*/  UMOV UR12, UR36 ;  /* 0x00000024000c7c82 */ /* 0x000fe20008000000 */
[----:B------:R-:W-:Y:S01]  /*1d40*/  UMOV UR9, UR17 ;  /* 0x0000001100097c82 */ /* 0x000fe20008000000 */
[----:B------:R-:W-:Y:S01]  /*1d50*/  UMOV UR10, UR18 ;  /* 0x00000012000a7c82 */ /* 0x000fe20008000000 */
[----:B------:R-:W-:Y:S03]  /*1d60*/  UISETP.NE.AND UP0, UPT, UR13, UR26, UPT ;  /* 0x0000001a0d00728c */ /* 0x000fe6000bf05270 */
[----:B------:R3:W-:Y:S01]  /*1d70*/  UTMALDG.3D [UR8], [UR22], desc[UR30] ;  /* 0x00001e08160075b4 */ /* 0x0007e20008011000 */
[----:B------:R-:W-:Y:S05]  /*1d80*/  UMOV UR5, UR6 ;  /* 0x0000000600057c82 */ /* 0x000fea0008000000 */
[----:B------:R-:W-:Y:S05]  /*1d90*/  BRA.U UP0, `(.L_x_31) ;  /* 0xfffffffd005c7547 */ /* 0x000fea000b83ffff */
.L_x_26:
[C---:B------:R-:W-:Y:S01]  /*1da0*/  LEA R3, R11.reuse, UR4, 0x3 ;  /* 0x000000040b037c11 */ /* 0x040fe2000f8e18ff */
[----:B------:R-:W-:Y:S01]  /*1db0*/  NOP ;  /* 0x0000000000007918 */ /* 0x000fe20000000000 */
[----:B-1-3--:R-:W-:Y:S02]  /*1dc0*/  SHF.L.U32 R0, R10, 0x1f, RZ ;  /* 0x0000001f0a007819 */ /* 0x00afe400000006ff */
[----:B------:R-:W-:Y:S02]  /*1dd0*/  LEA R4, R11, UR4, 0x4 ;  /* 0x000000040b047c11 */ /* 0x000fe4000f8e20ff */
[----:B--2-4-:R-:W1:Y:S02]  /*1de0*/  SYNCS.PHASECHK.TRANS64.TRYWAIT P0, [R3+URZ+0x80], R0 ;  /* 0x00008000030075a7 */ /* 0x014e6400080011ff */
[----:B-1----:R-:W-:Y:S05]  /*1df0*/  @!P0 BRA `(.L_x_32) ;  /* 0x000000a4000c8947 */ /* 0x002fea0003800000 */
.L_x_110:
[----:B------:R-:W2:Y:S01]  /*1e00*/  LDS.128 R4, [R4+0xf0] ;  /* 0x0000f00004047984 */ /* 0x000ea20000000c00 */
[----:B------:R-:W-:Y:S01]  /*1e10*/  UISETP.GE.AND UP0, UPT, UR21, 0x1, UPT ;  /* 0x000000011500788c */ /* 0x000fe2000bf06270 */
[----:B------:R-:W-:Y:S01]  /*1e20*/  @!PT LDS RZ, [RZ] ;  /* 0x00000000fffff984 */ /* 0x000fe20000000800 */
[----:B------:R-:W-:Y:S01]  /*1e30*/  @!PT LDS RZ, [RZ] ;  /* 0x00000000fffff984 */ /* 0x000fe20000000800 */
[----:B------:R-:W-:Y:S01]  /*1e40*/  @!PT LDS RZ, [RZ] ;  /* 0x00000000fffff984 */ /* 0x000fe20000000800 */
[----:B------:R-:W-:Y:S01]  /*1e50*/  @!PT LDS RZ, [RZ] ;  /* 0x00000000fffff984 */ /* 0x000fe20000000800 */
[----:B------:R3:W-:Y:S06]  /*1e60*/  MEMBAR.ALL.CTA ;  /* 0x0000000000007992 */ /* 0x0007ec0000008000 */
[----:B---3--:R-:W3:Y:S01]  /*1e70*/  FENCE.VIEW.ASYNC.S ;  /* 0x00000000000073c6 */ /* 0x008ee20000000000 */
[----:B--2---:R-:W-:-:S13]  /*1e80*/  LOP3.LUT P0, RZ, R6, 0x1, RZ, 0xc0, !PT ;  /* 0x0000000106ff7812 */ /* 0x004fda000780c0ff */
[----:B---3--:R-:W-:Y:S01]  /*1e90*/  VOTEU.ANY UP1, P0 ;  /* 0x0000000000ff7886 */ /* 0x008fe20000020100 */
[----:B------:R-:W-:-:S13]  /*1ea0*/  PLOP3.LUT P0, PT, PT, PT, UP1, 0x80, 0x8 ;  /* 0x000000000008781c */ /* 0x000fda0003f0f018 */
[----:B-1----:R-:W-:Y:S02]  /*1eb0*/  @P0 LOP3.LUT R0, R5, 0xffff, RZ, 0xc0, !PT ;  /* 0x0000ffff05000812 */ /* 0x002fe400078ec0ff */
[----:B------:R-:W-:Y:S02]  /*1ec0*/  @P0 MOV R2, R4 ;  /* 0x0000000400020202 */ /* 0x000fe40000000f00 */
[----:B------:R-:W-:Y:S01]  /*1ed0*/  @P0 R2UR UR7, R0 ;  /* 0x00000000000702ca */ /* 0x000fe200000e0000 */
[----:B------:R-:W-:Y:S01]  /*1ee0*/  VIADD R0, R3, 0x90 ;  /* 0x0000009003007836 */ /* 0x000fe20000000000 */
[----:B------:R-:W-:Y:S02]  /*1ef0*/  @P0 SHF.R.U32.HI R4, RZ, 0x10, R5 ;  /* 0x00000010ff040819 */ /* 0x000fe40000011605 */
[----:B------:R-:W-:Y:S02]  /*1f00*/  @P0 R2UR UR8, R2 ;  /* 0x00000000020802ca */ /* 0x000fe400000e0000 */
[----:B------:R-:W-:-:S02]  /*1f10*/  PRMT R0, RZ, 0x654, R0 ;  /* 0x00000654ff007816 */ /* 0x000fc40000000000 */
[----:B------:R-:W-:Y:S02]  /*1f20*/  @P0 R2UR UR5, R4 ;  /* 0x00000000040502ca */ /* 0x000fe400000e0000 */
[----:B------:R1:W-:Y:S03]  /*1f30*/  SYNCS.ARRIVE.TRANS64.RED.A1T0 RZ, [R0+URZ], RZ ;  /* 0x000000ff00ff79a7 */ /* 0x0003e600081004ff */
[----:B------:R-:W-:-:S04]  /*1f40*/  @UP1 UMOV UR37, UR7 ;  /* 0x0000000700251c82 */ /* 0x000fc80008000000 */
[----:B------:R-:W-:-:S04]  /*1f50*/  @UP1 UMOV UR38, UR8 ;  /* 0x0000000800261c82 */ /* 0x000fc80008000000 */
[----:B------:R-:W-:Y:S01]  /*1f60*/  @UP1 UMOV UR36, UR5 ;  /* 0x0000000500241c82 */ /* 0x000fe20008000000 */
[----:B------:R-:W-:Y:S05]  /*1f70*/  BRA.U !UP0, `(.L_x_33) ;  /* 0x0000000108d47547 */ /* 0x000fea000b800000 */
[----:B------:R-:W2:Y:S01]  /*1f80*/  LDCU.128 UR24, c[0x0][0xb10] ;  /* 0x00016200ff1877ac */ /* 0x000ea20008000c00 */
[----:B------:R-:W3:Y:S01]  /*1f90*/  LDCU UR22, c[0x0][0xb20] ;  /* 0x00016400ff1677ac */ /* 0x000ee20008000800 */
[----:B------:R-:W4:Y:S01]  /*1fa0*/  LDCU UR20, c[0x0][0xb0c] ;  /* 0x00016180ff1477ac */ /* 0x000f220008000800 */
[----:B------:R-:W1:Y:S01]  /*1fb0*/  LDCU.64 UR10, c[0x0][0xb28] ;  /* 0x00016500ff0a77ac */ /* 0x000e620008000a00 */
[----:B------:R-:W-:Y:S02]  /*1fc0*/  UISETP.NE.AND UP3, UPT, UR21, 0x1, UPT ;  /* 0x000000011500788c */ /* 0x000fe4000bf65270 */
[----:B--2---:R-:W-:Y:S02]  /*1fd0*/  UIMAD.WIDE.U32 UR8, UR39, UR27, URZ ;  /* 0x0000001b270872a5 */ /* 0x004fe4000f8e00ff */
[----:B------:R-:W-:Y:S02]  /*1fe0*/  UIMAD.WIDE.U32 UR12, UR40, UR24, URZ ;  /* 0x00000018280c72a5 */ /* 0x000fe4000f8e00ff */
[----:B------:R-:W-:-:S02]  /*1ff0*/  UISETP.NE.AND UP0, UPT, UR26, 0x1, UPT ;  /* 0x000000011a00788c */ /* 0x000fc4000bf05270 */
[----:B------:R-:W-:Y:S01]  /*2000*/  UIMAD.WIDE.U32 UR18, UR37, UR27, URZ ;  /* 0x0000001b251272a5 */ /* 0x000fe2000f8e00ff */
[----:B------:R-:W-:Y:S02]  /*2010*/  UMOV UR8, UR9 ;  /* 0x0000000900087c82 */ /* 0x000fe40008000000 */
[----:B------:R-:W-:Y:S01]  /*2020*/  UMOV UR5, UR13 ;  /* 0x0000000d00057c82 */ /* 0x000fe20008000000 */
[----:B---3--:R-:W-:Y:S02]  /*2030*/  USHF.R.U32.HI UR8, URZ, UR22, UR8 ;  /* 0x00000016ff087299 */ /* 0x008fe40008011608 */
[----:B----4-:R-:W-:Y:S02]  /*2040*/  UISETP.NE.AND UP2, UPT, UR20, 0x1, UPT ;  /* 0x000000011400788c */ /* 0x010fe4000bf45270 */
[----:B------:R-:W-:Y:S02]  /*2050*/  USHF.R.U32.HI UR5, URZ, UR25, UR5 ;  /* 0x00000019ff057299 */ /* 0x000fe40008011605 */
[----:B------:R-:W-:-:S02]  /*2060*/  USEL UR7, UR39, UR8, !UP0 ;  /* 0x0000000827077287 */ /* 0x000fc4000c000000 */
[----:B------:R-:W-:Y:S02]  /*2070*/  USEL UR8, UR40, UR5, !UP2 ;  /* 0x0000000528087287 */ /* 0x000fe4000d000000 */
[----:B-1----:R-:W-:Y:S01]  /*2080*/  UIMAD.WIDE.U32 UR12, UR7, UR10, URZ ;  /* 0x0000000a070c72a5 */ /* 0x002fe2000f8e00ff */
[----:B------:R-:W-:Y:S01]  /*2090*/  UMOV UR5, UR19 ;  /* 0x0000001300057c82 */ /* 0x000fe20008000000 */
[----:B------:R-:W-:Y:S02]  /*20a0*/  UIMAD.WIDE.U32 UR16, UR38, UR24, URZ ;  /* 0x00000018261072a5 */ /* 0x000fe4000f8e00ff */
[----:B------:R-:W-:-:S03]  /*20b0*/  UIMAD.WIDE.U32 UR18, UR8, UR10, URZ ;  /* 0x0000000a081272a5 */ /* 0x000fc6000f8e00ff */
[----:B------:R-:W-:Y:S01]  /*20c0*/  UMOV UR12, UR13 ;  /* 0x0000000d000c7c82 */ /* 0x000fe20008000000 */
[----:B------:R-:W-:Y:S02]  /*20d0*/  USHF.R.U32.HI UR5, URZ, UR22, UR5 ;  /* 0x00000016ff057299 */ /* 0x000fe40008011605 */
[----:B------:R-:W-:Y:S01]  /*20e0*/  @UP3 USHF.R.U32.HI UR7, URZ, UR11, UR12 ;  /* 0x0000000bff073299 */ /* 0x000fe2000801160c */
[----:B------:R-:W-:Y:S01]  /*20f0*/  UMOV UR16, UR17 ;  /* 0x0000001100107c82 */ /* 0x000fe20008000000 */
[----:B------:R-:W-:Y:S01]  /*2100*/  UMOV UR18, UR19 ;  /* 0x0000001300127c82 */ /* 0x000fe20008000000 */
[----:B------:R-:W-:Y:S02]  /*2110*/  USHF.R.U32.HI UR25, URZ, UR25, UR16 ;  /* 0x00000019ff197299 */ /* 0x000fe40008011610 */
[----:B------:R-:W-:Y:S02]  /*2120*/  USEL UR5, UR37, UR5, !UP0 ;  /* 0x0000000525057287 */ /* 0x000fe4000c000000 */
[----:B------:R-:W-:-:S02]  /*2130*/  @UP3 USHF.R.U32.HI UR8, URZ, UR11, UR18 ;  /* 0x0000000bff083299 */ /* 0x000fc40008011612 */
[----:B------:R-:W-:Y:S02]  /*2140*/  UIMAD UR9, UR21, UR7, URZ ;  /* 0x00000007150972a4 */ /* 0x000fe4000f8e02ff */
[----:B------:R-:W-:Y:S02]  /*2150*/  USEL UR7, UR38, UR25, !UP2 ;  /* 0x0000001926077287 */ /* 0x000fe4000d000000 */
[----:B------:R-:W-:Y:S02]  /*2160*/  UIMAD UR12, UR21, UR8, URZ ;  /* 0x00000008150c72a4 */ /* 0x000fe4000f8e02ff */
[----:B------:R-:W-:Y:S02]  /*2170*/  UISETP.GE.AND UP0, UPT, UR5, UR9, UPT ;  /* 0x000000090500728c */ /* 0x000fe4000bf06270 */
[----:B------:R-:W-:Y:S02]  /*2180*/  UIMAD.WIDE.U32 UR16, UR5, UR10, URZ ;  /* 0x0000000a051072a5 */ /* 0x000fe4000f8e00ff */
[----:B------:R-:W-:-:S02]  /*2190*/  UISETP.GE.OR UP0, UPT, UR7, UR12, UP0 ;  /* 0x0000000c0700728c */ /* 0x000fc40008706670 */
        /* <DEDUP_REMOVED lines=19> */
.L_x_33:
[----:B------:R-:W2:Y:S02]  /*22d0*/  LDCU UR5, c[0x0][0xb30] ;  /* 0x00016600ff0577ac */ /* 0x000ea40008000800 */
[----:B--2---:R-:W-:-:S09]  /*22e0*/  UISETP.NE.AND UP0, UPT, UR5, 0x1, UPT ;  /* 0x000000010500788c */ /* 0x004fd2000bf05270 */
[----:B------:R-:W-:Y:S05]  /*22f0*/  BRA.U UP0, `(.L_x_34) ;  /* 0x0000000100447547 */ /* 0x000fea000b800000 */
[----:B------:R-:W2:Y:S01]  /*2300*/  LDCU.128 UR16, c[0x0][0xb10] ;  /* 0x00016200ff1077ac */ /* 0x000ea20008000c00 */
[----:B------:R-:W3:Y:S01]  /*2310*/  LDCU UR12, c[0x0][0xb0c] ;  /* 0x00016180ff0c77ac */ /* 0x000ee20008000800 */
[----:B------:R-:W4:Y:S01]  /*2320*/  LDCU UR13, c[0x0][0xb20] ;  /* 0x00016400ff0d77ac */ /* 0x000f220008000800 */
[----:B--2---:R-:W-:Y:S02]  /*2330*/  UIMAD.WIDE.U32 UR10, UR38, UR16, URZ ;  /* 0x00000010260a72a5 */ /* 0x004fe4000f8e00ff */
[----:B------:R-:W-:Y:S02]  /*2340*/  UIMAD.WIDE.U32 UR8, UR37, UR19, URZ ;  /* 0x00000013250872a5 */ /* 0x000fe4000f8e00ff */
[----:B---3--:R-:W-:Y:S02]  /*2350*/  UISETP.NE.AND UP2, UPT, UR12, 0x1, UPT ;  /* 0x000000010c00788c */ /* 0x008fe4000bf45270 */
[----:B------:R-:W-:Y:S01]  /*2360*/  UISETP.NE.AND UP0, UPT, UR18, 0x1, UPT ;  /* 0x000000011200788c */ /* 0x000fe2000bf05270 */
[----:B------:R-:W-:-:S02]  /*2370*/  UMOV UR7, UR11 ;  /* 0x0000000b00077c82 */ /* 0x000fc40008000000 */
[----:B------:R-:W-:Y:S01]  /*2380*/  UMOV UR5, UR9 ;  /* 0x0000000900057c82 */ /* 0x000fe20008000000 */
[----:B------:R-:W-:Y:S02]  /*2390*/  USHF.R.U32.HI UR7, URZ, UR17, UR7 ;  /* 0x00000011ff077299 */ /* 0x000fe40008011607 */
[----:B----4-:R-:W-:Y:S02]  /*23a0*/  USHF.R.U32.HI UR5, URZ, UR13, UR5 ;  /* 0x0000000dff057299 */ /* 0x010fe40008011605 */
[----:B------:R-:W-:Y:S02]  /*23b0*/  USEL UR7, UR38, UR7, !UP2 ;  /* 0x0000000726077287 */ /* 0x000fe4000d000000 */
[----:B------:R-:W-:-:S04]  /*23c0*/  USEL UR5, UR37, UR5, !UP0 ;  /* 0x0000000525057287 */ /* 0x000fc8000c000000 */
[----:B------:R-:W-:Y:S02]  /*23d0*/  UIADD3 UR8, UPT, UPT, UR7, -UR5, URZ ;  /* 0x8000000507087290 */ /* 0x000fe4000fffe0ff */
[----:B------:R-:W-:Y:S02]  /*23e0*/  UIADD3 UR5, UPT, UPT, -UR7, UR5, URZ ;  /* 0x0000000507057290 */ /* 0x000fe4000fffe1ff */
[----:B------:R-:W-:Y:S02]  /*23f0*/  UIMAD UR37, UR8, UR18, UR37 ;  /* 0x00000012082572a4 */ /* 0x000fe4000f8e0225 */
[----:B------:R-:W-:-:S12]  /*2400*/  UIMAD UR38, UR5, UR12, UR38 ;  /* 0x0000000c052672a4 */ /* 0x000fd8000f8e0226 */
.L_x_34:
[----:B------:R-:W-:Y:S01]  /*2410*/  VIADD R11, R11, 0x1 ;  /* 0x000000010b0b7836 */ /* 0x000fe20000000000 */
[----:B------:R-:W-:Y:S01]  /*2420*/  PLOP3.LUT P1, PT, PT, PT, PT, 0x80, 0x8 ;  /* 0x000000000008781c */ /* 0x000fe20003f2f070 */
[----:B------:R-:W-:Y:S02]  /*2430*/  UIADD3 UR46, UPT, UPT, UR38, UR61, URZ ;  /* 0x0000003d262e7290 */ /* 0x000fe4000fffe0ff */
[----:B------:R-:W-:Y:S01]  /*2440*/  UIADD3 UR47, UPT, UPT, UR37, UR60, URZ ;  /* 0x0000003c252f7290 */ /* 0x000fe2000fffe0ff */
[----:B------:R-:W-:-:S04]  /*2450*/  ISETP.NE.AND P0, PT, R11, 0x2, PT ;  /* 0x000000020b00780c */ /* 0x000fc80003f05270 */
[----:B-1----:R-:W-:Y:S02]  /*2460*/  SEL R0, RZ, 0x1, P0 ;  /* 0x00000001ff007807 */ /* 0x002fe40000000000 */
[----:B------:R-:W-:Y:S02]  /*2470*/  SEL R11, R11, RZ, P0 ;  /* 0x000000ff0b0b7207 */ /* 0x000fe40000000000 */
[----:B------:R-:W-:Y:S01]  /*2480*/  LOP3.LUT R10, R10, R0, RZ, 0x3c, !PT ;  /* 0x000000000a0a7212 */ /* 0x000fe200078e3cff */
[----:B------:R-:W-:Y:S06]  /*2490*/  BRA.U UP1, `(.L_x_35) ;  /* 0xfffffff1016c7547 */ /* 0x000fec000b83ffff */
[----:B------:R-:W-:Y:S01]  /*24a0*/  UIADD3 UR7, UPT, UPT, UR4, 0x28, URZ ;  /* 0x0000002804077890 */ /* 0x000fe2000fffe0ff */
[----:B------:R-:W-:-:S03]  /*24b0*/  SHF.L.U32 R2, R12, 0x1f, RZ ;  /* 0x0000001f0c027819 */ /* 0x000fc600000006ff */
[----:B------:R-:W-:-:S09]  /*24c0*/  ULEA UR4, UR6, UR7, 0x3 ;  /* 0x0000000706047291 */ /* 0x000fd2000f8e18ff */
[----:B------:R-:W1:Y:S02]  /*24d0*/  SYNCS.PHASECHK.TRANS64.TRYWAIT P0, [UR4], R2 ;  /* 0x00000002ff0075a7 */ /* 0x000e640008001104 */
[----:B-1----:R-:W-:Y:S05]  /*24e0*/  @!P0 BRA `(.L_x_36) ;  /* 0x0000009c00648947 */ /* 0x002fea0003800000 */
.L_x_112:
[----:B------:R-:W-:-:S04]  /*24f0*/  UIADD3 UR4, UPT, UPT, UR6, 0x1, URZ ;  /* 0x0000000106047890 */ /* 0x000fc8000fffe0ff */
[----:B------:R-:W-:-:S04]  /*2500*/  UISETP.NE.AND UP0, UPT, UR4, 0x5, UPT ;  /* 0x000000050400788c */ /* 0x000fc8000bf05270 */
[----:B------:R-:W-:Y:S02]  /*2510*/  USEL UR6, URZ, 0x1, UP0 ;  /* 0x00000001ff067887 */ /* 0x000fe40008000000 */
[----:B------:R-:W-:-:S04]  /*2520*/  USEL UR4, UR4, URZ, UP0 ;  /* 0x000000ff04047287 */ /* 0x000fc80008000000 */
[----:B------:R-:W-:Y:S01]  /*2530*/  ULEA UR5, UR4, UR7, 0x3 ;  /* 0x0000000704057291 */ /* 0x000fe2000f8e18ff */
[----:B-1----:R-:W-:-:S04]  /*2540*/  LOP3.LUT R2, R12, UR6, RZ, 0x3c, !PT ;  /* 0x000000060c027c12 */ /* 0x002fc8000f8e3cff */
[----:B------:R-:W-:-:S04]  /*2550*/  SHF.L.U32 R3, R2, 0x1f, RZ ;  /* 0x0000001f02037819 */ /* 0x000fc800000006ff */
[----:B------:R-:W1:Y:S02]  /*2560*/  SYNCS.PHASECHK.TRANS64.TRYWAIT P0, [UR5], R3 ;  /* 0x00000003ff0075a7 */ /* 0x000e640008001105 */
[----:B-1----:R-:W-:Y:S05]  /*2570*/  @!P0 BRA `(.L_x_37) ;  /* 0x0000009c00588947 */ /* 0x002fea0003800000 */
.L_x_114:
[----:B------:R-:W-:-:S04]  /*2580*/  UIADD3 UR4, UPT, UPT, UR4, 0x1, URZ ;  /* 0x0000000104047890 */ /* 0x000fc8000fffe0ff */
[----:B------:R-:W-:-:S04]  /*2590*/  UISETP.NE.AND UP0, UPT, UR4, 0x5, UPT ;  /* 0x000000050400788c */ /* 0x000fc8000bf05270 */
[----:B------:R-:W-:Y:S02]  /*25a0*/  USEL UR6, URZ, 0x1, UP0 ;  /* 0x00000001ff067887 */ /* 0x000fe40008000000 */
[----:B------:R-:W-:-:S04]  /*25b0*/  USEL UR4, UR4, URZ, UP0 ;  /* 0x000000ff04047287 */ /* 0x000fc80008000000 */
[----:B------:R-:W-:Y:S01]  /*25c0*/  ULEA UR5, UR4, UR7, 0x3 ;  /* 0x0000000704057291 */ /* 0x000fe2000f8e18ff */
[----:B------:R-:W-:-:S04]  /*25d0*/  LOP3.LUT R2, R2, UR6, RZ, 0x3c, !PT ;  /* 0x0000000602027c12 */ /* 0x000fc8000f8e3cff */
[----:B-1----:R-:W-:-:S04]  /*25e0*/  SHF.L.U32 R3, R2, 0x1f, RZ ;  /* 0x0000001f02037819 */ /* 0x002fc800000006ff */
[----:B------:R-:W1:Y:S02]  /*25f0*/  SYNCS.PHASECHK.TRANS64.TRYWAIT P0, [UR5], R3 ;  /* 0x00000003ff0075a7 */ /* 0x000e640008001105 */
[----:B-1----:R-:W-:Y:S05]  /*2600*/  @!P0 BRA `(.L_x_38) ;  /* 0x0000009c004c8947 */ /* 0x002fea0003800000 */
.L_x_116:
        /* <DEDUP_REMOVED lines=9> */
.L_x_118:
[----:B------:R-:W-:-:S04]  /*26a0*/  UIADD3 UR4, UPT, UPT, UR4, 0x1, URZ ;  /* 0x0000000104047890 */ /* 0x000fc8000fffe0ff */
[----:B------:R-:W-:-:S04]  /*26b0*/  UISETP.NE.AND UP0, UPT, UR4, 0x5, UPT ;  /* 0x000000050400788c */ /* 0x000fc8000bf05270 */
[----:B------:R-:W-:Y:S02]  /*26c0*/  USEL UR5, URZ, 0x1, UP0 ;  /* 0x00000001ff057887 */ /* 0x000fe40008000000 */
[----:B------:R-:W-:-:S04]  /*26d0*/  USEL UR4, UR4, URZ, UP0 ;  /* 0x000000ff04047287 */ /* 0x000fc80008000000 */
[----:B------:R-:W-:Y:S01]  /*26e0*/  ULEA UR4, UR4, UR7, 0x3 ;  /* 0x0000000704047291 */ /* 0x000fe2000f8e18ff */
[----:B------:R-:W-:-:S04]  /*26f0*/  LOP3.LUT R2, R2, UR5, RZ, 0x3c, !PT ;  /* 0x0000000502027c12 */ /* 0x000fc8000f8e3cff */
[----:B------:R-:W-:Y:S01]  /*2700*/  SHF.L.U32 R2, R2, 0x1f, RZ ;  /* 0x0000001f02027819 */ /* 0x000fe200000006ff */
[----:B-1----:R-:W-:-:S07]  /*2710*/  IMAD.U32 R0, RZ, RZ, UR4 ;  /* 0x00000004ff007e24 */ /* 0x002fce000f8e00ff */
.L_x_40:
[----:B-1----:R1:W2:Y:S02]  /*2720*/  SYNCS.PHASECHK.TRANS64.TRYWAIT P0, [R0+URZ], R2 ;  /* 0x00000002000075a7 */ /* 0x0022a400080011ff */
[----:B--2---:R-:W-:Y:S05]  /*2730*/  @!P0 NANOSLEEP.SYNCS 0x989680 ;  /* 0x009896800000895d */ /* 0x004fea0003900000 */
[----:B------:R-:W2:Y:S02]  /*2740*/  @!P0 SYNCS.PHASECHK.TRANS64 P0, [R0+URZ], R2 ;  /* 0x00000002000085a7 */ /* 0x000ea400080010ff */
[----:B--2---:R-:W-:Y:S05]  /*2750*/  @P0 EXIT ;  /* 0x000000000000094d */ /* 0x004fea0003800000 */
[----:B------:R-:W-:Y:S05]  /*2760*/  BRA `(.L_x_40) ;  /* 0xfffffffc00ec7947 */ /* 0x000fea000383ffff */
.L_x_17:
[----:B------:R-:W-:-:S04]  /*2770*/  UISETP.NE.AND UP0, UPT, UR15, URZ, UPT ;  /* 0x000000ff0f00728c */ /* 0x000fc8000bf05270 */
[----:B------:R-:W-:-:S09]  /*2780*/  UISETP.NE.OR UP0, UPT, UR18, 0x1, UP0 ;  /* 0x000000011200788c */ /* 0x000fd20008705670 */
[----:B------:R-:W-:Y:S05]  /*2790*/  BRA.U UP0, `(.L_x_41) ;  /* 0x0000000500487547 */ /* 0x000fea000b800000 */
[----:B------:R-:W-:Y:S01]  /*27a0*/  ISETP.NE.AND P2, PT, R0, RZ, PT ;  /* 0x000000ff0000720c */ /* 0x000fe20003f45270 */
[----:B------:R-:W-:Y:S01]  /*27b0*/  IMAD.MOV.U32 R12, RZ, RZ, 0x1 ;  /* 0x00000001ff0c7424 */ /* 0x000fe200078e00ff */
[----:B------:R-:W-:Y:S02]  /*27c0*/  CS2R R10, SRZ ;  /* 0x00000000000a7805 */ /* 0x000fe4000001ff00 */
[----:B------:R-:W-:Y:S01]  /*27d0*/  CS2R R8, SRZ ;  /* 0x0000000000087805 */ /* 0x000fe2000001ff00 */
[----:B------:R-:W-:Y:S01]  /*27e0*/  UMOV UR4, 0x400 ;  /* 0x0000040000047882 */ /* 0x000fe20000000000 */
[----:B------:R-:W-:Y:S01]  /*27f0*/  UMOV UR5, URZ ;  /* 0x000000ff00057c82 */ /* 0x000fe20008000000 */
[----:B------:R-:W-:-:S12]  /*2800*/  ULEA UR15, UR15, UR4, 0x18 ;  /* 0x000000040f0f7291 */ /* 0x000fd8000f8ec0ff */
.L_x_45:
[----:B------:R-:W-:Y:S02]  /*2810*/  LEA R2, R8, UR15, 0x3 ;  /* 0x0000000f08027c11 */ /* 0x000fe4000f8e18ff */
[----:B------:R-:W-:-:S03]  /*2820*/  SHF.L.U32 R4, R9, 0x1f, RZ ;  /* 0x0000001f09047819 */ /* 0x000fc600000006ff */
[----:B------:R-:W-:Y:S01]  /*2830*/  VIADD R5, R2, 0xd0 ;  /* 0x000000d002057836 */ /* 0x000fe20000000000 */
[----:B------:R-:W2:Y:S02]  /*2840*/  SYNCS.PHASECHK.TRANS64.TRYWAIT P0, [R2+URZ+0xc0], R4 ;  /* 0x0000c004020075a7 */ /* 0x000ea400080011ff */
[----:B--2---:R-:W-:Y:S05]  /*2850*/  @!P0 BRA `(.L_x_42) ;  /* 0x0000009800e88947 */ /* 0x004fea0003800000 */
.L_x_119:
[----:B------:R-:W-:Y:S01]  /*2860*/  ULEA UR4, UR5, UR15, 0x3 ;  /* 0x0000000f05047291 */ /* 0x000fe2000f8e18ff */
[----:B--2---:R-:W-:Y:S01]  /*2870*/  PRMT R2, RZ, 0x654, R5 ;  /* 0x00000654ff027816 */ /* 0x004fe20000000005 */
[----:B------:R-:W-:Y:S01]  /*2880*/  @!P2 IMAD.MOV.U32 R4, RZ, RZ, 0x10 ;  /* 0x00000010ff04a424 */ /* 0x000fe200078e00ff */
[----:B------:R-:W-:Y:S01]  /*2890*/  SHF.L.U32 R5, R12, 0x1f, RZ ;  /* 0x0000001f0c057819 */ /* 0x000fe200000006ff */
[----:B------:R-:W-:Y:S01]  /*28a0*/  UIADD3 UR6, UPT, UPT, UR4, 0x80, URZ ;  /* 0x0000008004067890 */ /* 0x000fe2000fffe0ff */
[----:B------:R2:W-:Y:S05]  /*28b0*/  SYNCS.ARRIVE.TRANS64.RED.A1T0 RZ, [R2+URZ], RZ ;  /* 0x000000ff02ff79a7 */ /* 0x0005ea00081004ff */
[----:B------:R-:W-:Y:S01]  /*28c0*/  IMAD.U32 R6, RZ, RZ, UR6 ;  /* 0x00000006ff067e24 */ /* 0x000fe2000f8e00ff */
[----:B------:R-:W3:Y:S04]  /*28d0*/  SYNCS.PHASECHK.TRANS64.TRYWAIT P0, [UR4+0x90], R5 ;  /* 0x00009005ff0075a7 */ /* 0x000ee80008001104 */
[----:B------:R-:W-:Y:S01]  /*28e0*/  PRMT R6, R0, 0x654, R6 ;  /* 0x0000065400067816 */ /* 0x000fe20000000006 */
[----:B--23--:R-:W-:Y:S06]  /*28f0*/  @!P0 BRA `(.L_x_43) ;  /* 0x0000009800d48947 */ /* 0x00cfec0003800000 */
.L_x_121:
[----:B------:R-:W-:Y:S01]  /*2900*/  ULEA UR6, UR5, UR15, 0x4 ;  /* 0x0000000f05067291 */ /* 0x000fe2000f8e20ff */
[----:B------:R-:W-:Y:S01]  /*2910*/  SEL R3, R6, R3, !P2 ;  /* 0x0000000306037207 */ /* 0x000fe20005000000 */
[----:B------:R-:W-:Y:S01]  /*2920*/  UIADD3 UR7, UPT, UPT, UR4, 0x80, URZ ;  /* 0x0000008004077890 */ /* 0x000fe2000fffe0ff */
[----:B--2---:R-:W-:Y:S01]  /*2930*/  LEA R2, R11, UR15, 0x3 ;  /* 0x0000000f0b027c11 */ /* 0x004fe2000f8e18ff */
[----:B------:R-:W-:Y:S01]  /*2940*/  UIADD3 UR6, UPT, UPT, UR6, 0xf0, URZ ;  /* 0x000000f006067890 */ /* 0x000fe2000fffe0ff */
[----:B------:R2:W-:Y:S01]  /*2950*/  @!P2 SYNCS.ARRIVE.TRANS64.RED RZ, [R3+URZ], R4 ;  /* 0x0000000403ffa9a7 */ /* 0x0005e200080004ff */
[----:B------:R-:W-:Y:S01]  /*2960*/  UIADD3 UR4, UPT, UPT, UR5, 0x1, URZ ;  /* 0x0000000105047890 */ /* 0x000fe2000fffe0ff */
[----:B------:R-:W-:-:S03]  /*2970*/  VIADD R8, R8, 0x1 ;  /* 0x0000000108087836 */ /* 0x000fc60000000000 */
[----:B------:R-:W-:Y:S02]  /*2980*/  UISETP.NE.AND UP0, UPT, UR4, 0x2, UPT ;  /* 0x000000020400788c */ /* 0x000fe4000bf05270 */
[----:B------:R-:W-:Y:S01]  /*2990*/  ISETP.NE.AND P0, PT, R8, 0x2, PT ;  /* 0x000000020800780c */ /* 0x000fe20003f05270 */
[----:B------:R-:W-:Y:S06]  /*29a0*/  UGETNEXTWORKID.BROADCAST [UR6], [UR7] ;  /* 0x00000000060073ca */ /* 0x000fec0008000100 */
[----:B------:R-:W-:Y:S02]  /*29b0*/  USEL UR6, URZ, 0x1, UP0 ;  /* 0x00000001ff067887 */ /* 0x000fe40008000000 */
[----:B------:R-:W-:-:S04]  /*29c0*/  USEL UR5, UR4, URZ, UP0 ;  /* 0x000000ff04057287 */ /* 0x000fc80008000000 */
[----:B------:R-:W-:Y:S02]  /*29d0*/  LOP3.LUT R12, R12, UR6, RZ, 0x3c, !PT ;  /* 0x000000060c0c7c12 */ /* 0x000fe4000f8e3cff */
[----:B--2---:R-:W-:-:S04]  /*29e0*/  SHF.L.U32 R4, R10, 0x1f, RZ ;  /* 0x0000001f0a047819 */ /* 0x004fc800000006ff */
[----:B------:R-:W2:Y:S02]  /*29f0*/  SYNCS.PHASECHK.TRANS64.TRYWAIT P1, [R2+URZ+0x80], R4 ;  /* 0x00008004020075a7 */ /* 0x000ea400080211ff */
[----:B--2---:R-:W-:Y:S05]  /*2a00*/  @!P1 BRA `(.L_x_44) ;  /* 0x0000009800a89947 */ /* 0x004fea0003800000 */
.L_x_122:
[C---:B--2---:R-:W-:Y:S01]  /*2a10*/  LEA R4, R11.reuse, UR15, 0x4 ;  /* 0x0000000f0b047c11 */ /* 0x044fe2000f8e20ff */
[----:B------:R-:W-:Y:S01]  /*2a20*/  VIADD R2, R2, 0x90 ;  /* 0x0000009002027836 */ /* 0x000fe20000000000 */
[----:B------:R-:W-:Y:S01]  /*2a30*/  SEL R8, R8, RZ, P0 ;  /* 0x000000ff08087207 */ /* 0x000fe20000000000 */
[----:B------:R-:W-:-:S03]  /*2a40*/  VIADD R11, R11, 0x1 ;  /* 0x000000010b0b7836 */ /* 0x000fc60000000000 */
[----:B------:R-:W2:Y:S01]  /*2a50*/  LDS.128 R4, [R4+0xf0] ;  /* 0x0000f00004047984 */ /* 0x000ea20000000c00 */
[----:B------:R-:W-:Y:S02]  /*2a60*/  PRMT R2, RZ, 0x654, R2 ;  /* 0x00000654ff027816 */ /* 0x000fe40000000002 */
[C---:B------:R-:W-:Y:S01]  /*2a70*/  ISETP.NE.AND P1, PT, R11.reuse, 0x2, PT ;  /* 0x000000020b00780c */ /* 0x040fe20003f25270 */
[----:B------:R-:W-:Y:S01]  /*2a80*/  @!PT LDS RZ, [RZ] ;  /* 0x00000000fffff984 */ /* 0x000fe20000000800 */
[----:B------:R-:W-:Y:S01]  /*2a90*/  @!PT LDS RZ, [RZ] ;  /* 0x00000000fffff984 */ /* 0x000fe20000000800 */
[----:B------:R-:W-:Y:S01]  /*2aa0*/  @!PT LDS RZ, [RZ] ;  /* 0x00000000fffff984 */ /* 0x000fe20000000800 */
[----:B------:R-:W-:Y:S01]  /*2ab0*/  @!PT LDS RZ, [RZ] ;  /* 0x00000000fffff984 */ /* 0x000fe20000000800 */
[----:B------:R3:W-:Y:S06]  /*2ac0*/  MEMBAR.ALL.CTA ;  /* 0x0000000000007992 */ /* 0x0007ec0000008000 */
[----:B---3--:R-:W3:Y:S01]  /*2ad0*/  FENCE.VIEW.ASYNC.S ;  /* 0x00000000000073c6 */ /* 0x008ee20000000000 */
[----:B------:R-:W-:Y:S01]  /*2ae0*/  SEL R11, R11, RZ, P1 ;  /* 0x000000ff0b0b7207 */ /* 0x000fe20000800000 */
[----:B---3--:R3:W-:Y:S01]  /*2af0*/  SYNCS.ARRIVE.TRANS64.RED.A1T0 RZ, [R2+URZ], RZ ;  /* 0x000000ff02ff79a7 */ /* 0x0087e200081004ff */
[----:B--2---:R-:W-:-:S02]  /*2b00*/  LOP3.LUT P3, RZ, R6, 0x1, RZ, 0xc0, !PT ;  /* 0x0000000106ff7812 */ /* 0x004fc4000786c0ff */
[----:B------:R-:W-:-:S04]  /*2b10*/  SEL R4, RZ, 0x1, P1 ;  /* 0x00000001ff047807 */ /* 0x000fc80000800000 */
[----:B------:R-:W-:Y:S02]  /*2b20*/  LOP3.LUT R10, R10, R4, RZ, 0x3c, !PT ;  /* 0x000000040a0a7212 */ /* 0x000fe400078e3cff */
[----:B---3--:R-:W-:-:S04]  /*2b30*/  SEL R2, RZ, 0x1, P0 ;  /* 0x00000001ff027807 */ /* 0x008fc80000000000 */
[----:B------:R-:W-:Y:S01]  /*2b40*/  LOP3.LUT R9, R9, R2, RZ, 0x3c, !PT ;  /* 0x0000000209097212 */ /* 0x000fe200078e3cff */
[----:B------:R-:W-:Y:S06]  /*2b50*/  @P3 BRA `(.L_x_45) ;  /* 0xfffffffc002c3947 */ /* 0x000fec000383ffff */
[----:B------:R-:W-:Y:S01]  /*2b60*/  ULEA UR4, UR5, UR15, 0x3 ;  /* 0x0000000f05047291 */ /* 0x000fe2000f8e18ff */
[----:B------:R-:W-:-:S08]  /*2b70*/  SHF.L.U32 R2, R12, 0x1f, RZ ;  /* 0x0000001f0c027819 */ /* 0x000fd000000006ff */
[----:B------:R-:W2:Y:S02]  /*2b80*/  SYNCS.PHASECHK.TRANS64 P0, [UR4+0x90], R2 ;  /* 0x00009002ff0075a7 */ /* 0x000ea40008001004 */
[----:B--2---:R-:W-:Y:S05]  /*2b90*/  @P0 BRA `(.L_x_46) ;  /* 0x0000000000080947 */ /* 0x004fea0003800000 */
[----:B------:R-:W2:Y:S02]  /*2ba0*/  SYNCS.PHASECHK.TRANS64.TRYWAIT P0, [UR4+0x90], R2 ;  /* 0x00009002ff0075a7 */ /* 0x000ea40008001104 */
[----:B--2---:R-:W-:Y:S05]  /*2bb0*/  @!P0 BRA `(.L_x_47) ;  /* 0x0000009800508947 */ /* 0x004fea0003800000 */
.L_x_46:
[----:B------:R-:W-:-:S04]  /*2bc0*/  UIADD3 UR6, UPT, UPT, UR5, 0x1, URZ ;  /* 0x0000000105067890 */ /* 0x000fc8000fffe0ff */
[----:B------:R-:W-:-:S04]  /*2bd0*/  UISETP.NE.AND UP0, UPT, UR6, 0x2, UPT ;  /* 0x000000020600788c */ /* 0x000fc8000bf05270 */
[----:B------:R-:W-:Y:S02]  /*2be0*/  USEL UR7, URZ, 0x1, UP0 ;  /* 0x00000001ff077887 */ /* 0x000fe40008000000 */
[----:B------:R-:W-:-:S04]  /*2bf0*/  USEL UR6, UR6, URZ, UP0 ;  /* 0x000000ff06067287 */ /* 0x000fc80008000000 */
[----:B------:R-:W-:Y:S01]  /*2c00*/  ULEA UR6, UR6, UR15, 0x3 ;  /* 0x0000000f06067291 */ /* 0x000fe2000f8e18ff */
[----:B--2---:R-:W-:-:S04]  /*2c10*/  LOP3.LUT R2, R12, UR7, RZ, 0x3c, !PT ;  /* 0x000000070c027c12 */ /* 0x004fc8000f8e3cff */
[----:B------:R-:W-:-:S04]  /*2c20*/  SHF.L.U32 R0, R2, 0x1f, RZ ;  /* 0x0000001f02007819 */ /* 0x000fc800000006ff */
[----:B------:R-:W2:Y:S02]  /*2c30*/  SYNCS.PHASECHK.TRANS64 P0, [UR6+0x90], R0 ;  /* 0x00009000ff0075a7 */ /* 0x000ea40008001006 */
[----:B-12---:R-:W-:Y:S05]  /*2c40*/  @P0 EXIT ;  /* 0x000000000000094d */ /* 0x006fea0003800000 */
[----:B------:R-:W-:Y:S02]  /*2c50*/  SHF.L.U32 R2, R2, 0x1f, RZ ;  /* 0x0000001f02027819 */ /* 0x000fe400000006ff */
[----:B------:R-:W-:-:S07]  /*2c60*/  MOV R0, UR6 ;  /* 0x0000000600007c02 */ /* 0x000fce0008000f00 */
.L_x_48:
[----:B-1----:R1:W2:Y:S02]  /*2c70*/  SYNCS.PHASECHK.TRANS64.TRYWAIT P0, [R0+URZ+0x90], R2 ;  /* 0x00009002000075a7 */ /* 0x0022a400080011ff */
[----:B--2---:R-:W-:Y:S05]  /*2c80*/  @!P0 NANOSLEEP.SYNCS 0x989680 ;  /* 0x009896800000895d */ /* 0x004fea0003900000 */
[----:B------:R-:W2:Y:S02]  /*2c90*/  @!P0 SYNCS.PHASECHK.TRANS64 P0, [R0+URZ+0x90], R2 ;  /* 0x00009002000085a7 */ /* 0x000ea400080010ff */
[----:B--2---:R-:W-:Y:S05]  /*2ca0*/  @P0 EXIT ;  /* 0x000000000000094d */ /* 0x004fea0003800000 */
[----:B------:R-:W-:Y:S05]  /*2cb0*/  BRA `(.L_x_48) ;  /* 0xfffffffc00ec7947 */ /* 0x000fea000383ffff */
.L_x_41:
[----:B------:R-:W-:-:S09]  /*2cc0*/  UISETP.NE.AND UP0, UPT, UR18, URZ, UPT ;  /* 0x000000ff1200728c */ /* 0x000fd2000bf05270 */
[----:B------:R-:W-:Y:S05]  /*2cd0*/  BRA.U UP0, `(.L_x_49) ;  /* 0x0000000d00347547 */ /* 0x000fea000b800000 */
[----:B------:R-:W-:Y:S01]  /*2ce0*/  UMOV UR4, 0x40 ;  /* 0x0000004000047882 */ /* 0x000fe20000000000 */
[----:B------:R-:W-:Y:S01]  /*2cf0*/  NOP ;  /* 0x0000000000007918 */ /* 0x000fe20000000000 */
[----:B------:R-:W-:-:S03]  /*2d00*/  ULEA UR5, UR15, UR4, 0x18 ;  /* 0x000000040f057291 */ /* 0x000fc6000f8ec0ff */
[----:B------:R-:W-:Y:S02]  /*2d10*/  UMOV UR4, 0x400 ;  /* 0x0000040000047882 */ /* 0x000fe40000000000 */
[----:B------:R-:W-:-:S04]  /*2d20*/  ULEA UR15, UR15, UR4, 0x18 ;  /* 0x000000040f0f7291 */ /* 0x000fc8000f8ec0ff */
[----:B------:R-:W2:Y:S02]  /*2d30*/  LDS.U8 R0, [UR5+0x1c] ;  /* 0x00001c05ff007984 */ /* 0x000ea40008000000 */
[----:B--2---:R-:W-:-:S13]  /*2d40*/  ISETP.NE.AND P0, PT, R0, RZ, PT ;  /* 0x000000ff0000720c */ /* 0x004fda0003f05270 */
[----:B------:R-:W-:Y:S05]  /*2d50*/  @P0 BRA `(.L_x_50) ;  /* 0x0000000000580947 */ /* 0x000fea0003800000 */
[----:B------:R-:W-:-:S13]  /*2d60*/  ELECT P0, URZ, PT ;  /* 0x0000000000ff782f */ /* 0x000fda0003800000 */
[----:B------:R-:W-:Y:S05]  /*2d70*/  @!P0 BRA `(.L_x_51) ;  /* 0x0000000000608947 */ /* 0x000fea0003800000 */
[----:B------:R-:W-:Y:S01]  /*2d80*/  UMOV UR4, 0x10 ;  /* 0x0000001000047882 */ /* 0x000fe20000000000 */
[----:B------:R-:W-:Y:S01]  /*2d90*/  HFMA2 R0, -RZ, RZ, 0, 5.9604644775390625e-08 ;  /* 0x00000001ff007431 */ /* 0x000fe200000001ff */
[----:B------:R-:W-:-:S03]  /*2da0*/  MOV R2, 0xffff ;  /* 0x0000ffff00027802 */ /* 0x000fc60000000f00 */
[----:B------:R-:W-:Y:S04]  /*2db0*/  DEPBAR.LE SB2, 0x36 ;  /* 0x0000ad800000791a */ /* 0x000fe80000000000 */
[----:B------:R-:W2:Y:S02]  /*2dc0*/  UTCATOMSWS.FIND_AND_SET.ALIGN UP0, UR4, UR4 ;  /* 0x00000004000475e3 */ /* 0x000ea40008000800 */
[----:B--2---:R-:W-:Y:S01]  /*2dd0*/  MOV R3, UR4 ;  /* 0x0000000400037c02 */ /* 0x004fe20008000f00 */
[----:B------:R-:W-:Y:S06]  /*2de0*/  BRA.U UP0, `(.L_x_52) ;  /* 0x0000000100187547 */ /* 0x000fec000b800000 */
.L_x_53:
[----:B------:R-:W-:Y:S05]  /*2df0*/  NANOSLEEP 0x64 ;  /* 0x000000640000795d */ /* 0x000fea0003800000 */
[----:B------:R-:W-:-:S05]  /*2e00*/  UMOV UR4, 0x10 ;  /* 0x0000001000047882 */ /* 0x000fca0000000000 */
[----:B------:R-:W-:Y:S04]  /*2e10*/  DEPBAR.LE SB2, 0x36 ;  /* 0x0000ad800000791a */ /* 0x000fe80000000000 */
[----:B------:R-:W2:Y:S02]  /*2e20*/  UTCATOMSWS.FIND_AND_SET.ALIGN UP0, UR4, UR4 ;  /* 0x00000004000475e3 */ /* 0x000ea40008000800 */
[----:B--2---:R-:W-:Y:S01]  /*2e30*/  MOV R3, UR4 ;  /* 0x0000000400037c02 */ /* 0x004fe20008000f00 */
[----:B------:R-:W-:Y:S05]  /*2e40*/  BRA.U !UP0, `(.L_x_53) ;  /* 0xfffffffd08e87547 */ /* 0x000fea000b83ffff */
.L_x_52:
[-C--:B------:R-:W-:Y:S02]  /*2e50*/  SHF.L.U32 R2, R2, R3.reuse, RZ ;  /* 0x0000000302027219 */ /* 0x080fe400000006ff */
[----:B------:R-:W-:Y:S01]  /*2e60*/  SHF.L.U32 R0, R0, R3, RZ ;  /* 0x0000000300007219 */ /* 0x000fe200000006ff */
[----:B------:R-:W-:Y:S02]  /*2e70*/  IMAD.SHL.U32 R3, R3, 0x20, RZ ;  /* 0x0000002003037824 */ /* 0x000fe400078e00ff */
[----:B------:R2:W-:Y:S04]  /*2e80*/  ATOMS.OR RZ, [UR5+0x14], R2 ;  /* 0x00001402ffff798c */ /* 0x0005e8000b000005 */
[----:B------:R2:W-:Y:S04]  /*2e90*/  ATOMS.OR RZ, [UR5+0x18], R0 ;  /* 0x00001800ffff798c */ /* 0x0005e8000b000005 */
[----:B------:R2:W-:Y:S01]  /*2ea0*/  STS [UR15+0x110], R3 ;  /* 0x00011003ff007988 */ /* 0x0005e2000800080f */
[----:B------:R-:W-:Y:S05]  /*2eb0*/  BRA `(.L_x_51) ;  /* 0x0000000000107947 */ /* 0x000fea0003800000 */
.L_x_50:
[----:B------:R-:W-:Y:S02]  /*2ec0*/  MOV R0, 0xffffffff ;  /* 0xffffffff00007802 */ /* 0x000fe40000000f00 */
[----:B------:R-:W-:-:S03]  /*2ed0*/  MOV R2, 0x2f00 ;  /* 0x00002f0000027802 */ /* 0x000fc60000000f00 */
[----:B------:R2:W-:Y:S04]  /*2ee0*/  STS [UR15+0x110], R0 ;  /* 0x00011000ff007988 */ /* 0x0005e8000800080f */
[----:B-12--5:R-:W-:Y:S05]  /*2ef0*/  CALL.REL.NOINC `($__internal_1_$__cuda_sm10x_tcgen05_guardrail_trap_phase_invalid_during_alloc) ;  /* 0x0000009800b47944 */ /* 0x026fea0003c00000 */
.L_x_51:
[----:B------:R-:W-:Y:S05]  /*2f00*/  WARPSYNC.ALL ;  /* 0x0000000000007948 */ /* 0x000fea0003800000 */
[----:B------:R-:W3:Y:S01]  /*2f10*/  S2UR UR4, SR_CgaCtaId ;  /* 0x00000000000479c3 */ /* 0x000ee20000008800 */
[----:B------:R-:W-:Y:S01]  /*2f20*/  UMOV UR18, 0x400 ;  /* 0x0000040000127882 */ /* 0x000fe20000000000 */
[----:B------:R-:W-:-:S06]  /*2f30*/  NOP ;  /* 0x0000000000007918 */ /* 0x000fcc0000000000 */
[----:B------:R-:W-:Y:S06]  /*2f40*/  BAR.ARV 0x6, 0xa0 ;  /* 0x0182800000007b1d */ /* 0x000fec0000002000 */
[----:B------:R-:W4:Y:S01]  /*2f50*/  LDCU UR5, c[0x0][0x38c] ;  /* 0x00007180ff0577ac */ /* 0x000f220008000800 */
[----:B------:R-:W-:Y:S01]  /*2f60*/  IMAD.MOV.U32 R11, RZ, RZ, 0x1 ;  /* 0x00000001ff0b7424 */ /* 0x000fe200078e00ff */
[----:B------:R-:W-:Y:S01]  /*2f70*/  CS2R R8, SRZ ;  /* 0x0000000000087805 */ /* 0x000fe2000001ff00 */
[----:B------:R-:W-:Y:S01]  /*2f80*/  IMAD.MOV.U32 R10, RZ, RZ, RZ ;  /* 0x000000ffff0a7224 */ /* 0x000fe200078e00ff */
[----:B------:R-:W1:Y:S01]  /*2f90*/  LDCU UR7, c[0x0][0x38c] ;  /* 0x00007180ff0777ac */ /* 0x000e620008000800 */
[----:B------:R-:W-:Y:S01]  /*2fa0*/  UMOV UR22, URZ ;  /* 0x000000ff00167c82 */ /* 0x000fe20008000000 */
[----:B------:R-:W-:Y:S01]  /*2fb0*/  UMOV UR14, URZ ;  /* 0x000000ff000e7c82 */ /* 0x000fe20008000000 */
[----:B---3--:R-:W-:Y:S01]  /*2fc0*/  ULEA UR18, UR4, UR18, 0x18 ;  /* 0x0000001204127291 */ /* 0x008fe2000f8ec0ff */
[----:B------:R-:W-:Y:S01]  /*2fd0*/  UMOV UR26, 0x0 ;  /* 0x00000000001a7882 */ /* 0x000fe20000000000 */
[----:B------:R-:W-:-:S02]  /*2fe0*/  UMOV UR27, 0x8380010 ;  /* 0x08380010001b7882 */ /* 0x000fc40000000000 */
[----:B------:R-:W-:Y:S01]  /*2ff0*/  UIADD3 UR6, UPT, UPT, UR18, 0x26400, URZ ;  /* 0x0002640012067890 */ /* 0x000fe2000fffe0ff */
[----:B------:R-:W-:Y:S01]  /*3000*/  UMOV UR24, 0x0 ;  /* 0x0000000000187882 */ /* 0x000fe20000000000 */
[----:B------:R-:W-:Y:S01]  /*3010*/  UMOV UR25, 0x8380010 ;  /* 0x0838001000197882 */ /* 0x000fe20000000000 */
[----:B----4-:R-:W-:Y:S02]  /*3020*/  UIADD3 UR5, UPT, UPT, UR5, 0x1f, URZ ;  /* 0x0000001f05057890 */ /* 0x010fe4000fffe0ff */
[----:B--2---:R-:W2:Y:S02]  /*3030*/  LDS R0, [UR18+0x110] ;  /* 0x00011012ff007984 */ /* 0x004ea40008000800 */
[----:B------:R-:W-:Y:S02]  /*3040*/  USHF.R.S32.HI UR4, URZ, 0x1f, UR5 ;  /* 0x0000001fff047899 */ /* 0x000fe40008011405 */
[----:B-1----:R-:W-:Y:S02]  /*3050*/  UISETP.GE.AND UP4, UPT, UR7, 0x1, UPT ;  /* 0x000000010700788c */ /* 0x002fe4000bf86270 */
[----:B------:R-:W-:-:S02]  /*3060*/  ULEA.HI UR4, UR4, UR5, URZ, 0x5 ;  /* 0x0000000504047291 */ /* 0x000fc4000f8f28ff */
[----:B------:R-:W-:Y:S02]  /*3070*/  UIADD3 UR5, UPT, UPT, UR18, 0x1c400, URZ ;  /* 0x0001c40012057890 */ /* 0x000fe4000fffe0ff */
[----:B------:R-:W-:Y:S02]  /*3080*/  USHF.R.S32.HI UR23, URZ, 0x5, UR4 ;  /* 0x00000005ff177899 */ /* 0x000fe40008011404 */
[----:B------:R-:W-:Y:S02]  /*3090*/  USHF.R.U32.HI UR5, URZ, 0x4, UR5 ;  /* 0x00000004ff057899 */ /* 0x000fe40008011605 */
[----:B------:R-:W-:Y:S02]  /*30a0*/  USHF.R.U32.HI UR4, URZ, 0x4, UR6 ;  /* 0x00000004ff047899 */ /* 0x000fe40008011606 */
[----:B------:R-:W-:Y:S02]  /*30b0*/  UISETP.LT.AND UP0, UPT, UR23, 0x1, UPT ;  /* 0x000000011700788c */ /* 0x000fe4000bf01270 */
[----:B------:R-:W-:-:S02]  /*30c0*/  ULOP3.LUT UR5, UR5, 0x3fff, URZ, 0xc0, !UPT ;  /* 0x00003fff05057892 */ /* 0x000fc4000f8ec0ff */
[----:B------:R-:W-:Y:S02]  /*30d0*/  ULOP3.LUT UR4, UR4, 0x3fff, URZ, 0xc0, !UPT ;  /* 0x00003fff04047892 */ /* 0x000fe4000f8ec0ff */
[----:B------:R-:W-:Y:S02]  /*30e0*/  USEL UR28, UR23, 0x1, !UP0 ;  /* 0x00000001171c7887 */ /* 0x000fe4000c000000 */
[----:B------:R-:W-:Y:S02]  /*30f0*/  ULOP3.LUT UR20, UR5, 0x10000, URZ, 0xfc, !UPT ;  /* 0x0001000005147892 */ /* 0x000fe4000f8efcff */
[----:B------:R-:W-:Y:S02]  /*3100*/  ULOP3.LUT UR4, UR4, 0x10000, URZ, 0xfc, !UPT ;  /* 0x0001000004047892 */ /* 0x000fe4000f8efcff */
[----:B------:R-:W-:Y:S01]  /*3110*/  UIADD3 UR28, UPT, UPT, -UR28, URZ, URZ ;  /* 0x000000ff1c1c7290 */ /* 0x000fe2000fffe1ff */
[----:B--2---:R-:W-:-:S15]  /*3120*/  R2UR UR29, R0 ;  /* 0x00000000001d72ca */ /* 0x004fde00000e0000 */
.L_x_60:
[----:B------:R-:W-:Y:S02]  /*3130*/  LEA R0, R10, UR18, 0x3 ;  /* 0x000000120a007c11 */ /* 0x000fe4000f8e18ff */
[----:B------:R-:W-:Y:S02]  /*3140*/  SHF.L.U32 R2, R9, 0x1f, RZ ;  /* 0x0000001f09027819 */ /* 0x000fe400000006ff */
[----:B------:R-:W-:Y:S01]  /*3150*/  PLOP3.LUT P0, PT, PT, PT, UP4, 0x80, 0x8 ;  /* 0x000000000008781c */ /* 0x000fe20003f0f048 */
[----:B------:R-:W-:Y:S01]  /*3160*/  VIADD R3, R0, 0x90 ;  /* 0x0000009000037836 */ /* 0x000fe20000000000 */
[----:B-1----:R-:W1:Y:S02]  /*3170*/  SYNCS.PHASECHK.TRANS64.TRYWAIT P1, [R0+URZ+0x80], R2 ;  /* 0x00008002000075a7 */ /* 0x002e6400080211ff */
[----:B-1----:R-:W-:Y:S09]  /*3180*/  @!P1 BRA `(.L_x_54) ;  /* 0x0000009000f49947 */ /* 0x002ff20003800000 */
.L_x_124:
[----:B------:R-:W-:Y:S01]  /*3190*/  LEA R4, R10, UR18, 0x4 ;  /* 0x000000120a047c11 */ /* 0x000fe2000f8e20ff */
[----:B------:R-:W-:Y:S01]  /*31a0*/  @UP4 ULEA UR5, UR14, UR18, 0x3 ;  /* 0x000000120e054291 */ /* 0x000fe2000f8e18ff */
[----:B------:R-:W-:Y:S01]  /*31b0*/  PLOP3.LUT P1, PT, PT, PT, PT, 0x80, 0x8 ;  /* 0x000000000008781c */ /* 0x000fe20003f2f070 */
[----:B------:R-:W-:Y:S01]  /*31c0*/  ULEA UR21, UR22, UR18, 0x3 ;  /* 0x0000001216157291 */ /* 0x000fe2000f8e18ff */
[----:B------:R-:W-:Y:S01]  /*31d0*/  PRMT R3, RZ, 0x654, R3 ;  /* 0x00000654ff037816 */ /* 0x000fe20000000003 */
[----:B------:R-:W-:Y:S01]  /*31e0*/  UIMAD UR19, UR22, 0xe0, UR29 ;  /* 0x000000e0161378a4 */ /* 0x000fe2000f8e021d */
[----:B------:R-:W2:Y:S01]  /*31f0*/  LDS.128 R4, [R4+0xf0] ;  /* 0x0000f00004047984 */ /* 0x000ea20000000c00 */
[----:B-1----:R-:W-:Y:S02]  /*3200*/  @P0 SHF.L.U32 R2, R8, 0x1f, RZ ;  /* 0x0000001f08020819 */ /* 0x002fe400000006ff */
[----:B------:R-:W-:Y:S01]  /*3210*/  SHF.L.U32 R0, R11, 0x1f, RZ ;  /* 0x0000001f0b007819 */ /* 0x000fe200000006ff */
[----:B------:R-:W-:Y:S01]  /*3220*/  @!PT LDS RZ, [RZ] ;  /* 0x00000000fffff984 */ /* 0x000fe20000000800 */
[----:B------:R-:W-:Y:S01]  /*3230*/  @!PT LDS RZ, [RZ] ;  /* 0x00000000fffff984 */ /* 0x000fe20000000800 */
[----:B------:R-:W-:Y:S01]  /*3240*/  @!PT LDS RZ, [RZ] ;  /* 0x00000000fffff984 */ /* 0x000fe20000000800 */
[----:B------:R-:W-:Y:S01]  /*3250*/  @!PT LDS RZ, [RZ] ;  /* 0x00000000fffff984 */ /* 0x000fe20000000800 */
[----:B------:R1:W-:Y:S06]  /*3260*/  MEMBAR.ALL.CTA ;  /* 0x0000000000007992 */ /* 0x0003ec0000008000 */
[----:B-1----:R-:W1:Y:S02]  /*3270*/  FENCE.VIEW.ASYNC.S ;  /* 0x00000000000073c6 */ /* 0x002e640000000000 */
[----:B-1----:R1:W-:Y:S01]  /*3280*/  SYNCS.ARRIVE.TRANS64.RED.A1T0 RZ, [R3+URZ], RZ ;  /* 0x000000ff03ff79a7 */ /* 0x0023e200081004ff */
[----:B------:R1:W3:Y:S01]  /*3290*/  @P0 SYNCS.PHASECHK.TRANS64.TRYWAIT P1, [UR5], R2 ;  /* 0x00000002ff0005a7 */ /* 0x0002e20008021105 */
[----:B------:R-:W4:Y:S02]  /*32a0*/  SYNCS.PHASECHK.TRANS64.TRYWAIT P0, [UR21+0xb0], R0 ;  /* 0x0000b000ff0075a7 */ /* 0x000f240008001115 */
[----:B-1234-:R-:W-:Y:S05]  /*32b0*/  @!P0 BRA `(.L_x_55) ;  /* 0x0000009000bc8947 */ /* 0x01efea0003800000 */
.L_x_126:
[----:B------:R-:W-:Y:S01]  /*32c0*/  IADD3 R10, PT, PT, R10, 0x1, RZ ;  /* 0x000000010a0a7810 */ /* 0x000fe20007ffe0ff */
[----:B------:R-:W-:Y:S06]  /*32d0*/  BRA.U !UP4, `(.L_x_56) ;  /* 0x000000010c987547 */ /* 0x000fec000b800000 */
[----:B------:R-:W-:Y:S01]  /*32e0*/  UPLOP3.LUT UP2, UPT, UPT, UPT, UPT, 0x40, 0x4 ;  /* 0x000000000004789c */ /* 0x000fe20003f4e870 */
[----:B------:R-:W-:Y:S01]  /*32f0*/  UMOV UR16, UR28 ;  /* 0x0000001c00107c82 */ /* 0x000fe20008000000 */
[----:B------:R-:W-:Y:S01]  /*3300*/  UMOV UR15, UR23 ;  /* 0x00000017000f7c82 */ /* 0x000fe20008000000 */
[----:B------:R-:W-:-:S08]  /*3310*/  UMOV UR5, UR14 ;  /* 0x0000000e00057c82 */ /* 0x000fd00008000000 */
.L_x_59:
[----:B------:R-:W-:Y:S02]  /*3320*/  UIADD3 UR16, UPT, UPT, UR16, 0x1, URZ ;  /* 0x0000000110107890 */ /* 0x000fe4000fffe0ff */
[----:B--2---:R-:W-:Y:S02]  /*3330*/  ULEA UR7, UR5, UR18, 0x3 ;  /* 0x0000001205077291 */ /* 0x004fe4000f8e18ff */
[----:B------:R-:W-:Y:S01]  /*3340*/  UISETP.NE.AND UP3, UPT, UR16, URZ, UPT ;  /* 0x000000ff1000728c */ /* 0x000fe2000bf65270 */
[----:B---3--:R-:W-:Y:S10]  /*3350*/  @P1 BRA `(.L_x_57) ;  /* 0x00000000000c1947 */ /* 0x008ff40003800000 */
[----:B-1----:R-:W-:Y:S04]  /*3360*/  SHF.L.U32 R2, R8, 0x1f, RZ ;  /* 0x0000001f08027819 */ /* 0x002fe800000006ff */
[----:B------:R-:W1:Y:S02]  /*3370*/  SYNCS.PHASECHK.TRANS64.TRYWAIT P0, [UR7], R2 ;  /* 0x00000002ff0075a7 */ /* 0x000e640008001107 */
[----:B-1----:R-:W-:Y:S05]  /*3380*/  @!P0 BRA `(.L_x_58) ;  /* 0x0000009000a08947 */ /* 0x002fea0003800000 */
.L_x_57:
[----:B------:R-:W-:Y:S01]  /*3390*/  UISETP.NE.AND UP0, UPT, UR15, 0x1, UPT ;  /* 0x000000010f00788c */ /* 0x000fe2000bf05270 */
[----:B------:R-:W-:Y:S01]  /*33a0*/  PLOP3.LUT P1, PT, PT, PT, PT, 0x80, 0x8 ;  /* 0x000000000008781c */ /* 0x000fe20003f2f070 */
[----:B------:R-:W-:Y:S02]  /*33b0*/  UIADD3 UR6, UPT, UPT, UR5, 0x1, URZ ;  /* 0x0000000105067890 */ /* 0x000fe4000fffe0ff */
[----:B------:R-:W-:Y:S02]  /*33c0*/  UIADD3 UR17, UPT, UPT, UR7, 0x28, URZ ;  /* 0x0000002807117890 */ /* 0x000fe4000fffe0ff */
[----:B------:R-:W-:Y:S01]  /*33d0*/  UISETP.NE.AND UP1, UPT, UR6, 0x5, UPT ;  /* 0x000000050600788c */ /* 0x000fe2000bf25270 */
[----:B------:R-:W-:Y:S01]  /*33e0*/  PLOP3.LUT P0, PT, PT, PT, UP0, 0x80, 0x8 ;  /* 0x000000000008781c */ /* 0x000fe20003f0f008 */
[----:B------:R-:W-:Y:S02]  /*33f0*/  UIADD3 UR15, UPT, UPT, UR15, -0x1, URZ ;  /* 0xffffffff0f0f7890 */ /* 0x000fe4000fffe0ff */
[----:B------:R-:W-:Y:S02]  /*3400*/  USEL UR8, URZ, 0x1, UP1 ;  /* 0x00000001ff087887 */ /* 0x000fe40008800000 */
[----:B------:R-:W-:Y:S01]  /*3410*/  USEL UR14, UR6, URZ, UP1 ;  /* 0x000000ff060e7287 */ /* 0x000fe20008800000 */
[----:B------:R-:W-:Y:S01]  /*3420*/  UMOV UR7, 0x80004020 ;  /* 0x8000402000077882 */ /* 0x000fe20000000000 */
[----:B------:R-:W-:Y:S02]  /*3430*/  UMOV UR9, 0x80004020 ;  /* 0x8000402000097882 */ /* 0x000fe40000000000 */
[----:B------:R-:W-:Y:S01]  /*3440*/  @UP0 ULEA UR6, UR14, UR18, 0x3 ;  /* 0x000000120e060291 */ /* 0x000fe2000f8e18ff */
[----:B------:R-:W-:Y:S01]  /*3450*/  LOP3.LUT R8, R8, UR8, RZ, 0x3c, !PT ;  /* 0x0000000808087c12 */ /* 0x000fe2000f8e3cff */
[----:B------:R-:W-:Y:S01]  /*3460*/  ULEA UR8, UR5, UR20, 0x9 ;  /* 0x0000001405087291 */ /* 0x000fe2000f8e48ff */
[----:B------:R-:W-:Y:S02]  /*3470*/  UMOV UR13, 0x80004020 ;  /* 0x80004020000d7882 */ /* 0x000fe40000000000 */
[----:B-1----:R-:W-:Y:S01]  /*3480*/  @P0 SHF.L.U32 R0, R8, 0x1f, RZ ;  /* 0x0000001f08000819 */ /* 0x002fe200000006ff */
[----:B------:R-:W-:Y:S01]  /*3490*/  UIADD3 UR10, UPT, UPT, UR8, 0x2, URZ ;  /* 0x00000002080a7890 */ /* 0x000fe2000fffe0ff */
[----:B------:R-:W-:Y:S02]  /*34a0*/  UMOV UR11, 0x80004020 ;  /* 0x80004020000b7882 */ /* 0x000fe40000000000 */
[----:B------:R2:W3:Y:S01]  /*34b0*/  @P0 SYNCS.PHASECHK.TRANS64.TRYWAIT P1, [UR6], R0 ;  /* 0x00000000ff0005a7 */ /* 0x0004e20008021106 */
[----:B------:R-:W-:Y:S03]  /*34c0*/  UIMAD UR6, UR5, 0x380, UR4 ;  /* 0x00000380050678a4 */ /* 0x000fe6000f8e0204 */
[----:B------:R-:W-:Y:S01]  /*34d0*/  UMOV UR5, UR14 ;  /* 0x0000000e00057c82 */ /* 0x000fe20008000000 */
[----:B------:R-:W-:Y:S05]  /*34e0*/  UIADD3 UR12, UPT, UPT, UR6, 0x2, URZ ;  /* 0x00000002060c7890 */ /* 0x000fea000fffe0ff */
[----:B------:R2:W-:Y:S01]  /*34f0*/  UTCHMMA gdesc[UR8], gdesc[UR6], tmem[UR19], tmem[UR26], idesc[UR27], UP2 ;  /* 0x00ff1a06080075ea */ /* 0x0005e20009000013 */
[----:B------:R-:W-:Y:S03]  /*3500*/  UPLOP3.LUT UP2, UPT, UPT, UPT, UPT, 0x80, 0x8 ;  /* 0x000000000008789c */ /* 0x000fe60003f4f070 */
[----:B------:R2:W-:Y:S01]  /*3510*/  UTCHMMA gdesc[UR10], gdesc[UR12], tmem[UR19], tmem[UR24], idesc[UR25], UPT ;  /* 0x00ff180c0a0075ea */ /* 0x0005e2000b800013 */
[----:B------:R2:W-:Y:S01]  /*3520*/  UTCBAR [UR17], URZ ;  /* 0x000000ff110073e9 */ /* 0x0005e200080000ff */
[----:B------:R-:W-:Y:S06]  /*3530*/  BRA.U UP3, `(.L_x_59) ;  /* 0xfffffffd03787547 */ /* 0x000fec000b83ffff */
.L_x_56:
[----:B------:R-:W-:Y:S01]  /*3540*/  UIADD3 UR5, UPT, UPT, UR22, 0x1, URZ ;  /* 0x0000000116057890 */ /* 0x000fe2000fffe0ff */
[----:B------:R-:W-:Y:S01]  /*3550*/  LOP3.LUT P0, RZ, R6, 0x1, RZ, 0xc0, !PT ;  /* 0x0000000106ff7812 */ /* 0x000fe2000780c0ff */
[----:B--2---:R-:W-:Y:S01]  /*3560*/  UIADD3 UR6, UPT, UPT, UR21, 0xa0, URZ ;  /* 0x000000a015067890 */ /* 0x004fe2000fffe0ff */
[----:B---3--:R-:W-:Y:S01]  /*3570*/  ISETP.NE.AND P1, PT, R10, 0x2, PT ;  /* 0x000000020a00780c */ /* 0x008fe20003f25270 */
[----:B------:R-:W-:-:S03]  /*3580*/  UISETP.NE.AND UP0, UPT, UR5, 0x2, UPT ;  /* 0x000000020500788c */ /* 0x000fc6000bf05270 */
[----:B-1----:R-:W-:Y:S01]  /*3590*/  SEL R0, RZ, 0x1, P1 ;  /* 0x00000001ff007807 */ /* 0x002fe20000800000 */
[----:B------:R-:W-:Y:S01]  /*35a0*/  USEL UR7, URZ, 0x1, UP0 ;  /* 0x00000001ff077887 */ /* 0x000fe20008000000 */
[----:B------:R-:W-:Y:S01]  /*35b0*/  SEL R10, R10, RZ, P1 ;  /* 0x000000ff0a0a7207 */ /* 0x000fe20000800000 */
[----:B------:R-:W-:Y:S01]  /*35c0*/  USEL UR22, UR5, URZ, UP0 ;  /* 0x000000ff05167287 */ /* 0x000fe20008000000 */
[----:B------:R1:W-:Y:S01]  /*35d0*/  UTCBAR [UR6], URZ ;  /* 0x000000ff060073e9 */ /* 0x0003e200080000ff */
[----:B------:R-:W-:Y:S02]  /*35e0*/  LOP3.LUT R9, R9, R0, RZ, 0x3c, !PT ;  /* 0x0000000009097212 */ /* 0x000fe400078e3cff */
[----:B------:R-:W-:Y:S01]  /*35f0*/  LOP3.LUT R11, R11, UR7, RZ, 0x3c, !PT ;  /* 0x000000070b0b7c12 */ /* 0x000fe2000f8e3cff */
[----:B------:R-:W-:Y:S07]  /*3600*/  @P0 BRA `(.L_x_60) ;  /* 0xfffffff800c80947 */ /* 0x000fee000383ffff */
[----:B------:R-:W2:Y:S01]  /*3610*/  S2UR UR7, SR_CgaCtaId ;  /* 0x00000000000779c3 */ /* 0x000ea20000008800 */
[----:B------:R-:W-:Y:S01]  /*3620*/  ELECT P0, URZ, PT ;  /* 0x0000000000ff782f */ /* 0x000fe20003800000 */
[----:B------:R-:W-:Y:S01]  /*3630*/  IMAD.MOV.U32 R0, RZ, RZ, 0x1 ;  /* 0x00000001ff007424 */ /* 0x000fe200078e00ff */
[----:B------:R-:W-:Y:S01]  /*3640*/  UIADD3 UR18, UPT, UPT, UR18, 0xb0, URZ ;  /* 0x000000b012127890 */ /* 0x000fe2000fffe0ff */
[----:B------:R-:W-:Y:S01]  /*3650*/  SHF.L.U32 R2, R11, 0x1f, RZ ;  /* 0x0000001f0b027819 */ /* 0x000fe200000006ff */
[----:B------:R-:W-:-:S03]  /*3660*/  UMOV UR4, 0x40 ;  /* 0x0000004000047882 */ /* 0x000fc60000000000 */
[----:B------:R-:W-:Y:S01]  /*3670*/  UVIRTCOUNT.DEALLOC.SMPOOL 0x80 ;  /* 0x000000800000784c */ /* 0x000fe20000000000 */
[----:B--2---:R-:W-:Y:S02]  /*3680*/  ULEA UR7, UR7, UR4, 0x18 ;  /* 0x0000000407077291 */ /* 0x004fe4000f8ec0ff */
[----:B------:R-:W-:-:S07]  /*3690*/  ULEA UR4, UR22, UR18, 0x3 ;  /* 0x0000001216047291 */ /* 0x000fce000f8e18ff */
[----:B------:R2:W-:Y:S02]  /*36a0*/  @P0 STS.U8 [UR7+0x1c], R0 ;  /* 0x00001c00ff000988 */ /* 0x0005e40008000007 */
[----:B------:R-:W3:Y:S02]  /*36b0*/  SYNCS.PHASECHK.TRANS64.TRYWAIT P0, [UR4], R2 ;  /* 0x00000002ff0075a7 */ /* 0x000ee40008001104 */
[----:B--23--:R-:W-:Y:S05]  /*36c0*/  @!P0 BRA `(.L_x_61) ;  /* 0x0000008c00e88947 */ /* 0x00cfea0003800000 */
.L_x_129:
[----:B------:R-:W-:-:S04]  /*36d0*/  UIADD3 UR4, UPT, UPT, UR22, 0x1, URZ ;  /* 0x0000000116047890 */ /* 0x000fc8000fffe0ff */
[----:B------:R-:W-:-:S04]  /*36e0*/  UISETP.NE.AND UP0, UPT, UR4, 0x2, UPT ;  /* 0x000000020400788c */ /* 0x000fc8000bf05270 */
[----:B------:R-:W-:Y:S02]  /*36f0*/  USEL UR5, URZ, 0x1, UP0 ;  /* 0x00000001ff057887 */ /* 0x000fe40008000000 */
[----:B------:R-:W-:-:S04]  /*3700*/  USEL UR4, UR4, URZ, UP0 ;  /* 0x000000ff04047287 */ /* 0x000fc80008000000 */
[----:B------:R-:W-:Y:S01]  /*3710*/  ULEA UR4, UR4, UR18, 0x3 ;  /* 0x0000001204047291 */ /* 0x000fe2000f8e18ff */
[----:B--2---:R-:W-:-:S04]  /*3720*/  LOP3.LUT R2, R11, UR5, RZ, 0x3c, !PT ;  /* 0x000000050b027c12 */ /* 0x004fc8000f8e3cff */
[----:B------:R-:W-:-:S04]  /*3730*/  SHF.L.U32 R2, R2, 0x1f, RZ ;  /* 0x0000001f02027819 */ /* 0x000fc800000006ff */
[----:B------:R-:W2:Y:S02]  /*3740*/  SYNCS.PHASECHK.TRANS64.TRYWAIT P0, [UR4], R2 ;  /* 0x00000002ff0075a7 */ /* 0x000ea40008001104 */
[----:B--2---:R-:W-:Y:S05]  /*3750*/  @!P0 BRA `(.L_x_62) ;  /* 0x0000008c00dc8947 */ /* 0x004fea0003800000 */
.L_x_131:
[----:B------:R-:W-:Y:S01]  /*3760*/  NOP ;  /* 0x0000000000007918 */ /* 0x000fe20000000000 */
[----:B--2---:R-:W2:Y:S01]  /*3770*/  LDS R0, [UR7+0x14] ;  /* 0x00001407ff007984 */ /* 0x004ea20008000800 */
[----:B------:R-:W-:Y:S01]  /*3780*/  ULOP3.LUT UR4, UR29, 0xffff, URZ, 0xc0, !UPT ;  /* 0x0000ffff1d047892 */ /* 0x000fe2000f8ec0ff */
[----:B------:R-:W-:Y:S01]  /*3790*/  UMOV UR5, 0xffff ;  /* 0x0000ffff00057882 */ /* 0x000fe20000000000 */
[----:B-1----:R-:W-:Y:S02]  /*37a0*/  UMOV UR6, 0x1 ;  /* 0x0000000100067882 */ /* 0x002fe40000000000 */
[----:B------:R-:W-:-:S04]  /*37b0*/  USHF.R.U32.HI UR4, URZ, 0x5, UR4 ;  /* 0x00000005ff047899 */ /* 0x000fc80008011604 */
[----:B------:R-:W-:Y:S02]  /*37c0*/  USHF.L.U32 UR5, UR5, UR4, URZ ;  /* 0x0000000405057299 */ /* 0x000fe400080006ff */
[----:B------:R-:W-:-:S04]  /*37d0*/  USHF.L.U32 UR4, UR6, UR4, URZ ;  /* 0x0000000406047299 */ /* 0x000fc800080006ff */
[----:B--2---:R-:W-:-:S04]  /*37e0*/  LOP3.LUT R0, R0, UR5, RZ, 0xc0, !PT ;  /* 0x0000000500007c12 */ /* 0x004fc8000f8ec0ff */
[----:B------:R-:W-:-:S13]  /*37f0*/  ISETP.NE.AND P0, PT, R0, UR5, PT ;  /* 0x0000000500007c0c */ /* 0x000fda000bf05270 */
[----:B------:R-:W-:Y:S05]  /*3800*/  @P0 BRA `(.L_x_63) ;  /* 0x0000000000580947 */ /* 0x000fea0003800000 */
[----:B------:R-:W1:Y:S02]  /*3810*/  LDS R0, [UR7+0x18] ;  /* 0x00001807ff007984 */ /* 0x000e640008000800 */
[----:B-1----:R-:W-:-:S04]  /*3820*/  LOP3.LUT R0, R0, UR4, RZ, 0xc0, !PT ;  /* 0x0000000400007c12 */ /* 0x002fc8000f8ec0ff */
[----:B------:R-:W-:-:S13]  /*3830*/  ISETP.NE.AND P0, PT, R0, UR4, PT ;  /* 0x0000000400007c0c */ /* 0x000fda000bf05270 */
[----:B------:R-:W-:Y:S05]  /*3840*/  @P0 BRA `(.L_x_64) ;  /* 0x00000000003c0947 */ /* 0x000fea0003800000 */
[----:B------:R-:W1:Y:S01]  /*3850*/  S2R R2, SR_LANEID ;  /* 0x0000000000027919 */ /* 0x000e620000000000 */
[----:B------:R-:W-:-:S06]  /*3860*/  ULOP3.LUT UR5, URZ, UR5, URZ, 0x33, !UPT ;  /* 0x00000005ff057292 */ /* 0x000fcc000f8e33ff */
[----:B------:R-:W-:-:S04]  /*3870*/  IMAD.U32 R0, RZ, RZ, UR5 ;  /* 0x00000005ff007e24 */ /* 0x000fc8000f8e00ff */
[----:B------:R2:W3:Y:S02]  /*3880*/  REDUX UR8, R0 ;  /* 0x00000000000873c4 */ /* 0x0004e40000000000 */
[----:B------:R4:W-:Y:S01]  /*3890*/  UTCATOMSWS.AND URZ, UR5 ;  /* 0x0000000500ff79e3 */ /* 0x0009e20008000000 */
[----:B--2---:R-:W-:Y:S01]  /*38a0*/  LOP3.LUT R0, RZ, UR4, RZ, 0x33, !PT ;  /* 0x00000004ff007c12 */ /* 0x004fe2000f8e33ff */
[----:B------:R-:W-:Y:S02]  /*38b0*/  VOTEU.ANY UR4, UPT, PT ;  /* 0x0000000000047886 */ /* 0x000fe400038e0100 */
[----:B------:R-:W-:Y:S02]  /*38c0*/  UFLO.U32 UR4, UR4 ;  /* 0x00000004000472bd */ /* 0x000fe400080e0000 */
[----:B------:R-:W2:Y:S04]  /*38d0*/  REDUX UR6, R0 ;  /* 0x00000000000673c4 */ /* 0x000ea80000000000 */
[----:B-1----:R-:W-:-:S02]  /*38e0*/  ISETP.EQ.U32.AND P0, PT, R2, UR4, PT ;  /* 0x0000000402007c0c */ /* 0x002fc4000bf02070 */
[----:B---3--:R-:W-:-:S11]  /*38f0*/  MOV R2, UR8 ;  /* 0x0000000800027c02 */ /* 0x008fd60008000f00 */
[----:B------:R4:W-:Y:S01]  /*3900*/  @P0 ATOMS.AND RZ, [UR7+0x14], R2 ;  /* 0x00001402ffff098c */ /* 0x0009e2000a800007 */
[----:B--2---:R-:W-:-:S05]  /*3910*/  IMAD.U32 R0, RZ, RZ, UR6 ;  /* 0x00000006ff007e24 */ /* 0x004fca000f8e00ff */
[----:B------:R4:W-:Y:S01]  /*3920*/  @P0 ATOMS.AND RZ, [UR7+0x18], R0 ;  /* 0x00001800ffff098c */ /* 0x0009e2000a800007 */
[----:B------:R-:W-:Y:S05]  /*3930*/  BRA `(.L_x_65) ;  /* 0x0000000000147947 */ /* 0x000fea0003800000 */
.L_x_64:
[----:B------:R-:W-:Y:S02]  /*3940*/  MOV R2, 0x3960 ;  /* 0x0000396000027802 */ /* 0x000fe40000000f00 */
[----:B-----5:R-:W-:Y:S05]  /*3950*/  CALL.REL.NOINC `($__internal_0_$__cuda_sm10x_tcgen05_guardrail_trap_col_being_dealloced_not_returned_by_alloc) ;  /* 0x0000009000107944 */ /* 0x020fea0003c00000 */
[----:B------:R-:W-:Y:S05]  /*3960*/  BRA `(.L_x_65) ;  /* 0x0000000000087947 */ /* 0x000fea0003800000 */
.L_x_63:
[----:B------:R-:W-:Y:S02]  /*3970*/  MOV R2, 0x3990 ;  /* 0x0000399000027802 */ /* 0x000fe40000000f00 */
[----:B-----5:R-:W-:Y:S05]  /*3980*/  CALL.REL.NOINC `($__internal_2_$__cuda_sm10x_tcgen05_guardrail_trap_unallocated_columns_being_dealloced) ;  /* 0x00000090001c7944 */ /* 0x020fea0003c00000 */
.L_x_65:
[----:B------:R-:W-:Y:S01]  /*3990*/  NOP ;  /* 0x0000000000007918 */ /* 0x000fe20000000000 */
[----:B----4-:R-:W-:Y:S05]  /*39a0*/  EXIT ;  /* 0x000000000000794d */ /* 0x010fea0003800000 */
.L_x_49:
[----:B------:R-:W-:-:S09]  /*39b0*/  UISETP.NE.OR UP0, UPT, UR18, 0x3, !UP3 ;  /* 0x000000031200788c */ /* 0x000fd2000df05670 */
[----:B------:R-:W-:Y:S05]  /*39c0*/  BRA.U UP0, `(.L_x_66) ;  /* 0x0000000d00e87547 */ /* 0x000fea000b800000 */
[----:B------:R-:W2:Y:S01]  /*39d0*/  LDCU.64 UR4, c[0x0][0x888] ;  /* 0x00011100ff0477ac */ /* 0x000ea20008000a00 */
[----:B------:R-:W-:Y:S02]  /*39e0*/  HFMA2 R9, -RZ, RZ, 0, 0 ;  /* 0x00000000ff097431 */ /* 0x000fe400000001ff */
[----:B------:R-:W-:Y:S01]  /*39f0*/  IMAD.MOV.U32 R11, RZ, RZ, 0x1 ;  /* 0x00000001ff0b7424 */ /* 0x000fe200078e00ff */
[----:B------:R-:W-:Y:S01]  /*3a00*/  MOV R8, 0xe000 ;  /* 0x0000e00000087802 */ /* 0x000fe20000000f00 */
[----:B------:R-:W3:Y:S01]  /*3a10*/  LDCU UR44, c[0x0][0x370] ;  /* 0x00006e00ff2c77ac */ /* 0x000ee20008000800 */
[----:B------:R-:W-:Y:S01]  /*3a20*/  IMAD.MOV.U32 R10, RZ, RZ, RZ ;  /* 0x000000ffff0a7224 */ /* 0x000fe200078e00ff */
[----:B------:R-:W3:Y:S01]  /*3a30*/  LDCU.128 UR48, c[0x0][0xb10] ;  /* 0x00016200ff3077ac */ /* 0x000ee20008000c00 */
[----:B------:R-:W4:Y:S01]  /*3a40*/  LDCU UR37, c[0x0][0x374] ;  /* 0x00006e80ff2577ac */ /* 0x000f220008000800 */
[----:B------:R-:W1:Y:S01]  /*3a50*/  LDCU.64 UR42, c[0x0][0x890] ;  /* 0x00011200ff2a77ac */ /* 0x000e620008000a00 */
[----:B------:R-:W1:Y:S01]  /*3a60*/  LDCU UR29, c[0x0][0xb0c] ;  /* 0x00016180ff1d77ac */ /* 0x000e620008000800 */
[----:B--2---:R-:W-:Y:S01]  /*3a70*/  UISETP.NE.U32.AND UP0, UPT, UR4, URZ, UPT ;  /* 0x000000ff0400728c */ /* 0x004fe2000bf05070 */
[----:B------:R-:W2:Y:S01]  /*3a80*/  LDCU UR56, c[0x0][0xb20] ;  /* 0x00016400ff3877ac */ /* 0x000ea20008000800 */
[----:B------:R-:W2:Y:S01]  /*3a90*/  LDCU UR4, c[0x0][0xb30] ;  /* 0x00016600ff0477ac */ /* 0x000ea20008000800 */
[----:B---3--:R-:W-:-:S02]  /*3aa0*/  UIMAD.WIDE.U32 UR8, UR44, UR48, URZ ;  /* 0x000000302c0872a5 */ /* 0x008fc4000f8e00ff */
[----:B----4-:R-:W-:Y:S02]  /*3ab0*/  UIMAD.WIDE.U32 UR10, UR37, UR51, URZ ;  /* 0x00000033250a72a5 */ /* 0x010fe4000f8e00ff */
[----:B-1----:R-:W-:Y:S02]  /*3ac0*/  UISETP.NE.U32.AND UP6, UPT, UR42, URZ, UPT ;  /* 0x000000ff2a00728c */ /* 0x002fe4000bfc5070 */
[----:B------:R-:W-:Y:S01]  /*3ad0*/  UISETP.NE.AND.EX UP5, UPT, UR5, URZ, UPT, UP0 ;  /* 0x000000ff0500728c */ /* 0x000fe2000bfa5300 */
[----:B------:R-:W-:Y:S01]  /*3ae0*/  UMOV UR6, 0x400 ;  /* 0x0000040000067882 */ /* 0x000fe20000000000 */
[----:B------:R-:W-:Y:S01]  /*3af0*/  UISETP.NE.AND UP0, UPT, UR21, 0x1, UPT ;  /* 0x000000011500788c */ /* 0x000fe2000bf05270 */
[----:B------:R-:W-:Y:S01]  /*3b00*/  UMOV UR8, UR9 ;  /* 0x0000000900087c82 */ /* 0x000fe20008000000 */
[----:B------:R-:W-:Y:S01]  /*3b10*/  UMOV UR45, UR11 ;  /* 0x0000000b002d7c82 */ /* 0x000fe20008000000 */
[----:B------:R-:W-:Y:S01]  /*3b20*/  UISETP.NE.AND UP0, UPT, UR29, 0x1, UPT ;  /* 0x000000011d00788c */ /* 0x000fe2000bf05270 */
[----:B------:R-:W1:Y:S01]  /*3b30*/  LDCU.64 UR54, c[0x0][0x348] ;  /* 0x00006900ff3677ac */ /* 0x000e620008000a00 */
[----:B------:R-:W-:Y:S01]  /*3b40*/  UMOV UR30, URZ ;  /* 0x000000ff001e7c82 */ /* 0x000fe20008000000 */
[----:B------:R-:W-:-:S02]  /*3b50*/  UPLOP3.LUT UP1, UPT, UPT, UPT, UPT, 0x40, 0x4 ;  /* 0x000000000004789c */ /* 0x000fc40003f2e870 */
[----:B------:R-:W-:Y:S01]  /*3b60*/  UISETP.GE.AND UP3, UPT, UR21, 0x1, UPT ;  /* 0x000000011500788c */ /* 0x000fe2000bf66270 */
[----:B------:R-:W3:Y:S01]  /*3b70*/  LDCU.64 UR22, c[0x0][0xb28] ;  /* 0x00016500ff1677ac */ /* 0x000ee20008000a00 */
[----:B------:R-:W-:Y:S02]  /*3b80*/  ULEA UR6, UR15, UR6, 0x18 ;  /* 0x000000060f067291 */ /* 0x000fe4000f8ec0ff */
[----:B------:R-:W-:Y:S02]  /*3b90*/  UISETP.NE.AND.EX UP6, UPT, UR43, URZ, UPT, UP6 ;  /* 0x000000ff2b00728c */ /* 0x000fe4000bfc5360 */
[----:B------:R-:W-:Y:S02]  /*3ba0*/  USHF.R.U32.HI UR52, URZ, UR49, UR8 ;  /* 0x00000031ff347299 */ /* 0x000fe40008011608 */
[----:B--2---:R-:W-:Y:S02]  /*3bb0*/  USHF.R.U32.HI UR45, URZ, UR56, UR45 ;  /* 0x00000038ff2d7299 */ /* 0x004fe4000801162d */
[----:B------:R-:W-:-:S02]  /*3bc0*/  UISETP.NE.AND UP0, UPT, UR50, 0x1, UPT ;  /* 0x000000013200788c */ /* 0x000fc4000bf05270 */
[----:B------:R-:W-:-:S11]  /*3bd0*/  UISETP.NE.AND UP4, UPT, UR4, 0x1, UPT ;  /* 0x000000010400788c */ /* 0x000fd6000bf85270 */
.L_x_74:
[C---:B------:R-:W-:Y:S02]  /*3be0*/  LEA R3, R10.reuse, UR6, 0x3 ;  /* 0x000000060a037c11 */ /* 0x040fe4000f8e18ff */
[----:B------:R-:W-:Y:S02]  /*3bf0*/  SHF.L.U32 R0, R9, 0x1f, RZ ;  /* 0x0000001f09007819 */ /* 0x000fe400000006ff */
[----:B------:R-:W-:Y:S02]  /*3c00*/  LEA R4, R10, UR6, 0x4 ;  /* 0x000000060a047c11 */ /* 0x000fe4000f8e20ff */
[----:B--2---:R-:W2:Y:S02]  /*3c10*/  SYNCS.PHASECHK.TRANS64.TRYWAIT P0, [R3+URZ+0x80], R0 ;  /* 0x00008000030075a7 */ /* 0x004ea400080011ff */
[----:B--2---:R-:W-:Y:S05]  /*3c20*/  @!P0 BRA `(.L_x_67) ;  /* 0x0000008800c08947 */ /* 0x004fea0003800000 */
.L_x_132:
[----:B------:R-:W4:Y:S01]  /*3c30*/  LDS.128 R4, [R4+0xf0] ;  /* 0x0000f00004047984 */ /* 0x000f220000000c00 */
[----:B------:R-:W-:Y:S01]  /*3c40*/  UISETP.GE.AND UP0, UPT, UR21, 0x1, UPT ;  /* 0x000000011500788c */ /* 0x000fe2000bf06270 */
[----:B------:R-:W-:Y:S01]  /*3c50*/  @!PT LDS RZ, [RZ] ;  /* 0x00000000fffff984 */ /* 0x000fe20000000800 */
[----:B------:R-:W-:Y:S01]  /*3c60*/  @!PT LDS RZ, [RZ] ;  /* 0x00000000fffff984 */ /* 0x000fe20000000800 */
[----:B------:R-:W-:Y:S01]  /*3c70*/  @!PT LDS RZ, [RZ] ;  /* 0x00000000fffff984 */ /* 0x000fe20000000800 */
[----:B------:R-:W-:Y:S01]  /*3c80*/  @!PT LDS RZ, [RZ] ;  /* 0x00000000fffff984 */ /* 0x000fe20000000800 */
[----:B------:R1:W-:Y:S06]  /*3c90*/  MEMBAR.ALL.CTA ;  /* 0x0000000000007992 */ /* 0x0003ec0000008000 */
[----:B-1----:R-:W1:Y:S01]  /*3ca0*/  FENCE.VIEW.ASYNC.S ;  /* 0x00000000000073c6 */ /* 0x002e620000000000 */
[----:B----4-:R-:W-:Y:S11]  /*3cb0*/  LOP3.LUT P0, RZ, R6, 0x1, RZ, 0xc0, !PT ;  /* 0x0000000106ff7812 */ /* 0x010ff6000780c0ff */
[----:B------:R-:W-:Y:S02]  /*3cc0*/  @!UPT UIADD3 URZ, UPT, UPT, URZ, URZ, URZ ;  /* 0x000000fffffff290 */ /* 0x000fe4000fffe0ff */
[----:B-1----:R-:W-:Y:S01]  /*3cd0*/  VOTEU.ANY UP3, P0 ;  /* 0x0000000000ff7886 */ /* 0x002fe20000060100 */
[----:B------:R-:W-:Y:S11]  /*3ce0*/  PLOP3.LUT P0, PT, PT, PT, UP3, 0x80, 0x8 ;  /* 0x000000000008781c */ /* 0x000ff60003f0f038 */
[----:B------:R-:W-:Y:S02]  /*3cf0*/  @!UPT UIADD3 URZ, UPT, UPT, URZ, URZ, URZ ;  /* 0x000000fffffff290 */ /* 0x000fe4000fffe0ff */
[----:B--2---:R-:W-:Y:S02]  /*3d00*/  @P0 SHF.R.U32.HI R0, RZ, 0x10, R5 ;  /* 0x00000010ff000819 */ /* 0x004fe40000011605 */
[----:B------:R-:W-:Y:S02]  /*3d10*/  @P0 MOV R2, R4 ;  /* 0x0000000400020202 */ /* 0x000fe40000000f00 */
[----:B------:R-:W-:Y:S01]  /*3d20*/  @P0 R2UR UR4, R0 ;  /* 0x00000000000402ca */ /* 0x000fe200000e0000 */
[----:B------:R-:W-:Y:S01]  /*3d30*/  VIADD R0, R3, 0x90 ;  /* 0x0000009003007836 */ /* 0x000fe20000000000 */
[----:B------:R-:W-:Y:S02]  /*3d40*/  @P0 LOP3.LUT R4, R5, 0xffff, RZ, 0xc0, !PT ;  /* 0x0000ffff05040812 */ /* 0x000fe400078ec0ff */
[----:B------:R-:W-:Y:S02]  /*3d50*/  @P0 R2UR UR7, R2 ;  /* 0x00000000020702ca */ /* 0x000fe400000e0000 */
[----:B------:R-:W-:Y:S02]  /*3d60*/  PRMT R0, RZ, 0x654, R0 ;  /* 0x00000654ff007816 */ /* 0x000fe40000000000 */
[----:B------:R-:W-:Y:S02]  /*3d70*/  @P0 R2UR UR5, R4 ;  /* 0x00000000040502ca */ /* 0x000fe400000e0000 */
[----:B------:R1:W-:Y:S03]  /*3d80*/  SYNCS.ARRIVE.TRANS64.RED.A1T0 RZ, [R0+URZ], RZ ;  /* 0x000000ff00ff79a7 */ /* 0x0003e600081004ff */
[----:B------:R-:W-:Y:S04]  /*3d90*/  @UP3 UMOV UR31, UR4 ;  /* 0x00000004001f3c82 */ /* 0x000fe80008000000 */
[----:B------:R-:W-:Y:S04]  /*3da0*/  @UP3 UMOV UR14, UR7 ;  /* 0x00000007000e3c82 */ /* 0x000fe80008000000 */
[----:B------:R-:W-:Y:S01]  /*3db0*/  @UP3 UMOV UR13, UR5 ;  /* 0x00000005000d3c82 */ /* 0x000fe20008000000 */
[----:B------:R-:W-:Y:S05]  /*3dc0*/  BRA.U !UP0, `(.L_x_68) ;  /* 0x0000000108c07547 */ /* 0x000fea000b800000 */
[----:B------:R-:W-:Y:S02]  /*3dd0*/  UIMAD.WIDE.U32 UR10, UR13, UR51, URZ ;  /* 0x000000330d0a72a5 */ /* 0x000fe4000f8e00ff */
[----:B------:R-:W-:Y:S02]  /*3de0*/  UP2UR UR12, UPR, URZ, 0x4 ;  /* 0x00000004ff0c7883 */ /* 0x000fe40008000000 */
[----:B------:R-:W-:Y:S02]  /*3df0*/  UISETP.NE.AND UP2, UPT, UR50, 0x1, UPT ;  /* 0x000000013200788c */ /* 0x000fe4000bf45270 */
[----:B------:R-:W-:Y:S02]  /*3e00*/  UIMAD.WIDE.U32 UR16, UR14, UR48, URZ ;  /* 0x000000300e1072a5 */ /* 0x000fe4000f8e00ff */
[----:B------:R-:W-:Y:S02]  /*3e10*/  USEL UR4, UR37, UR45, !UP2 ;  /* 0x0000002d25047287 */ /* 0x000fe4000d000000 */
[----:B------:R-:W-:Y:S02]  /*3e20*/  UISETP.NE.AND UP0, UPT, UR29, 0x1, UPT ;  /* 0x000000011d00788c */ /* 0x000fe4000bf05270 */
[----:B------:R-:W-:Y:S02]  /*3e30*/  UP2UR UR20, UPR, URZ, 0x2 ;  /* 0x00000002ff147883 */ /* 0x000fe40008000000 */
[----:B------:R-:W-:Y:S02]  /*3e40*/  UISETP.NE.AND UP1, UPT, UR21, 0x1, UPT ;  /* 0x000000011500788c */ /* 0x000fe4000bf25270 */
[----:B---3--:R-:W-:Y:S02]  /*3e50*/  UIMAD.WIDE.U32 UR18, UR4, UR22, URZ ;  /* 0x00000016041272a5 */ /* 0x008fe4000f8e00ff */
[----:B------:R-:W-:Y:S01]  /*3e60*/  USEL UR8, UR44, UR52, !UP0 ;  /* 0x000000342c087287 */ /* 0x000fe2000c000000 */
[----:B------:R-:W-:Y:S02]  /*3e70*/  UMOV UR5, UR11 ;  /* 0x0000000b00057c82 */ /* 0x000fe40008000000 */
[----:B------:R-:W-:Y:S02]  /*3e80*/  USHF.R.U32.HI UR7, URZ, UR56, UR5 ;  /* 0x00000038ff077299 */ /* 0x000fe40008011605 */
[----:B------:R-:W-:Y:S02]  /*3e90*/  UIMAD.WIDE.U32 UR24, UR8, UR22, URZ ;  /* 0x00000016081872a5 */ /* 0x000fe4000f8e00ff */
[----:B------:R-:W-:Y:S02]  /*3ea0*/  USEL UR7, UR13, UR7, !UP2 ;  /* 0x000000070d077287 */ /* 0x000fe4000d000000 */
[----:B------:R-:W-:Y:S02]  /*3eb0*/  UISETP.NE.AND UP2, UPT, UR12, URZ, UPT ;  /* 0x000000ff0c00728c */ /* 0x000fe4000bf45270 */
[----:B------:R-:W-:Y:S01]  /*3ec0*/  UIMAD.WIDE.U32 UR10, UR7, UR22, URZ ;  /* 0x00000016070a72a5 */ /* 0x000fe2000f8e00ff */
[----:B------:R-:W-:Y:S02]  /*3ed0*/  UMOV UR5, UR17 ;  /* 0x0000001100057c82 */ /* 0x000fe40008000000 */
[----:B------:R-:W-:Y:S03]  /*3ee0*/  USHF.R.U32.HI UR9, URZ, UR49, UR5 ;  /* 0x00000031ff097299 */ /* 0x000fe60008011605 */
[----:B------:R-:W-:Y:S02]  /*3ef0*/  UMOV UR5, UR19 ;  /* 0x0000001300057c82 */ /* 0x000fe40008000000 */
[----:B------:R-:W-:Y:S03]  /*3f00*/  @UP1 USHF.R.U32.HI UR4, URZ, UR23, UR5 ;  /* 0x00000017ff041299 */ /* 0x000fe60008011605 */
[----:B------:R-:W-:Y:S01]  /*3f10*/  UMOV UR5, UR25 ;  /* 0x0000001900057c82 */ /* 0x000fe20008000000 */
[----:B------:R-:W-:Y:S02]  /*3f20*/  UIMAD UR4, UR21, UR4, URZ ;  /* 0x00000004150472a4 */ /* 0x000fe4000f8e02ff */
[----:B------:R-:W-:Y:S02]  /*3f30*/  @UP1 USHF.R.U32.HI UR8, URZ, UR23, UR5 ;  /* 0x00000017ff081299 */ /* 0x000fe40008011605 */
[----:B------:R-:W-:Y:S02]  /*3f40*/  USEL UR5, UR14, UR9, !UP0 ;  /* 0x000000090e057287 */ /* 0x000fe4000c000000 */
[----:B------:R-:W-:Y:S02]  /*3f50*/  UIMAD UR9, UR21, UR8, URZ ;  /* 0x00000008150972a4 */ /* 0x000fe4000f8e02ff */
[----:B------:R-:W-:Y:S03]  /*3f60*/  UISETP.GE.AND UP0, UPT, UR7, UR4, UPT ;  /* 0x000000040700728c */ /* 0x000fe6000bf06270 */
[----:B------:R-:W-:Y:S01]  /*3f70*/  UMOV UR4, UR11 ;  /* 0x0000000b00047c82 */ /* 0x000fe20008000000 */
[----:B------:R-:W-:Y:S02]  /*3f80*/  UISETP.GE.OR UP0, UPT, UR5, UR9, UP0 ;  /* 0x000000090500728c */ /* 0x000fe40008706670 */
[----:B------:R-:W-:Y:S02]  /*3f90*/  USHF.R.U32.HI UR4, URZ, UR23, UR4 ;  /* 0x00000017ff047299 */ /* 0x000fe40008011604 */
[----:B------:R-:W-:Y:S02]  /*3fa0*/  UIMAD.WIDE.U32 UR10, UR5, UR22, URZ ;  /* 0x00000016050a72a5 */ /* 0x000fe4000f8e00ff */
[----:B------:R-:W-:Y:S04]  /*3fb0*/  USEL UR12, UR7, UR4, !UP1 ;  /* 0x00000004070c7287 */ /* 0x000fe8000c800000 */
[----:B------:R-:W-:Y:S01]  /*3fc0*/  UIADD3 UR9, UPT, UPT, -UR12, URZ, URZ ;  /* 0x000000ff0c097290 */ /* 0x000fe2000fffe1ff */
[----:B------:R-:W-:Y:S02]  /*3fd0*/  @!UP0 UMOV UR4, UR11 ;  /* 0x0000000b00048c82 */ /* 0x000fe40008000000 */
[----:B------:R-:W-:Y:S02]  /*3fe0*/  @!UP0 USHF.R.U32.HI UR4, URZ, UR23, UR4 ;  /* 0x00000017ff048299 */ /* 0x000fe40008011604 */
[----:B------:R-:W-:Y:S02]  /*3ff0*/  UIMAD UR9, UR21, UR9, UR7 ;  /* 0x00000009150972a4 */ /* 0x000fe4000f8e0207 */
[----:B------:R-:W-:Y:S02]  /*4000*/  @!UP0 USEL UR4, UR5, UR4, !UP1 ;  /* 0x0000000405048287 */ /* 0x000fe4000c800000 */
[----:B------:R-:W-:Y:S02]  /*4010*/  UISETP.NE.AND UP1, UPT, UR20, URZ, UPT ;  /* 0x000000ff1400728c */ /* 0x000fe4000bf25270 */
[----:B------:R-:W-:Y:S02]  /*4020*/  @!UP0 UIMAD UR8, UR8, UR9, UR4 ;  /* 0x00000009080882a4 */ /* 0x000fe4000f8e0204 */
[----:B------:R-:W-:Y:S02]  /*4030*/  @!UP0 UIADD3 UR10, UPT, UPT, UR12, -UR4, URZ ;  /* 0x800000040c0a8290 */ /* 0x000fe4000fffe0ff */
[----:B------:R-:W-:Y:S02]  /*4040*/  UIADD3 UR9, UPT, UPT, -UR7, URZ, URZ ;  /* 0x000000ff07097290 */ /* 0x000fe4000fffe1ff */
[----:B------:R-:W-:Y:S02]  /*4050*/  UIADD3 UR4, UPT, UPT, -UR5, URZ, URZ ;  /* 0x000000ff05047290 */ /* 0x000fe4000fffe1ff */
[----:B------:R-:W-:Y:S03]  /*4060*/  @!UP0 UIMAD UR7, UR10, UR21, UR5 ;  /* 0x000000150a0782a4 */ /* 0x000fe6000f8e0205 */
[----:B------:R-:W-:Y:S01]  /*4070*/  @!UP0 UMOV UR5, UR8 ;  /* 0x0000000800058c82 */ /* 0x000fe20008000000 */
[----:B------:R-:W-:Y:S02]  /*4080*/  UIMAD UR8, UR29, UR4, UR14 ;  /* 0x000000041d0872a4 */ /* 0x000fe4000f8e020e */
[----:B------:R-:W-:Y:S02]  /*4090*/  UIMAD UR4, UR50, UR9, UR13 ;  /* 0x00000009320472a4 */ /* 0x000fe4000f8e020d */
[----:B------:R-:W-:Y:S02]  /*40a0*/  UIMAD UR14, UR5, UR29, UR8 ;  /* 0x0000001d050e72a4 */ /* 0x000fe4000f8e0208 */
[----:B------:R-:W-:Y:S11]  /*40b0*/  UIMAD UR13, UR7, UR50, UR4 ;  /* 0x00000032070d72a4 */ /* 0x000ff6000f8e0204 */
[----:B------:R-:W-:Y:S01]  /*40c0*/  @!UPT UIADD3 URZ, UPT, UPT, URZ, URZ, URZ ;  /* 0x000000fffffff290 */ /* 0x000fe2000fffe0ff */
.L_x_68:
[----:B------:R-:W2:Y:S01]  /*40d0*/  @!UP4 LDCU.128 UR16, c[0x0][0xb10] ;  /* 0x00016200ff10c7ac */ /* 0x000ea20008000c00 */
[----:B------:R-:W-:Y:S04]  /*40e0*/  ISETP.NE.U32.AND P0, PT, RZ, UR42, PT ;  /* 0x0000002aff007c0c */ /* 0x000fe8000bf05070 */
[----:B------:R-:W-:Y:S01]  /*40f0*/  ISETP.NE.AND.EX P0, PT, RZ, UR43, PT, P0 ;  /* 0x0000002bff007c0c */ /* 0x000fe2000bf05300 */
[----:B------:R-:W4:Y:S01]  /*4100*/  @!UP4 LDCU UR5, c[0x0][0xb0c] ;  /* 0x00016180ff05c7ac */ /* 0x000f220008000800 */
[----:B--2---:R-:W-:Y:S02]  /*4110*/  UIMAD.WIDE.U32 UR8, UR14, UR16, URZ ;  /* 0x000000100e0872a5 */ /* 0x004fe4000f8e00ff */
[----:B------:R-:W-:Y:S05]  /*4120*/  UIMAD.WIDE.U32 UR10, UR13, UR19, URZ ;  /* 0x000000130d0a72a5 */ /* 0x000fea000f8e00ff */
[----:B------:R-:W-:Y:S01]  /*4130*/  @!UP4 UMOV UR4, UR9 ;  /* 0x000000090004cc82 */ /* 0x000fe20008000000 */
[----:B----4-:R-:W-:Y:S02]  /*4140*/  @!UP4 UISETP.NE.AND UP0, UPT, UR5, 0x1, UPT ;  /* 0x000000010500c88c */ /* 0x010fe4000bf05270 */
[----:B------:R-:W-:Y:S01]  /*4150*/  @!UP4 USHF.R.U32.HI UR4, URZ, UR17, UR4 ;  /* 0x00000011ff04c299 */ /* 0x000fe20008011604 */
[----:B------:R-:W-:Y:S03]  /*4160*/  @!UP4 UMOV UR7, UR11 ;  /* 0x0000000b0007cc82 */ /* 0x000fe60008000000 */
[----:B------:R-:W-:Y:S02]  /*4170*/  @!UP4 USEL UR8, UR14, UR4, !UP0 ;  /* 0x000000040e08c287 */ /* 0x000fe4000c000000 */
[----:B------:R-:W-:Y:S05]  /*4180*/  @!UP4 UISETP.NE.AND UP0, UPT, UR18, 0x1, UPT ;  /* 0x000000011200c88c */ /* 0x000fea000bf05270 */
[----:B------:R-:W2:Y:S02]  /*4190*/  @!UP4 LDCU UR4, c[0x0][0xb20] ;  /* 0x00016400ff04c7ac */ /* 0x000ea40008000800 */
[----:B--2---:R-:W-:Y:S04]  /*41a0*/  @!UP4 USHF.R.U32.HI UR7, URZ, UR4, UR7 ;  /* 0x00000004ff07c299 */ /* 0x004fe80008011607 */
[----:B------:R-:W-:Y:S04]  /*41b0*/  @!UP4 USEL UR7, UR13, UR7, !UP0 ;  /* 0x000000070d07c287 */ /* 0x000fe8000c000000 */
[----:B------:R-:W-:Y:S02]  /*41c0*/  @!UP4 UIADD3 UR4, UPT, UPT, -UR8, UR7, URZ ;  /* 0x000000070804c290 */ /* 0x000fe4000fffe1ff */
[----:B------:R-:W-:Y:S02]  /*41d0*/  @!UP4 UIADD3 UR7, UPT, UPT, UR8, -UR7, URZ ;  /* 0x800000070807c290 */ /* 0x000fe4000fffe0ff */
[----:B------:R-:W-:Y:S02]  /*41e0*/  @!UP4 UIMAD UR14, UR4, UR5, UR14 ;  /* 0x00000005040ec2a4 */ /* 0x000fe4000f8e020e */
[----:B------:R-:W-:Y:S01]  /*41f0*/  @!UP4 UIMAD UR13, UR7, UR18, UR13 ;  /* 0x00000012070dc2a4 */ /* 0x000fe2000f8e020d */
[----:B------:R-:W-:Y:S11]  /*4200*/  BRA.U UP1, `(.L_x_69) ;  /* 0x0000000101107547 */ /* 0x000ff6000b800000 */
[----:B------:R-:W-:Y:S04]  /*4210*/  MOV R2, UR53 ;  /* 0x0000003500027c02 */ /* 0x000fe80008000f00 */
[----:B------:R-:W-:Y:S04]  /*4220*/  SHF.L.U32 R2, R2, 0x1f, RZ ;  /* 0x0000001f02027819 */ /* 0x000fe800000006ff */
[----:B------:R-:W2:Y:S02]  /*4230*/  SYNCS.PHASECHK.TRANS64.TRYWAIT P1, [UR6+0x78], R2 ;  /* 0x00007802ff0075a7 */ /* 0x000ea40008021106 */
[----:B--2---:R-:W-:Y:S05]  /*4240*/  @!P1 BRA `(.L_x_70) ;  /* 0x00000084004c9947 */ /* 0x004fea0003800000 */
.L_x_69:
[----:B------:R-:W-:Y:S05]  /*4250*/  BRA.U !UP6, `(.L_x_71) ;  /* 0x000000010e407547 */ /* 0x000fea000b800000 */
[----:B------:R-:W-:Y:S01]  /*4260*/  UPLOP3.LUT UP2, UPT, UPT, UPT, UP5, 0x80, 0x8 ;  /* 0x000000000008789c */ /* 0x000fe20003f4f050 */
[----:B-1----:R-:W-:Y:S01]  /*4270*/  IMAD.MOV.U32 R0, RZ, RZ, 0x1 ;  /* 0x00000001ff007424 */ /* 0x002fe200078e00ff */
[----:B------:R-:W1:Y:S04]  /*4280*/  LDCU.64 UR8, c[0x0][0x358] ;  /* 0x00006b00ff0877ac */ /* 0x000e680008000a00 */
[----:B------:R-:W-:Y:S05]  /*4290*/  PLOP3.LUT P1, PT, PT, PT, UP2, 0x80, 0x8 ;  /* 0x000000000008781c */ /* 0x000fea0003f2f028 */
[----:B------:R-:W2:Y:S01]  /*42a0*/  @UP2 LDCU.64 UR4, c[0x0][0x888] ;  /* 0x00011100ff0427ac */ /* 0x000ea20008000a00 */
[----:B------:R-:W-:Y:S04]  /*42b0*/  @UP2 UIMAD UR7, UR36, UR42, URZ ;  /* 0x0000002a240722a4 */ /* 0x000fe8000f8e02ff */
[----:B--2---:R-:W-:Y:S06]  /*42c0*/  @UP2 UIMAD.WIDE UR4, UR7, 0x4, UR4 ;  /* 0x00000004070428a5 */ /* 0x004fec000f8e0204 */
[----:B------:R-:W-:Y:S02]  /*42d0*/  IMAD.U32 R2, RZ, RZ, UR4 ;  /* 0x00000004ff027e24 */ /* 0x000fe4000f8e00ff */
[----:B------:R-:W-:Y:S03]  /*42e0*/  IMAD.U32 R3, RZ, RZ, UR5 ;  /* 0x00000005ff037e24 */ /* 0x000fe6000f8e00ff */
[----:B------:R-:W2:Y:S02]  /*42f0*/  @!UP2 LDCU UR4, c[0x0][0x880] ;  /* 0x00011000ff04a7ac */ /* 0x000ea40008000800 */
[----:B-1---5:R1:W5:Y:S02]  /*4300*/  @P1 LDG.E R249, desc[UR8][R2.64] ;  /* 0x0000000802f91981 */ /* 0x022364000c1e1900 */
[----:B-1----:R-:W-:Y:S05]  /*4310*/  HFMA2 R2, -RZ, RZ, 0, 5.9604644775390625e-08 ;  /* 0x00000001ff027431 */ /* 0x002fea00000001ff */
[----:B------:R-:W-:Y:S04]  /*4320*/  @P1 PRMT R4, R2, 0x7610, R4 ;  /* 0x0000761002041816 */ /* 0x000fe80000000004 */
[----:B------:R-:W-:Y:S05]  /*4330*/  @!P1 PRMT R4, R0, 0x7610, R4 ;  /* 0x0000761000049816 */ /* 0x000fea0000000004 */
[----:B------:R4:W-:Y:S02]  /*4340*/  STL.S16 [R1+0x190], R4 ;  /* 0x0001900401007387 */ /* 0x0009e40000100600 */
[----:B--2-4-:R-:W-:Y:S07]  /*4350*/  @!P1 MOV R249, UR4 ;  /* 0x0000000400f99c02 */ /* 0x014fee0008000f00 */
.L_x_71:
[----:B-----5:R-:W-:Y:S01]  /*4360*/  @!P0 FSETP.EQ.AND P1, PT, R249, RZ, PT ;  /* 0x000000fff900820b */ /* 0x020fe20003f22000 */
[----:B------:R-:W-:Y:S01]  /*4370*/  @!UPT UIADD3 URZ, UPT, UPT, URZ, URZ, URZ ;  /* 0x000000fffffff290 */ /* 0x000fe2000fffe0ff */
[----:B------:R-:W-:Y:S11]  /*4380*/  @!P0 BRA `(.L_x_72) ;  /* 0x00000000001c8947 */ /* 0x000ff60003800000 */
[----:B------:R-:W-:Y:S01]  /*4390*/  PLOP3.LUT P1, PT, PT, PT, UP2, 0x80, 0x8 ;  /* 0x000000000008781c */ /* 0x000fe20003f2f028 */
[----:B-1----:R-:W2:Y:S03]  /*43a0*/  LDL R0, [R1+0x190] ;  /* 0x0001900001007983 */ /* 0x002ea60000100800 */
[----:B------:R-:W-:Y:S02]  /*43b0*/  PLOP3.LUT P1, PT, P1, PT, PT, 0x8, 0x80 ;  /* 0x000000000080781c */ /* 0x000fe40000f2e170 */
[----:B--2---:R-:W-:Y:S11]  /*43c0*/  LOP3.LUT P0, RZ, R0, 0xff, RZ, 0xc0, !PT ;  /* 0x000000ff00ff7812 */ /* 0x004ff6000780c0ff */
[----:B------:R-:W-:Y:S02]  /*43d0*/  @!UPT UIADD3 URZ, UPT, UPT, URZ, URZ, URZ ;  /* 0x000000fffffff290 */ /* 0x000fe4000fffe0ff */
[----:B------:R-:W-:Y:S11]  /*43e0*/  @P0 FSETP.EQ.AND P1, PT, R249, RZ, PT ;  /* 0x000000fff900020b */ /* 0x000ff60003f22000 */
[----:B------:R-:W-:Y:S02]  /*43f0*/  @!UPT UIADD3 URZ, UPT, UPT, URZ, URZ, URZ ;  /* 0x000000fffffff290 */ /* 0x000fe4000fffe0ff */
.L_x_72:
[----:B------:R-:W-:Y:S01]  /*4400*/  ULEA UR5, UR30, UR6, 0x3 ;  /* 0x000000061e057291 */ /* 0x000fe2000f8e18ff */
[----:B-1----:R-:W-:Y:S02]  /*4410*/  SHF.L.U32 R0, R11, 0x1f, RZ ;  /* 0x0000001f0b007819 */ /* 0x002fe400000006ff */
[----:B------:R-:W-:Y:S01]  /*4420*/  ELECT P0, URZ, PT ;  /* 0x0000000000ff782f */ /* 0x000fe20003800000 */
[----:B------:R-:W-:Y:S05]  /*4430*/  VIADD R10, R10, 0x1 ;  /* 0x000000010a0a7836 */ /* 0x000fea0000000000 */
[----:B------:R-:W1:Y:S02]  /*4440*/  SYNCS.PHASECHK.TRANS64.TRYWAIT P2, [UR5+0x60], R0 ;  /* 0x00006000ff0075a7 */ /* 0x000e640008041105 */
[----:B-1----:R-:W-:Y:S05]  /*4450*/  @!P2 BRA `(.L_x_73) ;  /* 0x0000008000e0a947 */ /* 0x002fea0003800000 */
.L_x_135:
[----:B------:R-:W-:Y:S01]  /*4460*/  UIADD3 UR33, UPT, UPT, UR5, 0x50, URZ ;  /* 0x0000005005217890 */ /* 0x000fe2000fffe0ff */
[----:B------:R-:W-:Y:S01]  /*4470*/  PLOP3.LUT P0, PT, P1, P0, PT, 0xf2, 0x2f ;  /* 0x00000000002f781c */ /* 0x000fe20000f01e72 */
[----:B------:R-:W-:Y:S01]  /*4480*/  UMOV UR40, 0x0 ;  /* 0x0000000000287882 */ /* 0x000fe20000000000 */
[----:B------:R-:W-:Y:S01]  /*4490*/  UMOV UR41, 0x10000000 ;  /* 0x1000000000297882 */ /* 0x000fe20000000000 */
[----:B------:R-:W-:Y:S01]  /*44a0*/  UMOV UR12, UR36 ;  /* 0x00000024000c7c82 */ /* 0x000fe20008000000 */
[----:B------:R-:W-:Y:S01]  /*44b0*/  UMOV UR20, UR36 ;  /* 0x0000002400147c82 */ /* 0x000fe20008000000 */
[----:B------:R-:W-:Y:S01]  /*44c0*/  UMOV UR28, UR36 ;  /* 0x00000024001c7c82 */ /* 0x000fe20008000000 */
[----:B------:R-:W-:Y:S01]  /*44d0*/  UMOV UR9, UR33 ;  /* 0x0000002100097c82 */ /* 0x000fe20008000000 */
[----:B------:R-:W-:Y:S01]  /*44e0*/  UMOV UR17, UR33 ;  /* 0x0000002100117c82 */ /* 0x000fe20008000000 */
[----:B------:R-:W-:Y:S01]  /*44f0*/  UMOV UR25, UR33 ;  /* 0x0000002100197c82 */ /* 0x000fe20008000000 */
[C---:B------:R-:W-:Y:S04]  /*4500*/  ISETP.NE.AND P1, PT, R10.reuse, 0x2, PT ;  /* 0x000000020a00780c */ /* 0x040fe80003f25270 */
[----:B------:R-:W-:Y:S01]  /*4510*/  VOTEU.ALL UP0, P0 ;  /* 0x0000000000ff7886 */ /* 0x000fe20000000000 */
[----:B-1----:R-:W-:Y:S02]  /*4520*/  SEL R0, RZ, 0x1, P1 ;  /* 0x00000001ff007807 */ /* 0x002fe40000800000 */
[----:B------:R-:W-:Y:S02]  /*4530*/  SEL R10, R10, RZ, P1 ;  /* 0x000000ff0a0a7207 */ /* 0x000fe40000800000 */
[----:B------:R-:W-:Y:S01]  /*4540*/  @!UP0 UIADD3 UR38, UP1, UPT, UR54, 0x580, URZ ;  /* 0x0000058036268890 */ /* 0x000fe2000ff3e0ff */
[----:B------:R-:W-:Y:S01]  /*4550*/  LOP3.LUT R9, R9, R0, RZ, 0x3c, !PT ;  /* 0x0000000009097212 */ /* 0x000fe200078e3cff */
[----:B------:R-:W-:Y:S02]  /*4560*/  @!UP0 UIMAD UR4, UR30, 0xe000, UR6 ;  /* 0x0000e0001e0488a4 */ /* 0x000fe4000f8e0206 */
[----:B------:R-:W-:Y:S02]  /*4570*/  @!UP0 UIADD3.X UR39, UPT, UPT, URZ, UR55, URZ, UP1, !UPT ;  /* 0x00000037ff278290 */ /* 0x000fe40008ffe4ff */
[----:B------:R-:W-:Y:S02]  /*4580*/  @!UP0 USHF.L.U32 UR35, UR46, 0x7, URZ ;  /* 0x000000072e238899 */ /* 0x000fe400080006ff */
[----:B------:R-:W-:Y:S02]  /*4590*/  @!UP0 UIMAD UR34, UR47, 0xe0, URZ ;  /* 0x000000e02f2288a4 */ /* 0x000fe4000f8e02ff */
[----:B------:R-:W-:Y:S01]  /*45a0*/  @!UP0 UIADD3 UR32, UPT, UPT, UR4, 0x200, URZ ;  /* 0x0000020004208890 */ /* 0x000fe2000fffe0ff */
[----:B------:R-:W-:Y:S01]  /*45b0*/  VOTEU.ALL UP1, P0 ;  /* 0x0000000000ff7886 */ /* 0x000fe20000020000 */
[----:B------:R-:W-:Y:S02]  /*45c0*/  @!UP0 UIADD3 UR10, UPT, UPT, UR34, 0x20, URZ ;  /* 0x00000020220a8890 */ /* 0x000fe4000fffe0ff */
[----:B------:R-:W-:Y:S01]  /*45d0*/  @!UP0 UIADD3 UR8, UPT, UPT, UR4, 0x2200, URZ ;  /* 0x0000220004088890 */ /* 0x000fe2000fffe0ff */
[----:B------:R-:W-:Y:S01]  /*45e0*/  UMOV UR11, UR35 ;  /* 0x00000023000b7c82 */ /* 0x000fe20008000000 */
[----:B------:R-:W-:Y:S03]  /*45f0*/  @!UP0 UIADD3 UR18, UPT, UPT, UR34, 0x40, URZ ;  /* 0x0000004022128890 */ /* 0x000fe6000fffe0ff */
[----:B------:R1:W-:Y:S01]  /*4600*/  @!UP1 UTMALDG.3D [UR32], [UR38], desc[UR40] ;  /* 0x00002820260095b4 */ /* 0x0003e20008011000 */
[----:B------:R-:W-:Y:S01]  /*4610*/  VOTEU.ALL UP1, P0 ;  /* 0x0000000000ff7886 */ /* 0x000fe20000020000 */
[----:B------:R-:W-:Y:S01]  /*4620*/  @!UP0 UIADD3 UR16, UPT, UPT, UR4, 0x4200, URZ ;  /* 0x0000420004108890 */ /* 0x000fe2000fffe0ff */
[----:B------:R-:W-:Y:S01]  /*4630*/  UMOV UR19, UR35 ;  /* 0x0000002300137c82 */ /* 0x000fe20008000000 */
[----:B------:R-:W-:Y:S02]  /*4640*/  @!UP0 UIADD3 UR26, UPT, UPT, UR34, 0x60, URZ ;  /* 0x00000060221a8890 */ /* 0x000fe4000fffe0ff */
[----:B------:R-:W-:Y:S01]  /*4650*/  @!UP0 UIADD3 UR24, UPT, UPT, UR4, 0x6200, URZ ;  /* 0x0000620004188890 */ /* 0x000fe2000fffe0ff */
[----:B------:R2:W-:Y:S01]  /*4660*/  @!UP1 UTMALDG.3D [UR8], [UR38], desc[UR40] ;  /* 0x00002808260095b4 */ /* 0x0005e20008011000 */
[----:B------:R-:W-:Y:S01]  /*4670*/  VOTEU.ALL UP1, P0 ;  /* 0x0000000000ff7886 */ /* 0x000fe20000020000 */
[----:B------:R-:W-:Y:S01]  /*4680*/  UMOV UR27, UR35 ;  /* 0x00000023001b7c82 */ /* 0x000fe20008000000 */
[----:B------:R-:W-:Y:S02]  /*4690*/  UIADD3 UR47, UPT, UPT, UR13, UR60, URZ ;  /* 0x0000003c0d2f7290 */ /* 0x000fe4000fffe0ff */
[----:B------:R-:W-:Y:S01]  /*46a0*/  UIADD3 UR46, UPT, UPT, UR14, UR61, URZ ;  /* 0x0000003d0e2e7290 */ /* 0x000fe2000fffe0ff */
[----:B------:R4:W-:Y:S01]  /*46b0*/  @!UP1 UTMALDG.3D [UR16], [UR38], desc[UR40] ;  /* 0x00002810260095b4 */ /* 0x0009e20008011000 */
[----:B------:R-:W-:Y:S05]  /*46c0*/  VOTEU.ALL UP1, P0 ;  /* 0x0000000000ff7886 */ /* 0x000fea0000020000 */
[----:B------:R-:W-:Y:S01]  /*46d0*/  @!UP1 UTMALDG.3D [UR24], [UR38], desc[UR40] ;  /* 0x00002818260095b4 */ /* 0x000fe20008011000 */
[----:B------:R-:W-:Y:S01]  /*46e0*/  VOTEU.ALL UP1, P0 ;  /* 0x0000000000ff7886 */ /* 0x000fe20000020000 */
[----:B-1----:R-:W-:Y:S01]  /*46f0*/  UMOV UR36, UR31 ;  /* 0x0000001f00247c82 */ /* 0x002fe20008000000 */
[----:B--2---:R-:W-:Y:S02]  /*4700*/  @!UP0 UIADD3 UR10, UPT, UPT, UR34, 0x80, URZ ;  /* 0x00000080220a8890 */ /* 0x004fe4000fffe0ff */
[----:B------:R-:W-:Y:S02]  /*4710*/  @!UP0 UIADD3 UR8, UPT, UPT, UR4, 0x8200, URZ ;  /* 0x0000820004088890 */ /* 0x000fe4000fffe0ff */
[----:B----4-:R-:W-:Y:S02]  /*4720*/  @!UP0 UIADD3 UR18, UPT, UPT, UR34, 0xa0, URZ ;  /* 0x000000a022128890 */ /* 0x010fe4000fffe0ff */
[----:B------:R-:W-:Y:S05]  /*4730*/  @!UP0 UIADD3 UR16, UPT, UPT, UR4, 0xa200, URZ ;  /* 0x0000a20004108890 */ /* 0x000fea000fffe0ff */
[----:B------:R1:W-:Y:S01]  /*4740*/  @!UP1 UTMALDG.3D [UR8], [UR38], desc[UR40] ;  /* 0x00002808260095b4 */ /* 0x0003e20008011000 */
[----:B------:R-:W-:Y:S02]  /*4750*/  UPLOP3.LUT UP1, UPT, UPT, UPT, UPT, 0x80, 0x8 ;  /* 0x000000000008789c */ /* 0x000fe40003f2f070 */
[----:B-1----:R-:W-:Y:S02]  /*4760*/  @!UP0 UIADD3 UR10, UPT, UPT, UR34, 0xc0, URZ ;  /* 0x000000c0220a8890 */ /* 0x002fe4000fffe0ff */
[----:B------:R-:W-:Y:S01]  /*4770*/  @!UP0 UIADD3 UR8, UPT, UPT, UR4, 0xc200, URZ ;  /* 0x0000c20004088890 */ /* 0x000fe2000fffe0ff */
[----:B------:R-:W-:Y:S01]  /*4780*/  VOTEU.ALL UP0, P0 ;  /* 0x0000000000ff7886 */ /* 0x000fe20000000000 */
[----:B------:R-:W-:Y:S04]  /*4790*/  UIADD3 UR4, UPT, UPT, UR30, 0x1, URZ ;  /* 0x000000011e047890 */ /* 0x000fe8000fffe0ff */
[----:B------:R2:W-:Y:S01]  /*47a0*/  @!UP0 UTMALDG.3D [UR16], [UR38], desc[UR40] ;  /* 0x00002810260085b4 */ /* 0x0005e20008011000 */
[----:B------:R-:W-:Y:S04]  /*47b0*/  UISETP.NE.AND UP0, UPT, UR4, 0x2, UPT ;  /* 0x000000020400788c */ /* 0x000fe8000bf05270 */
[----:B------:R-:W-:Y:S02]  /*47c0*/  USEL UR7, URZ, 0x1, UP0 ;  /* 0x00000001ff077887 */ /* 0x000fe40008000000 */
[----:B------:R-:W-:Y:S02]  /*47d0*/  USEL UR30, UR4, URZ, UP0 ;  /* 0x000000ff041e7287 */ /* 0x000fe40008000000 */
[----:B------:R-:W-:Y:S01]  /*47e0*/  VOTEU.ALL UP0, P0 ;  /* 0x0000000000ff7886 */ /* 0x000fe20000000000 */
[----:B------:R-:W-:Y:S01]  /*47f0*/  UPRMT UR4, UR15, 0x654, UR33 ;  /* 0x000006540f047896 */ /* 0x000fe20008000021 */
[----:B------:R-:W-:Y:S03]  /*4800*/  LOP3.LUT R11, R11, UR7, RZ, 0x3c, !PT ;  /* 0x000000070b0b7c12 */ /* 0x000fe6000f8e3cff */
[----:B------:R2:W-:Y:S01]  /*4810*/  @!UP0 UTMALDG.3D [UR8], [UR38], desc[UR40] ;  /* 0x00002808260085b4 */ /* 0x0005e20008011000 */
[----:B------:R2:W-:Y:S04]  /*4820*/  @!P0 SYNCS.ARRIVE.TRANS64.RED.A0TR RZ, [UR5+0x50], R8 ;  /* 0x00005008ffff89a7 */ /* 0x0005e80008300405 */
[----:B------:R-:W-:Y:S01]  /*4830*/  SYNCS.ARRIVE.TRANS64.RED.A1T0 RZ, [UR4], RZ ;  /* 0x000000ffffff79a7 */ /* 0x000fe20008100404 */
[----:B------:R-:W-:Y:S05]  /*4840*/  BRA.U UP3, `(.L_x_74) ;  /* 0xfffffff103e47547 */ /* 0x000fea000b83ffff */
[----:B------:R-:W-:Y:S01]  /*4850*/  UIADD3 UR6, UPT, UPT, UR6, 0x60, URZ ;  /* 0x0000006006067890 */ /* 0x000fe2000fffe0ff */
[----:B------:R-:W-:-:S03]  /*4860*/  SHF.L.U32 R2, R11, 0x1f, RZ ;  /* 0x0000001f0b027819 */ /* 0x000fc600000006ff */
[----:B------:R-:W-:-:S09]  /*4870*/  ULEA UR4, UR30, UR6, 0x3 ;  /* 0x000000061e047291 */ /* 0x000fd2000f8e18ff */
[----:B------:R-:W1:Y:S02]  /*4880*/  SYNCS.PHASECHK.TRANS64.TRYWAIT P0, [UR4], R2 ;  /* 0x00000002ff0075a7 */ /* 0x000e640008001104 */
[----:B-1----:R-:W-:Y:S05]  /*4890*/  @!P0 BRA `(.L_x_75) ;  /* 0x0000007c00e88947 */ /* 0x002fea0003800000 */
.L_x_137:
[----:B------:R-:W-:-:S04]  /*48a0*/  UIADD3 UR4, UPT, UPT, UR30, 0x1, URZ ;  /* 0x000000011e047890 */ /* 0x000fc8000fffe0ff */
[----:B------:R-:W-:-:S04]  /*48b0*/  UISETP.NE.AND UP0, UPT, UR4, 0x2, UPT ;  /* 0x000000020400788c */ /* 0x000fc8000bf05270 */
[----:B------:R-:W-:Y:S02]  /*48c0*/  USEL UR5, URZ, 0x1, UP0 ;  /* 0x00000001ff057887 */ /* 0x000fe40008000000 */
[----:B------:R-:W-:-:S04]  /*48d0*/  USEL UR4, UR4, URZ, UP0 ;  /* 0x000000ff04047287 */ /* 0x000fc80008000000 */
[----:B------:R-:W-:Y:S01]  /*48e0*/  ULEA UR4, UR4, UR6, 0x3 ;  /* 0x0000000604047291 */ /* 0x000fe2000f8e18ff */
[----:B-1----:R-:W-:-:S04]  /*48f0*/  LOP3.LUT R2, R11, UR5, RZ, 0x3c, !PT ;  /* 0x000000050b027c12 */ /* 0x002fc8000f8e3cff */
[----:B------:R-:W-:Y:S01]  /*4900*/  SHF.L.U32 R2, R2, 0x1f, RZ ;  /* 0x0000001f02027819 */ /* 0x000fe200000006ff */
[----:B------:R-:W-:-:S07]  /*4910*/  IMAD.U32 R0, RZ, RZ, UR4 ;  /* 0x00000004ff007e24 */ /* 0x000fce000f8e00ff */
.L_x_76:
[----:B-1----:R1:W4:Y:S02]  /*4920*/  SYNCS.PHASECHK.TRANS64.TRYWAIT P0, [R0+URZ], R2 ;  /* 0x00000002000075a7 */ /* 0x00232400080011ff */
[----:B----4-:R-:W-:Y:S05]  /*4930*/  @!P0 NANOSLEEP.SYNCS 0x989680 ;  /* 0x009896800000895d */ /* 0x010fea0003900000 */
[----:B------:R-:W4:Y:S02]  /*4940*/  @!P0 SYNCS.PHASECHK.TRANS64 P0, [R0+URZ], R2 ;  /* 0x00000002000085a7 */ /* 0x000f2400080010ff */
[----:B--234-:R-:W-:Y:S05]  /*4950*/  @P0 EXIT ;  /* 0x000000000000094d */ /* 0x01cfea0003800000 */
[----:B------:R-:W-:Y:S05]  /*4960*/  BRA `(.L_x_76) ;  /* 0xfffffffc00ec7947 */ /* 0x000fea000383ffff */
.L_x_66:
[----:B------:R-:W-:-:S06]  /*4970*/  UISETP.GE.AND UP0, UPT, UR18, 0x4, UPT ;  /* 0x000000041200788c */ /* 0x000fcc000bf06270 */
[----:B------:R-:W-:-:S13]  /*4980*/  PLOP3.LUT P0, PT, PT, PT, UP0, 0x80, 0x8 ;  /* 0x000000000008781c */ /* 0x000fda0003f0f008 */
[----:B-1----:R-:W-:Y:S05]  /*4990*/  @!P0 EXIT ;  /* 0x000000000000894d */ /* 0x002fea0003800000 */
[----:B------:R-:W-:Y:S01]  /*49a0*/  BAR.SYNC.DEFER_BLOCKING 0x6, 0xa0 ;  /* 0x0182800000007b1d */ /* 0x000fe20000010000 */
[----:B------:R-:W-:-:S05]  /*49b0*/  IMAD.U32 R2, R2, 0x10000, RZ ;  /* 0x0001000002027824 */ /* 0x000fca00078e00ff */
[----:B------:R-:W-:Y:S01]  /*49c0*/  UMOV UR4, 0x400 ;  /* 0x0000040000047882 */ /* 0x000fe20000000000 */
[----:B------:R-:W-:Y:S01]  /*49d0*/  LOP3.LUT R2, R2, 0x600000, RZ, 0xc0, !PT ;  /* 0x0060000002027812 */ /* 0x000fe200078ec0ff */
[----:B------:R-:W-:Y:S01]  /*49e0*/  ULEA UR4, UR15, UR4, 0x18 ;  /* 0x000000040f047291 */ /* 0x000fe2000f8ec0ff */
[----:B------:R-:W1:Y:S01]  /*49f0*/  LDCU UR41, c[0x0][0xb0c] ;  /* 0x00016180ff2977ac */ /* 0x000e620008000800 */
[----:B------:R-:W2:Y:S01]  /*4a00*/  LDCU UR40, c[0x0][0xb30] ;  /* 0x00016600ff2877ac */ /* 0x000ea20008000800 */
[----:B------:R-:W3:Y:S01]  /*4a10*/  LDCU.64 UR62, c[0x0][0x888] ;  /* 0x00011100ff3e77ac */ /* 0x000ee20008000a00 */
[----:B------:R-:W4:Y:S05]  /*4a20*/  LDCU.64 UR42, c[0x0][0xb28] ;  /* 0x00016500ff2a77ac */ /* 0x000f2a0008000a00 */
[----:B------:R-:W1:Y:S01]  /*4a30*/  LDS R0, [UR4+0x110] ;  /* 0x00011004ff007984 */ /* 0x000e620008000800 */
[----:B------:R-:W1:Y:S01]  /*4a40*/  LDCU.128 UR56, c[0x0][0xb10] ;  /* 0x00016200ff3877ac */ /* 0x000e620008000c00 */
[----:B------:R-:W-:Y:S01]  /*4a50*/  UMOV UR53, 0x1 ;  /* 0x0000000100357882 */ /* 0x000fe20000000000 */
[----:B------:R-:W-:Y:S01]  /*4a60*/  UMOV UR45, URZ ;  /* 0x000000ff002d7c82 */ /* 0x000fe20008000000 */
[----:B------:R-:W-:Y:S01]  /*4a70*/  UMOV UR52, URZ ;  /* 0x000000ff00347c82 */ /* 0x000fe20008000000 */
[----:B------:R-:W-:Y:S01]  /*4a80*/  UMOV UR18, URZ ;  /* 0x000000ff00127c82 */ /* 0x000fe20008000000 */
[----:B------:R-:W-:Y:S01]  /*4a90*/  UMOV UR51, URZ ;  /* 0x000000ff00337c82 */ /* 0x000fe20008000000 */
[----:B------:R-:W-:Y:S01]  /*4aa0*/  UMOV UR44, URZ ;  /* 0x000000ff002c7c82 */ /* 0x000fe20008000000 */
[----:B------:R-:W-:Y:S01]  /*4ab0*/  UMOV UR50, URZ ;  /* 0x000000ff00327c82 */ /* 0x000fe20008000000 */
[----:B------:R-:W-:Y:S01]  /*4ac0*/  UMOV UR49, URZ ;  /* 0x000000ff00317c82 */ /* 0x000fe20008000000 */
[----:B-1234-:R-:W-:-:S07]  /*4ad0*/  IADD3 R2, PT, PT, R0, R2, RZ ;  /* 0x0000000200027210 */ /* 0x01efce0007ffe0ff */
.L_x_102:
[----:B-1----:R-:W1:Y:S01]  /*4ae0*/  S2UR UR4, SR_CgaCtaId ;  /* 0x00000000000479c3 */ /* 0x002e620000008800 */
[----:B------:R-:W-:Y:S01]  /*4af0*/  UMOV UR5, 0x400 ;  /* 0x0000040000057882 */ /* 0x000fe20000000000 */
[----:B------:R-:W-:Y:S04]  /*4b00*/  MOV R3, UR51 ;  /* 0x0000003300037c02 */ /* 0x000fe80008000f00 */
[----:B------:R-:W-:Y:S01]  /*4b10*/  SHF.L.U32 R3, R3, 0x1f, RZ ;  /* 0x0000001f03037819 */ /* 0x000fe200000006ff */
[----:B-1----:R-:W-:Y:S04]  /*4b20*/  ULEA UR39, UR4, UR5, 0x18 ;  /* 0x0000000504277291 */ /* 0x002fe8000f8ec0ff */
[----:B------:R-:W-:Y:S09]  /*4b30*/  ULEA UR4, UR18, UR39, 0x3 ;  /* 0x0000002712047291 */ /* 0x000ff2000f8e18ff */
[----:B------:R-:W1:Y:S02]  /*4b40*/  SYNCS.PHASECHK.TRANS64.TRYWAIT P0, [UR4+0x80], R3 ;  /* 0x00008003ff0075a7 */ /* 0x000e640008001104 */
[----:B-12--5:R-:W-:Y:S05]  /*4b50*/  @!P0 BRA `(.L_x_77) ;  /* 0x0000007c00508947 */ /* 0x026fea0003800000 */
.L_x_139:
[----:B------:R-:W-:Y:S02]  /*4b60*/  ULEA UR5, UR18, UR39, 0x4 ;  /* 0x0000002712057291 */ /* 0x000fe4000f8e20ff */
[----:B------:R-:W-:Y:S01]  /*4b70*/  UIADD3 UR4, UPT, UPT, UR4, 0x90, URZ ;  /* 0x0000009004047890 */ /* 0x000fe2000fffe0ff */
[----:B------:R-:W2:Y:S03]  /*4b80*/  LDCU UR10, c[0x0][0xb24] ;  /* 0x00016480ff0a77ac */ /* 0x000ea60008000800 */
[----:B------:R-:W-:Y:S03]  /*4b90*/  UPRMT UR4, URZ, 0x654, UR4 ;  /* 0x00000654ff047896 */ /* 0x000fe60008000004 */
[----:B------:R-:W3:Y:S01]  /*4ba0*/  LDS.128 R4, [UR5+0xf0] ;  /* 0x0000f005ff047984 */ /* 0x000ee20008000c00 */
[----:B------:R-:W-:Y:S01]  /*4bb0*/  @!PT LDS RZ, [RZ] ;  /* 0x00000000fffff984 */ /* 0x000fe20000000800 */
[----:B------:R-:W-:Y:S01]  /*4bc0*/  @!PT LDS RZ, [RZ] ;  /* 0x00000000fffff984 */ /* 0x000fe20000000800 */
[----:B------:R-:W-:Y:S01]  /*4bd0*/  @!PT LDS RZ, [RZ] ;  /* 0x00000000fffff984 */ /* 0x000fe20000000800 */
[----:B------:R-:W-:Y:S01]  /*4be0*/  @!PT LDS RZ, [RZ] ;  /* 0x00000000fffff984 */ /* 0x000fe20000000800 */
[----:B------:R4:W-:Y:S07]  /*4bf0*/  MEMBAR.ALL.CTA ;  /* 0x0000000000007992 */ /* 0x0009ee0000008000 */
[----:B----4-:R-:W4:Y:S02]  /*4c00*/  FENCE.VIEW.ASYNC.S ;  /* 0x00000000000073c6 */ /* 0x010f240000000000 */
[----:B----4-:R-:W-:Y:S01]  /*4c10*/  SYNCS.ARRIVE.TRANS64.RED.A1T0 RZ, [UR4], RZ ;  /* 0x000000ffffff79a7 */ /* 0x010fe20008100404 */
[----:B---3--:R-:W-:Y:S11]  /*4c20*/  LOP3.LUT P0, RZ, R6, 0x1, RZ, 0xc0, !PT ;  /* 0x0000000106ff7812 */ /* 0x008ff6000780c0ff */
[----:B------:R-:W-:Y:S02]  /*4c30*/  @!UPT UIADD3 URZ, UPT, UPT, URZ, URZ, URZ ;  /* 0x000000fffffff290 */ /* 0x000fe4000fffe0ff */
[----:B------:R-:W-:Y:S01]  /*4c40*/  VOTEU.ANY UP0, P0 ;  /* 0x0000000000ff7886 */ /* 0x000fe20000000100 */
[----:B------:R-:W-:Y:S01]  /*4c50*/  PLOP3.LUT P3, PT, PT, PT, UP0, 0x80, 0x8 ;  /* 0x000000000008781c */ /* 0x000fe20003f6f008 */
[----:B------:R-:W-:Y:S01]  /*4c60*/  UP2UR UR54, UPR, URZ, 0x1 ;  /* 0x00000001ff367883 */ /* 0x000fe20008000000 */
[----:B------:R-:W-:Y:S02]  /*4c70*/  PLOP3.LUT P1, PT, PT, PT, UP0, 0x80, 0x8 ;  /* 0x000000000008781c */ /* 0x000fe40003f2f008 */
[----:B------:R-:W-:Y:S02]  /*4c80*/  PLOP3.LUT P2, PT, PT, PT, UP0, 0x80, 0x8 ;  /* 0x000000000008781c */ /* 0x000fe40003f4f008 */
[----:B------:R-:W-:Y:S01]  /*4c90*/  PLOP3.LUT P0, PT, PT, PT, UP0, 0x80, 0x8 ;  /* 0x000000000008781c */ /* 0x000fe20003f0f008 */
[----:B--2---:R-:W-:Y:S06]  /*4ca0*/  UISETP.GE.AND UP0, UPT, UR10, 0x1, UPT ;  /* 0x000000010a00788c */ /* 0x004fec000bf06270 */
[----:B-1----:R-:W-:Y:S02]  /*4cb0*/  @P3 MOV R3, R4 ;  /* 0x0000000400033202 */ /* 0x002fe40000000f00 */
[----:B------:R-:W-:Y:S02]  /*4cc0*/  @P1 LOP3.LUT R0, R5, 0xffff, RZ, 0xc0, !PT ;  /* 0x0000ffff05001812 */ /* 0x000fe400078ec0ff */
[----:B------:R-:W-:Y:S02]  /*4cd0*/  @P2 R2UR UR38, R3 ;  /* 0x00000000032622ca */ /* 0x000fe400000e0000 */
[----:B------:R-:W-:Y:S01]  /*4ce0*/  @P0 R2UR UR37, R0 ;  /* 0x00000000002502ca */ /* 0x000fe200000e0000 */
[----:B------:R-:W-:Y:S03]  /*4cf0*/  @!UPT UIADD3 URZ, UPT, UPT, URZ, URZ, URZ ;  /* 0x000000fffffff290 */ /* 0x000fe6000fffe0ff */
[----:B------:R-:W-:Y:S11]  /*4d00*/  BRA.U !UP0, `(.L_x_78) ;  /* 0x0000000108cc7547 */ /* 0x000ff6000b800000 */
[----:B------:R-:W1:Y:S01]  /*4d10*/  LDCU UR6, c[0x0][0xb20] ;  /* 0x00016400ff0677ac */ /* 0x000e620008000800 */
[----:B------:R-:W2:Y:S01]  /*4d20*/  LDCU UR7, c[0x0][0x370] ;  /* 0x00006e00ff0777ac */ /* 0x000ea20008000800 */
[----:B------:R-:W3:Y:S01]  /*4d30*/  LDCU UR4, c[0x0][0x374] ;  /* 0x00006e80ff0477ac */ /* 0x000ee20008000800 */
[----:B------:R-:W-:Y:S02]  /*4d40*/  UISETP.NE.AND UP0, UPT, UR58, 0x1, UPT ;  /* 0x000000013a00788c */ /* 0x000fe4000bf05270 */
[----:B------:R-:W-:Y:S02]  /*4d50*/  UIMAD.WIDE.U32 UR12, UR37, UR59, URZ ;  /* 0x0000003b250c72a5 */ /* 0x000fe4000f8e00ff */
[----:B------:R-:W-:Y:S02]  /*4d60*/  UISETP.NE.AND UP1, UPT, UR41, 0x1, UPT ;  /* 0x000000012900788c */ /* 0x000fe4000bf25270 */
[----:B------:R-:W-:Y:S02]  /*4d70*/  UISETP.NE.AND UP2, UPT, UR10, 0x1, UPT ;  /* 0x000000010a00788c */ /* 0x000fe4000bf45270 */
[----:B------:R-:W-:Y:S02]  /*4d80*/  UIMAD.WIDE.U32 UR16, UR38, UR56, URZ ;  /* 0x00000038261072a5 */ /* 0x000fe4000f8e00ff */
[----:B--2---:R-:W-:Y:S02]  /*4d90*/  UIMAD.WIDE.U32 UR14, UR7, UR56, URZ ;  /* 0x00000038070e72a5 */ /* 0x004fe4000f8e00ff */
[----:B---3--:R-:W-:Y:S07]  /*4da0*/  UIMAD.WIDE.U32 UR8, UR4, UR59, URZ ;  /* 0x0000003b040872a5 */ /* 0x008fee000f8e00ff */
[----:B------:R-:W-:Y:S02]  /*4db0*/  UMOV UR5, UR9 ;  /* 0x0000000900057c82 */ /* 0x000fe40008000000 */
[----:B-1----:R-:W-:Y:S03]  /*4dc0*/  @UP0 USHF.R.U32.HI UR4, URZ, UR6, UR5 ;  /* 0x00000006ff040299 */ /* 0x002fe60008011605 */
[----:B------:R-:W-:Y:S01]  /*4dd0*/  UMOV UR5, UR13 ;  /* 0x0000000d00057c82 */ /* 0x000fe20008000000 */
[----:B------:R-:W-:Y:S02]  /*4de0*/  UIMAD.WIDE.U32 UR8, UR4, UR42, URZ ;  /* 0x0000002a040872a5 */ /* 0x000fe4000f8e00ff */
[----:B------:R-:W-:Y:S03]  /*4df0*/  USHF.R.U32.HI UR6, URZ, UR6, UR5 ;  /* 0x00000006ff067299 */ /* 0x000fe60008011605 */
[----:B------:R-:W-:Y:S01]  /*4e00*/  UMOV UR5, UR15 ;  /* 0x0000000f00057c82 */ /* 0x000fe20008000000 */
[----:B------:R-:W-:Y:S02]  /*4e10*/  USEL UR6, UR37, UR6, !UP0 ;  /* 0x0000000625067287 */ /* 0x000fe4000c000000 */
[----:B------:R-:W-:Y:S01]  /*4e20*/  @UP1 USHF.R.U32.HI UR7, URZ, UR57, UR5 ;  /* 0x00000039ff071299 */ /* 0x000fe20008011605 */
[----:B------:R-:W-:Y:S02]  /*4e30*/  UMOV UR8, UR9 ;  /* 0x0000000900087c82 */ /* 0x000fe40008000000 */
[----:B------:R-:W-:Y:S01]  /*4e40*/  UMOV UR5, UR17 ;  /* 0x0000001100057c82 */ /* 0x000fe20008000000 */
[----:B------:R-:W-:Y:S02]  /*4e50*/  UIMAD.WIDE.U32 UR12, UR7, UR42, URZ ;  /* 0x0000002a070c72a5 */ /* 0x000fe4000f8e00ff */
[----:B------:R-:W-:Y:S02]  /*4e60*/  @UP2 USHF.R.U32.HI UR4, URZ, UR43, UR8 ;  /* 0x0000002bff042299 */ /* 0x000fe40008011608 */
[----:B------:R-:W-:Y:S02]  /*4e70*/  USHF.R.U32.HI UR5, URZ, UR57, UR5 ;  /* 0x00000039ff057299 */ /* 0x000fe40008011605 */
[----:B------:R-:W-:Y:S02]  /*4e80*/  UIMAD UR4, UR10, UR4, URZ ;  /* 0x000000040a0472a4 */ /* 0x000fe4000f8e02ff */
[----:B------:R-:W-:Y:S02]  /*4e90*/  USEL UR5, UR38, UR5, !UP1 ;  /* 0x0000000526057287 */ /* 0x000fe4000c800000 */
[----:B------:R-:W-:Y:S01]  /*4ea0*/  UISETP.GE.AND UP0, UPT, UR6, UR4, UPT ;  /* 0x000000040600728c */ /* 0x000fe2000bf06270 */
[----:B------:R-:W-:Y:S01]  /*4eb0*/  UMOV UR8, UR13 ;  /* 0x0000000d00087c82 */ /* 0x000fe20008000000 */
[----:B------:R-:W-:Y:S02]  /*4ec0*/  UIMAD.WIDE.U32 UR12, UR6, UR42, URZ ;  /* 0x0000002a060c72a5 */ /* 0x000fe4000f8e00ff */
[----:B------:R-:W-:Y:S04]  /*4ed0*/  @UP2 USHF.R.U32.HI UR7, URZ, UR43, UR8 ;  /* 0x0000002bff072299 */ /* 0x000fe80008011608 */
[----:B------:R-:W-:Y:S01]  /*4ee0*/  UIMAD UR8, UR10, UR7, URZ ;  /* 0x000000070a0872a4 */ /* 0x000fe2000f8e02ff */
[----:B------:R-:W-:Y:S03]  /*4ef0*/  UMOV UR4, UR13 ;  /* 0x0000000d00047c82 */ /* 0x000fe60008000000 */
[----:B------:R-:W-:Y:S02]  /*4f00*/  UISETP.GE.OR UP0, UPT, UR5, UR8, UP0 ;  /* 0x000000080500728c */ /* 0x000fe40008706670 */
[----:B------:R-:W-:Y:S02]  /*4f10*/  USHF.R.U32.HI UR4, URZ, UR43, UR4 ;  /* 0x0000002bff047299 */ /* 0x000fe40008011604 */
[----:B------:R-:W-:Y:S02]  /*4f20*/  UIMAD.WIDE.U32 UR8, UR5, UR42, URZ ;  /* 0x0000002a050872a5 */ /* 0x000fe4000f8e00ff */
[----:B------:R-:W-:Y:S02]  /*4f30*/  USEL UR12, UR6, UR4, !UP2 ;  /* 0x00000004060c7287 */ /* 0x000fe4000d000000 */
[----:B------:R-:W-:Y:S02]  /*4f40*/  UIADD3 UR8, UPT, UPT, -UR5, URZ, URZ ;  /* 0x000000ff05087290 */ /* 0x000fe4000fffe1ff */
[----:B------:R-:W-:Y:S01]  /*4f50*/  UIADD3 UR11, UPT, UPT, -UR12, URZ, URZ ;  /* 0x000000ff0c0b7290 */ /* 0x000fe2000fffe1ff */
[----:B------:R-:W-:Y:S01]  /*4f60*/  @!UP0 UMOV UR4, UR9 ;  /* 0x0000000900048c82 */ /* 0x000fe20008000000 */
[----:B------:R-:W-:Y:S02]  /*4f70*/  UIADD3 UR9, UPT, UPT, -UR6, URZ, URZ ;  /* 0x000000ff06097290 */ /* 0x000fe4000fffe1ff */
[----:B------:R-:W-:Y:S02]  /*4f80*/  @!UP0 USHF.R.U32.HI UR4, URZ, UR43, UR4 ;  /* 0x0000002bff048299 */ /* 0x000fe40008011604 */
[----:B------:R-:W-:Y:S02]  /*4f90*/  UIMAD UR11, UR10, UR11, UR6 ;  /* 0x0000000b0a0b72a4 */ /* 0x000fe4000f8e0206 */
[----:B------:R-:W-:Y:S04]  /*4fa0*/  @!UP0 USEL UR4, UR5, UR4, !UP2 ;  /* 0x0000000405048287 */ /* 0x000fe8000d000000 */
[----:B------:R-:W-:Y:S02]  /*4fb0*/  @!UP0 UIMAD UR11, UR7, UR11, UR4 ;  /* 0x0000000b070b82a4 */ /* 0x000fe4000f8e0204 */
[----:B------:R-:W-:Y:S02]  /*4fc0*/  @!UP0 UIADD3 UR12, UPT, UPT, UR12, -UR4, URZ ;  /* 0x800000040c0c8290 */ /* 0x000fe4000fffe0ff */
[----:B------:R-:W-:Y:S02]  /*4fd0*/  UIMAD UR7, UR41, UR8, UR38 ;  /* 0x00000008290772a4 */ /* 0x000fe4000f8e0226 */
[----:B------:R-:W-:Y:S02]  /*4fe0*/  @!UP0 UIMAD UR6, UR12, UR10, UR5 ;  /* 0x0000000a0c0682a4 */ /* 0x000fe4000f8e0205 */
[----:B------:R-:W-:Y:S01]  /*4ff0*/  UIMAD UR4, UR58, UR9, UR37 ;  /* 0x000000093a0472a4 */ /* 0x000fe2000f8e0225 */
[----:B------:R-:W-:Y:S02]  /*5000*/  @!UP0 UMOV UR5, UR11 ;  /* 0x0000000b00058c82 */ /* 0x000fe40008000000 */
[----:B------:R-:W-:Y:S02]  /*5010*/  UIMAD UR38, UR5, UR41, UR7 ;  /* 0x00000029052672a4 */ /* 0x000fe4000f8e0207 */
[----:B------:R-:W-:Y:S11]  /*5020*/  UIMAD UR37, UR6, UR58, UR4 ;  /* 0x0000003a062572a4 */ /* 0x000ff6000f8e0204 */
[----:B------:R-:W-:Y:S01]  /*5030*/  @!UPT UIADD3 URZ, UPT, UPT, URZ, URZ, URZ ;  /* 0x000000fffffff290 */ /* 0x000fe2000fffe0ff */
.L_x_78:
[----:B------:R-:W-:Y:S02]  /*5040*/  UISETP.NE.AND UP0, UPT, UR40, 0x1, UPT ;  /* 0x000000012800788c */ /* 0x000fe4000bf05270 */
[----:B------:R-:W-:Y:S02]  /*5050*/  UISETP.NE.AND UP1, UPT, UR54, URZ, UPT ;  /* 0x000000ff3600728c */ /* 0x000fe4000bf25270 */
[----:B------:R-:W-:Y:S04]  /*5060*/  UIADD3 UR48, UPT, UPT, UR18, 0x1, URZ ;  /* 0x0000000112307890 */ /* 0x000fe8000fffe0ff */
[----:B------:R-:W-:Y:S02]  /*5070*/  PLOP3.LUT P1, PT, PT, PT, UP1, 0x80, 0x8 ;  /* 0x000000000008781c */ /* 0x000fe40003f2f018 */
[----:B------:R-:W-:Y:S01]  /*5080*/  PLOP3.LUT P0, PT, PT, PT, UP1, 0x80, 0x8 ;  /* 0x000000000008781c */ /* 0x000fe20003f0f018 */
[----:B------:R-:W1:Y:S01]  /*5090*/  @!UP0 LDCU.128 UR12, c[0x0][0xb10] ;  /* 0x00016200ff0c87ac */ /* 0x000e620008000c00 */
[----:B------:R-:W2:Y:S09]  /*50a0*/  @!UP0 LDCU UR5, c[0x0][0xb0c] ;  /* 0x00016180ff0587ac */ /* 0x000eb20008000800 */
[----:B------:R-:W-:Y:S01]  /*50b0*/  @P1 SHF.R.U32.HI R4, RZ, 0x10, R5 ;  /* 0x00000010ff041819 */ /* 0x000fe20000011605 */
[----:B------:R-:W3:Y:S03]  /*50c0*/  @!UP0 LDCU UR10, c[0x0][0xb20] ;  /* 0x00016400ff0a87ac */ /* 0x000ee60008000800 */
[----:B------:R-:W-:Y:S01]  /*50d0*/  @P0 R2UR UR55, R4 ;  /* 0x00000000043702ca */ /* 0x000fe200000e0000 */
[----:B-1----:R-:W-:Y:S02]  /*50e0*/  UIMAD.WIDE.U32 UR8, UR38, UR12, URZ ;  /* 0x0000000c260872a5 */ /* 0x002fe4000f8e00ff */
[----:B------:R-:W-:Y:S02]  /*50f0*/  UIMAD.WIDE.U32 UR6, UR37, UR15, URZ ;  /* 0x0000000f250672a5 */ /* 0x000fe4000f8e00ff */
[----:B------:R-:W-:Y:S03]  /*5100*/  @!UP0 UISETP.NE.AND UP1, UPT, UR14, 0x1, UPT ;  /* 0x000000010e00888c */ /* 0x000fe6000bf25270 */
[----:B------:R-:W-:Y:S01]  /*5110*/  @!UP0 UMOV UR4, UR9 ;  /* 0x0000000900048c82 */ /* 0x000fe20008000000 */
[----:B--2---:R-:W-:Y:S02]  /*5120*/  @!UP0 UISETP.NE.AND UP2, UPT, UR5, 0x1, UPT ;  /* 0x000000010500888c */ /* 0x004fe4000bf45270 */
[----:B------:R-:W-:Y:S01]  /*5130*/  @!UP0 USHF.R.U32.HI UR4, URZ, UR13, UR4 ;  /* 0x0000000dff048299 */ /* 0x000fe20008011604 */
[----:B------:R-:W-:Y:S02]  /*5140*/  @!UP0 UMOV UR6, UR7 ;  /* 0x0000000700068c82 */ /* 0x000fe40008000000 */
[----:B---3--:R-:W-:Y:S02]  /*5150*/  @!UP0 USHF.R.U32.HI UR6, URZ, UR10, UR6 ;  /* 0x0000000aff068299 */ /* 0x008fe40008011606 */
[----:B------:R-:W-:Y:S02]  /*5160*/  @!UP0 USEL UR7, UR38, UR4, !UP2 ;  /* 0x0000000426078287 */ /* 0x000fe4000d000000 */
[----:B------:R-:W-:Y:S04]  /*5170*/  @!UP0 USEL UR6, UR37, UR6, !UP1 ;  /* 0x0000000625068287 */ /* 0x000fe8000c800000 */
[----:B------:R-:W-:Y:S02]  /*5180*/  @!UP0 UIADD3 UR4, UPT, UPT, -UR7, UR6, URZ ;  /* 0x0000000607048290 */ /* 0x000fe4000fffe1ff */
[----:B------:R-:W-:Y:S02]  /*5190*/  @!UP0 UIADD3 UR6, UPT, UPT, UR7, -UR6, URZ ;  /* 0x8000000607068290 */ /* 0x000fe4000fffe0ff */
[----:B------:R-:W-:Y:S02]  /*51a0*/  UIADD3 UR7, UPT, UPT, UR39, 0x200, URZ ;  /* 0x0000020027077890 */ /* 0x000fe4000fffe0ff */
[----:B------:R-:W-:Y:S02]  /*51b0*/  @!UP0 UIMAD UR38, UR4, UR5, UR38 ;  /* 0x00000005042682a4 */ /* 0x000fe4000f8e0226 */
[----:B------:R-:W-:Y:S02]  /*51c0*/  @!UP0 UIMAD UR37, UR6, UR14, UR37 ;  /* 0x0000000e062582a4 */ /* 0x000fe4000f8e0225 */
[----:B------:R-:W-:Y:S09]  /*51d0*/  ULOP3.LUT UP0, URZ, UR7, 0x1b0, URZ, 0xc0, !UPT ;  /* 0x000001b007ff7892 */ /* 0x000ff2000f80c0ff */
[----:B------:R-:W-:Y:S05]  /*51e0*/  BRA.U !UP0, `(.L_x_79) ;  /* 0x00000001087c7547 */ /* 0x000fea000b800000 */
[----:B------:R-:W1:Y:S01]  /*51f0*/  LDCU.64 UR8, c[0x4][0x80] ;  /* 0x01001000ff0877ac */ /* 0x000e620008000a00 */
[----:B------:R-:W-:Y:S01]  /*5200*/  MOV R16, 0x0 ;  /* 0x0000000000107802 */ /* 0x000fe20000000f00 */
[----:B------:R-:W-:Y:S02]  /*5210*/  HFMA2 R12, -RZ, RZ, 0, 5.9604644775390625e-08 ;  /* 0x00000001ff0c7431 */ /* 0x000fe400000001ff */
[----:B------:R-:W-:Y:S01]  /*5220*/  IMAD.MOV.U32 R8, RZ, RZ, 0x70 ;  /* 0x00000070ff087424 */ /* 0x000fe200078e00ff */
[----:B------:R2:W3:Y:S01]  /*5230*/  LDC.64 R14, c[0x4][R16] ;  /* 0x01000000100e7b82 */ /* 0x0004e20000000a00 */
[----:B------:R-:W4:Y:S01]  /*5240*/  LDCU.64 UR6, c[0x4][0x88] ;  /* 0x01001100ff0677ac */ /* 0x000f220008000a00 */
[----:B------:R-:W-:Y:S01]  /*5250*/  IMAD.MOV.U32 R13, RZ, RZ, RZ ;  /* 0x000000ffff0d7224 */ /* 0x000fe200078e00ff */
[----:B------:R-:W2:Y:S01]  /*5260*/  LDCU.64 UR4, c[0x4][0x8] ;  /* 0x01000100ff0477ac */ /* 0x000ea20008000a00 */
[----:B-1----:R-:W-:Y:S01]  /*5270*/  MOV R5, UR9 ;  /* 0x0000000900057c02 */ /* 0x002fe20008000f00 */
[----:B------:R-:W-:Y:S01]  /*5280*/  IMAD.U32 R4, RZ, RZ, UR8 ;  /* 0x00000008ff047e24 */ /* 0x000fe2000f8e00ff */
[----:B----4-:R-:W-:Y:S01]  /*5290*/  MOV R7, UR7 ;  /* 0x0000000700077c02 */ /* 0x010fe20008000f00 */
[----:B------:R-:W-:Y:S01]  /*52a0*/  IMAD.U32 R6, RZ, RZ, UR6 ;  /* 0x00000006ff067e24 */ /* 0x000fe2000f8e00ff */
[----:B--2---:R-:W-:Y:S01]  /*52b0*/  MOV R11, UR5 ;  /* 0x00000005000b7c02 */ /* 0x004fe20008000f00 */
[----:B------:R-:W-:Y:S02]  /*52c0*/  IMAD.U32 R10, RZ, RZ, UR4 ;  /* 0x00000004ff0a7e24 */ /* 0x000fe4000f8e00ff */
[----:B------:R-:W-:Y:S07]  /*52d0*/  LEPC R20, `(.L_x_80) ;  /* 0x000000001014794e */ /* 0x000fee0000000000 */
[----:B---3-5:R-:W-:Y:S05]  /*52e0*/  CALL.ABS.NOINC R14 ;  /* 0x000000000e007343 */ /* 0x028fea0003c00000 */
.L_x_80:
[----:B------:R-:W1:Y:S01]  /*52f0*/  LDCU.64 UR8, c[0x4][0x80] ;  /* 0x01001000ff0877ac */ /* 0x000e620008000a00 */
[----:B------:R-:W2:Y:S01]  /*5300*/  LDC.64 R16, c[0x4][R16] ;  /* 0x0100000010107b82 */ /* 0x000ea20000000a00 */
[----:B------:R-:W-:Y:S02]  /*5310*/  HFMA2 R12, -RZ, RZ, 0, 5.9604644775390625e-08 ;  /* 0x00000001ff0c7431 */ /* 0x000fe400000001ff */
[----:B------:R-:W-:Y:S02]  /*5320*/  IMAD.MOV.U32 R8, RZ, RZ, 0x70 ;  /* 0x00000070ff087424 */ /* 0x000fe400078e00ff */
[----:B------:R-:W-:Y:S01]  /*5330*/  IMAD.MOV.U32 R13, RZ, RZ, RZ ;  /* 0x000000ffff0d7224 */ /* 0x000fe200078e00ff */
[----:B------:R-:W3:Y:S01]  /*5340*/  LDCU.64 UR6, c[0x4][0x88] ;  /* 0x01001100ff0677ac */ /* 0x000ee20008000a00 */
[----:B------:R-:W4:Y:S01]  /*5350*/  LDCU.64 UR4, c[0x4][0x8] ;  /* 0x01000100ff0477ac */ /* 0x000f220008000a00 */
[----:B-1----:R-:W-:Y:S02]  /*5360*/  MOV R4, UR8 ;  /* 0x0000000800047c02 */ /* 0x002fe40008000f00 */
[----:B------:R-:W-:Y:S02]  /*5370*/  MOV R5, UR9 ;  /* 0x0000000900057c02 */ /* 0x000fe40008000f00 */
[----:B---3--:R-:W-:Y:S01]  /*5380*/  MOV R7, UR7 ;  /* 0x0000000700077c02 */ /* 0x008fe20008000f00 */
[----:B------:R-:W-:Y:S01]  /*5390*/  IMAD.U32 R6, RZ, RZ, UR6 ;  /* 0x00000006ff067e24 */ /* 0x000fe2000f8e00ff */
[----:B----4-:R-:W-:Y:S01]  /*53a0*/  MOV R11, UR5 ;  /* 0x00000005000b7c02 */ /* 0x010fe20008000f00 */
[----:B------:R-:W-:Y:S02]  /*53b0*/  IMAD.U32 R10, RZ, RZ, UR4 ;  /* 0x00000004ff0a7e24 */ /* 0x000fe4000f8e00ff */
[----:B------:R-:W-:Y:S07]  /*53c0*/  LEPC R20, `(.L_x_79) ;  /* 0x000000001014794e */ /* 0x000fee0000000000 */
[----:B--2---:R-:W-:Y:S05]  /*53d0*/  CALL.ABS.NOINC R16 ;  /* 0x0000000010007343 */ /* 0x004fea0003c00000 */
.L_x_79:
[----:B------:R-:W-:Y:S01]  /*53e0*/  PLOP3.LUT P1, PT, PT, PT, PT, 0x8, 0x80 ;  /* 0x000000000080781c */ /* 0x000fe20003f2e170 */
[----:B------:R-:W2:Y:S01]  /*53f0*/  LDL R17, [R1+0x194] ;  /* 0x0001940001117983 */ /* 0x000ea20000100800 */
[----:B------:R-:W1:Y:S03]  /*5400*/  LDC.64 R6, c[0x0][0x890] ;  /* 0x00022400ff067b82 */ /* 0x000e660000000a00 */
[----:B------:R3:W5:Y:S05]  /*5410*/  LDL R16, [R1+0x190] ;  /* 0x0001900001107983 */ /* 0x00076a0000100800 */
[----:B------:R-:W4:Y:S01]  /*5420*/  LDC.64 R4, c[0x0][0x8b0] ;  /* 0x00022c00ff047b82 */ /* 0x000f220000000a00 */
[----:B------:R-:W1:Y:S01]  /*5430*/  S2R R3, SR_TID.X ;  /* 0x0000000000037919 */ /* 0x000e620000002100 */
[----:B--2---:R-:W-:Y:S02]  /*5440*/  R2UR UR4, R17 ;  /* 0x00000000110472ca */ /* 0x004fe400000e0000 */
[----:B-1----:R-:W-:Y:S02]  /*5450*/  ISETP.NE.U32.AND P3, PT, R6, RZ, PT ;  /* 0x000000ff0600720c */ /* 0x002fe40003f65070 */
[----:B----4-:R-:W-:Y:S02]  /*5460*/  ISETP.NE.U32.AND P4, PT, R4, RZ, PT ;  /* 0x000000ff0400720c */ /* 0x010fe40003f85070 */
[----:B------:R-:W-:Y:S02]  /*5470*/  ISETP.NE.AND.EX P3, PT, R7, RZ, PT, P3 ;  /* 0x000000ff0700720c */ /* 0x000fe40003f65330 */
[----:B------:R-:W-:Y:S05]  /*5480*/  ISETP.NE.AND.EX P4, PT, R5, RZ, PT, P4 ;  /* 0x000000ff0500720c */ /* 0x000fea0003f85340 */
[----:B------:R-:W-:Y:S06]  /*5490*/  UISETP.NE.AND UP1, UPT, UR4, URZ, UPT ;  /* 0x000000ff0400728c */ /* 0x000fec000bf25270 */
[----:B------:R-:W-:Y:S05]  /*54a0*/  PLOP3.LUT P0, PT, PT, PT, UP1, 0x80, 0x8 ;  /* 0x000000000008781c */ /* 0x000fea0003f0f018 */
[----:B------:R-:W1:Y:S08]  /*54b0*/  @UP1 LDCU.64 UR4, c[0x0][0x888] ;  /* 0x00011100ff0417ac */ /* 0x000e700008000a00 */
[----:B------:R-:W-:Y:S01]  /*54c0*/  @P0 PLOP3.LUT P1, PT, P3, PT, PT, 0x80, 0x8 ;  /* 0x000000000008081c */ /* 0x000fe20001f2f070 */
[----:B-1----:R-:W-:Y:S04]  /*54d0*/  @UP1 UISETP.NE.U32.AND UP0, UPT, UR4, URZ, UPT ;  /* 0x000000ff0400128c */ /* 0x002fe8000bf05070 */
[----:B------:R-:W-:Y:S04]  /*54e0*/  @UP1 UISETP.NE.AND.EX UP0, UPT, UR5, URZ, UPT, UP0 ;  /* 0x000000ff0500128c */ /* 0x000fe8000bf05300 */
[----:B------:R-:W-:Y:S01]  /*54f0*/  @UP1 USEL UR4, URZ, 0xffffffff, UP0 ;  /* 0xffffffffff041887 */ /* 0x000fe20008000000 */
[----:B---3--:R-:W-:Y:S11]  /*5500*/  @!P3 BRA `(.L_x_81) ;  /* 0x00000000003cb947 */ /* 0x008ff60003800000 */
[----:B------:R-:W1:Y:S01]  /*5510*/  LDC.64 R8, c[0x0][0x888] ;  /* 0x00022200ff087b82 */ /* 0x000e620000000a00 */
[----:B------:R-:W2:Y:S01]  /*5520*/  LDCU.64 UR6, c[0x0][0x358] ;  /* 0x00006b00ff0677ac */ /* 0x000ea20008000a00 */
[----:B------:R-:W-:Y:S02]  /*5530*/  IMAD.MOV.U32 R5, RZ, RZ, 0x1 ;  /* 0x00000001ff057424 */ /* 0x000fe400078e00ff */
[----:B------:R-:W-:Y:S01]  /*5540*/  IMAD.MOV.U32 R0, RZ, RZ, 0x1 ;  /* 0x00000001ff007424 */ /* 0x000fe200078e00ff */
[----:B-1----:R-:W-:Y:S04]  /*5550*/  ISETP.NE.U32.AND P2, PT, R8, RZ, PT ;  /* 0x000000ff0800720c */ /* 0x002fe80003f45070 */
[----:B------:R-:W-:Y:S11]  /*5560*/  ISETP.NE.AND.EX P2, PT, R9, RZ, PT, P2 ;  /* 0x000000ff0900720c */ /* 0x000ff60003f45320 */
[----:B------:R-:W-:Y:S02]  /*5570*/  @!UPT UIADD3 URZ, UPT, UPT, URZ, URZ, URZ ;  /* 0x000000fffffff290 */ /* 0x000fe4000fffe0ff */
[----:B------:R-:W1:Y:S01]  /*5580*/  @P2 LDC.64 R8, c[0x0][0x888] ;  /* 0x00022200ff082b82 */ /* 0x000e620000000a00 */
[----:B------:R-:W-:Y:S01]  /*5590*/  @P2 IMAD R6, R6, UR36, RZ ;  /* 0x0000002406062c24 */ /* 0x000fe2000f8e02ff */
[----:B-----5:R-:W-:Y:S04]  /*55a0*/  @P2 PRMT R16, R5, 0x7610, R16 ;  /* 0x0000761005102816 */ /* 0x020fe80000000010 */
[----:B------:R-:W-:Y:S05]  /*55b0*/  @!P2 PRMT R16, R0, 0x7610, R16 ;  /* 0x000076100010a816 */ /* 0x000fea0000000010 */
[----:B------:R3:W-:Y:S01]  /*55c0*/  STL.S16 [R1+0x190], R16 ;  /* 0x0001901001007387 */ /* 0x0007e20000100600 */
[----:B-1----:R-:W-:Y:S05]  /*55d0*/  @P2 IMAD.WIDE R8, R6, 0x4, R8 ;  /* 0x0000000406082825 */ /* 0x002fea00078e0208 */
[----:B--2---:R3:W5:Y:S02]  /*55e0*/  @P2 LDG.E R249, desc[UR6][R8.64] ;  /* 0x0000000608f92981 */ /* 0x004764000c1e1900 */
[----:B---3--:R-:W1:Y:S02]  /*55f0*/  @!P2 LDC R249, c[0x0][0x880] ;  /* 0x00022000fff9ab82 */ /* 0x008e640000000800 */
.L_x_81:
[----:B------:R-:W-:Y:S05]  /*5600*/  @!P4 BRA `(.L_x_82) ;  /* 0x000000000028c947 */ /* 0x000fea0003800000 */
[----:B------:R-:W2:Y:S01]  /*5610*/  LDC.64 R6, c[0x0][0x8a8] ;  /* 0x00022a00ff067b82 */ /* 0x000ea20000000a00 */
[----:B------:R-:W3:Y:S01]  /*5620*/  LDCU.64 UR6, c[0x0][0x358] ;  /* 0x00006b00ff0677ac */ /* 0x000ee20008000a00 */
[----:B--2---:R-:W-:Y:S04]  /*5630*/  ISETP.NE.U32.AND P2, PT, R6, RZ, PT ;  /* 0x000000ff0600720c */ /* 0x004fe80003f45070 */
[----:B------:R-:W-:Y:S11]  /*5640*/  ISETP.NE.AND.EX P2, PT, R7, RZ, PT, P2 ;  /* 0x000000ff0700720c */ /* 0x000ff60003f45320 */
[----:B------:R-:W-:Y:S02]  /*5650*/  @!UPT UIADD3 URZ, UPT, UPT, URZ, URZ, URZ ;  /* 0x000000fffffff290 */ /* 0x000fe4000fffe0ff */
[----:B------:R-:W2:Y:S01]  /*5660*/  @P2 LDC.64 R6, c[0x0][0x8a8] ;  /* 0x00022a00ff062b82 */ /* 0x000ea20000000a00 */
[----:B------:R-:W-:Y:S04]  /*5670*/  @P2 IMAD R4, R4, UR36, RZ ;  /* 0x0000002404042c24 */ /* 0x000fe8000f8e02ff */
[----:B--2---:R-:W-:Y:S05]  /*5680*/  @P2 IMAD.WIDE R6, R4, 0x4, R6 ;  /* 0x0000000404062825 */ /* 0x004fea00078e0206 */
[----:B---3-5:R2:W5:Y:S02]  /*5690*/  @P2 LDG.E R248, desc[UR6][R6.64] ;  /* 0x0000000606f82981 */ /* 0x028564000c1e1900 */
[----:B--2---:R-:W3:Y:S02]  /*56a0*/  @!P2 LDC R248, c[0x0][0x8a0] ;  /* 0x00022800fff8ab82 */ /* 0x004ee40000000800 */
.L_x_82:
[----:B-1---5:R-:W-:Y:S01]  /*56b0*/  @P0 FSETP.NEU.AND P4, PT, R249, RZ, PT ;  /* 0x000000fff900020b */ /* 0x022fe20003f8d000 */
[----:B------:R-:W-:Y:S01]  /*56c0*/  IMAD.U32 R0, RZ, RZ, UR4 ;  /* 0x00000004ff007e24 */ /* 0x000fe2000f8e00ff */
[----:B------:R-:W-:Y:S01]  /*56d0*/  @P0 LOP3.LUT P2, RZ, R16, 0xff, RZ, 0xc0, !PT ;  /* 0x000000ff10ff0812 */ /* 0x000fe2000784c0ff */
[----:B------:R-:W-:Y:S01]  /*56e0*/  IMAD.U32 R8, RZ, RZ, UR44 ;  /* 0x0000002cff087e24 */ /* 0x000fe2000f8e00ff */
[----:B------:R-:W-:Y:S01]  /*56f0*/  @P0 SEL R4, RZ, 0xffffffff, P4 ;  /* 0xffffffffff040807 */ /* 0x000fe20002000000 */
[C---:B------:R-:W-:Y:S01]  /*5700*/  IMAD.SHL.U32 R5, R3.reuse, 0x20, RZ ;  /* 0x0000002003057824 */ /* 0x040fe200078e00ff */
[----:B------:R-:W-:Y:S01]  /*5710*/  BSSY B1, `(.L_x_83) ;  /* 0x0000120000017945 */ /* 0x000fe20003800000 */
[----:B------:R-:W-:Y:S01]  /*5720*/  IMAD.U32 R6, RZ, RZ, UR53 ;  /* 0x00000035ff067e24 */ /* 0x000fe2000f8e00ff */
[----:B------:R-:W-:Y:S01]  /*5730*/  @P1 SEL R4, R0, R4, !P2 ;  /* 0x0000000400041207 */ /* 0x000fe20005000000 */
[----:B------:R-:W-:Y:S01]  /*5740*/  IMAD.SHL.U32 R0, R3, 0x4, RZ ;  /* 0x0000000403007824 */ /* 0x000fe200078e00ff */
[----:B------:R-:W-:Y:S02]  /*5750*/  LEA R8, R8, UR39, 0x3 ;  /* 0x0000002708087c11 */ /* 0x000fe4000f8e18ff */
[----:B------:R-:W-:Y:S02]  /*5760*/  CS2R R218, SRZ ;  /* 0x0000000000da7805 */ /* 0x000fe4000001ff00 */
[----:B------:R-:W-:Y:S02]  /*5770*/  @P0 LOP3.LUT R4, R4, 0x1, RZ, 0xc0, !PT ;  /* 0x0000000104040812 */ /* 0x000fe400078ec0ff */
[----:B------:R-:W-:Y:S02]  /*5780*/  CS2R R216, SRZ ;  /* 0x0000000000d87805 */ /* 0x000fe4000001ff00 */
[----:B------:R-:W-:Y:S02]  /*5790*/  LOP3.LUT R6, R6, 0x1, RZ, 0x3c, !PT ;  /* 0x0000000106067812 */ /* 0x000fe400078e3cff */
[----:B------:R-:W-:Y:S02]  /*57a0*/  CS2R R222, SRZ ;  /* 0x0000000000de7805 */ /* 0x000fe4000001ff00 */
[----:B------:R-:W-:Y:S02]  /*57b0*/  ISETP.NE.U32.OR P6, PT, R4, 0x1, !P0 ;  /* 0x000000010400780c */ /* 0x000fe400047c5470 */
[----:B------:R-:W-:Y:S02]  /*57c0*/  CS2R R220, SRZ ;  /* 0x0000000000dc7805 */ /* 0x000fe4000001ff00 */
[----:B------:R-:W-:Y:S02]  /*57d0*/  LOP3.LUT R4, R5, 0xc0, RZ, 0xc0, !PT ;  /* 0x000000c005047812 */ /* 0x000fe400078ec0ff */
[----:B------:R-:W-:Y:S02]  /*57e0*/  CS2R R226, SRZ ;  /* 0x0000000000e27805 */ /* 0x000fe4000001ff00 */
[----:B------:R-:W-:Y:S02]  /*57f0*/  P2R R7, PR, RZ, 0x40 ;  /* 0x00000040ff077803 */ /* 0x000fe40000000000 */
[----:B------:R-:W-:Y:S02]  /*5800*/  CS2R R224, SRZ ;  /* 0x0000000000e07805 */ /* 0x000fe4000001ff00 */
[----:B------:R-:W-:Y:S02]  /*5810*/  LOP3.LUT R0, R4, 0x18, R0, 0xf8, !PT ;  /* 0x0000001804007812 */ /* 0x000fe400078ef800 */
[----:B------:R-:W-:Y:S01]  /*5820*/  PLOP3.LUT P5, PT, PT, PT, PT, 0x8, 0x80 ;  /* 0x000000000080781c */ /* 0x000fe20003fae170 */
[----:B------:R1:W-:Y:S01]  /*5830*/  STL [R1+0x198], R7 ;  /* 0x0001980701007387 */ /* 0x0003e20000100800 */
[----:B------:R-:W-:Y:S01]  /*5840*/  LOP3.LUT R0, R0, 0xf20, R5, 0xf8, !PT ;  /* 0x00000f2000007812 */ /* 0x000fe200078ef805 */
[----:B------:R-:W-:Y:S02]  /*5850*/  IMAD.U32 R5, RZ, RZ, UR45 ;  /* 0x0000002dff057e24 */ /* 0x000fe4000f8e00ff */
[----:B------:R2:W-:Y:S01]  /*5860*/  STL [R1+0x148], RZ ;  /* 0x000148ff01007387 */ /* 0x0005e20000100800 */
[----:B------:R-:W-:Y:S02]  /*5870*/  @P6 SHF.L.U32 R4, R6, 0x1f, RZ ;  /* 0x0000001f06046819 */ /* 0x000fe400000006ff */
[----:B------:R-:W-:Y:S01]  /*5880*/  LEA R5, R5, UR39, 0x3 ;  /* 0x0000002705057c11 */ /* 0x000fe2000f8e18ff */
[----:B------:R2:W-:Y:S01]  /*5890*/  STL [R1+0x14c], RZ ;  /* 0x00014cff01007387 */ /* 0x0005e20000100800 */
[----:B------:R-:W4:Y:S01]  /*58a0*/  @P6 SYNCS.PHASECHK.TRANS64.TRYWAIT P0, [R8+URZ+0x50], R4 ;  /* 0x00005004080065a7 */ /* 0x000f2200080011ff */
[----:B------:R-:W-:Y:S02]  /*58b0*/  LEA R0, R0, UR39, 0x1 ;  /* 0x0000002700007c11 */ /* 0x000fe4000f8e08ff */
[----:B------:R2:W-:Y:S04]  /*58c0*/  STL [R1+0x140], RZ ;  /* 0x000140ff01007387 */ /* 0x0005e80000100800 */
[----:B------:R2:W-:Y:S04]  /*58d0*/  STL [R1+0x144], RZ ;  /* 0x000144ff01007387 */ /* 0x0005e80000100800 */
[----:B------:R2:W-:Y:S04]  /*58e0*/  STL [R1+0x128], RZ ;  /* 0x000128ff01007387 */ /* 0x0005e80000100800 */
[----:B------:R2:W-:Y:S01]  /*58f0*/  STL [R1+0x12c], RZ ;  /* 0x00012cff01007387 */ /* 0x0005e20000100800 */
[----:B-1----:R-:W-:Y:S03]  /*5900*/  IMAD.U32 R7, RZ, RZ, UR52 ;  /* 0x00000034ff077e24 */ /* 0x002fe6000f8e00ff */
[----:B------:R2:W-:Y:S02]  /*5910*/  STL [R1+0x120], RZ ;  /* 0x000120ff01007387 */ /* 0x0005e40000100800 */
[----:B------:R-:W-:Y:S02]  /*5920*/  SHF.L.U32 R7, R7, 0x1f, RZ ;  /* 0x0000001f07077819 */ /* 0x000fe400000006ff */
[----:B------:R2:W-:Y:S02]  /*5930*/  STL [R1+0x124], RZ ;  /* 0x000124ff01007387 */ /* 0x0005e40000100800 */
[----:B------:R2:W1:Y:S02]  /*5940*/  SYNCS.PHASECHK.TRANS64.TRYWAIT P4, [R5+URZ+0xa0], R7 ;  /* 0x0000a007050075a7 */ /* 0x00046400080811ff */
[----:B------:R2:W-:Y:S04]  /*5950*/  STL [R1+0x108], RZ ;  /* 0x000108ff01007387 */ /* 0x0005e80000100800 */
        /* <DEDUP_REMOVED lines=14> */
[----:B------:R2:W-:Y:S01]  /*5a40*/  STL [R1+0xb4], RZ ;  /* 0x0000b4ff01007387 */ /* 0x0005e20000100800 */
[----:B----4-:R-:W-:Y:S03]  /*5a50*/  @P6 PLOP3.LUT P5, PT, P0, PT, PT, 0x8, 0x80 ;  /* 0x000000000080681c */ /* 0x010fe600007ae170 */
        /* <DEDUP_REMOVED lines=30> */
[----:B------:R2:W-:Y:S04]  /*5c40*/  STL [R1], RZ ;  /* 0x000000ff01007387 */ /* 0x0005e80000100800 */
        /* <DEDUP_REMOVED lines=45> */
[----:B-1----:R-:W-:Y:S05]  /*5f20*/  @!P6 BRA `(.L_x_84) ;  /* 0x000000080078e947 */ /* 0x002fea0003800000 */
[----:B------:R-:W-:Y:S01]  /*5f30*/  ISETP.NE.U32.AND P0, PT, RZ, UR62, PT ;  /* 0x0000003eff007c0c */ /* 0x000fe2000bf05070 */
[----:B------:R-:W-:Y:S01]  /*5f40*/  IMAD.U32 R4, RZ, RZ, UR44 ;  /* 0x0000002cff047e24 */ /* 0x000fe2000f8e00ff */
[----:B------:R-:W-:Y:S01]  /*5f50*/  FSETP.NEU.AND P2, PT, R249, RZ, PT ;  /* 0x000000fff900720b */ /* 0x000fe20003f4d000 */
[----:B------:R-:W-:Y:S01]  /*5f60*/  BSSY B0, `(.L_x_85) ;  /* 0x000000c000007945 */ /* 0x000fe20003800000 */
[----:B------:R-:W-:Y:S01]  /*5f70*/  ISETP.NE.AND.EX P0, PT, RZ, UR63, PT, P0 ;  /* 0x0000003fff007c0c */ /* 0x000fe2000bf05300 */
[----:B------:R-:W-:Y:S01]  /*5f80*/  IMAD R0, R4, 0xe000, R0 ;  /* 0x0000e00004007824 */ /* 0x000fe200078e0200 */
[----:B------:R-:W-:Y:S02]  /*5f90*/  LOP3.LUT P1, RZ, R16, 0xff, RZ, 0xc0, !PT ;  /* 0x000000ff10ff7812 */ /* 0x000fe4000782c0ff */
[----:B------:R-:W-:Y:S02]  /*5fa0*/  SEL R9, RZ, 0xffffffff, P2 ;  /* 0xffffffffff097807 */ /* 0x000fe40001000000 */
[----:B------:R-:W-:Y:S04]  /*5fb0*/  SEL R10, RZ, 0xffffffff, P0 ;  /* 0xffffffffff0a7807 */ /* 0x000fe80000000000 */
[----:B------:R-:W-:Y:S04]  /*5fc0*/  @P3 SEL R9, R10, R9, !P1 ;  /* 0x000000090a093207 */ /* 0x000fe80004800000 */
[----:B------:R-:W-:Y:S01]  /*5fd0*/  LOP3.LUT R9, R9, 0x1, RZ, 0xc0, !PT ;  /* 0x0000000109097812 */ /* 0x000fe200078ec0ff */
[----:B------:R-:W-:Y:S06]  /*5fe0*/  @!P5 BRA `(.L_x_86) ;  /* 0x00000000000cd947 */ /* 0x000fec0003800000 */
[----:B------:R-:W-:Y:S04]  /*5ff0*/  SHF.L.U32 R6, R6, 0x1f, RZ ;  /* 0x0000001f06067819 */ /* 0x000fe800000006ff */
[----:B------:R-:W1:Y:S02]  /*6000*/  SYNCS.PHASECHK.TRANS64.TRYWAIT P0, [R8+URZ+0x50], R6 ;  /* 0x00005006080075a7 */ /* 0x000e6400080011ff */
[----:B-1----:R-:W-:Y:S05]  /*6010*/  @!P0 BRA `(.L_x_87) ;  /* 0x0000006800388947 */ /* 0x002fea0003800000 */
.L_x_86:
[----:B------:R-:W-:Y:S05]  /*6020*/  BSYNC B0 ;  /* 0x0000000000007941 */ /* 0x000fea0003800000 */
.L_x_85:
[----:B------:R-:W-:Y:S02]  /*6030*/  ISETP.NE.U32.AND P0, PT, R9, 0x1, PT ;  /* 0x000000010900780c */ /* 0x000fe40003f05070 */
[----:B------:R-:W-:Y:S02]  /*6040*/  CS2R R58, SRZ ;  /* 0x00000000003a7805 */ /* 0x000fe4000001ff00 */
        /* <DEDUP_REMOVED lines=10> */
[----:B------:R-:W-:Y:S01]  /*60f0*/  CS2R R36, SRZ ;  /* 0x0000000000247805 */ /* 0x000fe2000001ff00 */
[----:B------:R-:W4:Y:S01]  /*6100*/  @P0 LDS.128 R56, [R0+0x2200] ;  /* 0x0022000000380984 */ /* 0x000f220000000c00 */
[----:B------:R-:W-:Y:S02]  /*6110*/  CS2R R34, SRZ ;  /* 0x0000000000227805 */ /* 0x000fe4000001ff00 */
[----:B------:R-:W-:Y:S02]  /*6120*/  CS2R R32, SRZ ;  /* 0x0000000000207805 */ /* 0x000fe4000001ff00 */
[----:B------:R-:W-:Y:S01]  /*6130*/  CS2R R30, SRZ ;  /* 0x00000000001e7805 */ /* 0x000fe2000001ff00 */
[----:B------:R-:W5:Y:S01]  /*6140*/  @P0 LDS.128 R52, [R0+0x4200] ;  /* 0x0042000000340984 */ /* 0x000f620000000c00 */
[----:B------:R-:W-:Y:S02]  /*6150*/  CS2R R28, SRZ ;  /* 0x00000000001c7805 */ /* 0x000fe4000001ff00 */
[----:B------:R-:W-:Y:S02]  /*6160*/  CS2R R26, SRZ ;  /* 0x00000000001a7805 */ /* 0x000fe4000001ff00 */
[----:B------:R-:W-:Y:S01]  /*6170*/  CS2R R24, SRZ ;  /* 0x0000000000187805 */ /* 0x000fe2000001ff00 */
[----:B------:R-:W2:Y:S01]  /*6180*/  @P0 LDS.128 R48, [R0+0x6200] ;  /* 0x0062000000300984 */ /* 0x000ea20000000c00 */
[----:B------:R-:W-:Y:S02]  /*6190*/  CS2R R22, SRZ ;  /* 0x0000000000167805 */ /* 0x000fe4000001ff00 */
[----:B------:R-:W-:Y:S02]  /*61a0*/  CS2R R20, SRZ ;  /* 0x0000000000147805 */ /* 0x000fe4000001ff00 */
[----:B------:R-:W-:Y:S01]  /*61b0*/  CS2R R18, SRZ ;  /* 0x0000000000127805 */ /* 0x000fe2000001ff00 */
[----:B------:R-:W3:Y:S01]  /*61c0*/  @P0 LDS.128 R44, [R0+0x8200] ;  /* 0x00820000002c0984 */ /* 0x000ee20000000c00 */
[----:B------:R-:W-:Y:S02]  /*61d0*/  CS2R R16, SRZ ;  /* 0x0000000000107805 */ /* 0x000fe4000001ff00 */
[----:B------:R-:W-:Y:S02]  /*61e0*/  CS2R R14, SRZ ;  /* 0x00000000000e7805 */ /* 0x000fe4000001ff00 */
[----:B------:R-:W-:Y:S01]  /*61f0*/  CS2R R12, SRZ ;  /* 0x00000000000c7805 */ /* 0x000fe2000001ff00 */
[----:B------:R-:W3:Y:S01]  /*6200*/  @P0 LDS.128 R40, [R0+0xa200] ;  /* 0x00a2000000280984 */ /* 0x000ee20000000c00 */
[----:B-1----:R-:W-:Y:S01]  /*6210*/  IMAD.SHL.U32 R8, R3, 0x10, RZ ;  /* 0x0000001003087824 */ /* 0x002fe200078e00ff */
[----:B------:R-:W-:Y:S02]  /*6220*/  CS2R R10, SRZ ;  /* 0x00000000000a7805 */ /* 0x000fe4000001ff00 */
[----:B------:R-:W-:Y:S01]  /*6230*/  CS2R R226, SRZ ;  /* 0x0000000000e27805 */ /* 0x000fe2000001ff00 */
[----:B------:R-:W1:Y:S01]  /*6240*/  @P0 LDS.128 R36, [R0+0xc200] ;  /* 0x00c2000000240984 */ /* 0x000e620000000c00 */
[----:B------:R-:W-:Y:S02]  /*6250*/  CS2R R224, SRZ ;  /* 0x0000000000e07805 */ /* 0x000fe4000001ff00 */
[----:B------:R-:W-:Y:S02]  /*6260*/  LOP3.LUT R6, R8, 0x20, RZ, 0xc0, !PT ;  /* 0x0000002008067812 */ /* 0x000fe400078ec0ff */
[----:B------:R-:W-:Y:S02]  /*6270*/  CS2R R222, SRZ ;  /* 0x0000000000de7805 */ /* 0x000fe4000001ff00 */
[----:B------:R-:W-:Y:S02]  /*6280*/  CS2R R220, SRZ ;  /* 0x0000000000dc7805 */ /* 0x000fe4000001ff00 */
[----:B------:R-:W-:Y:S02]  /*6290*/  CS2R R218, SRZ ;  /* 0x0000000000da7805 */ /* 0x000fe4000001ff00 */
[--C-:B------:R-:W-:Y:S01]  /*62a0*/  IADD3 R6, PT, PT, -R6, 0x200, R0.reuse ;  /* 0x0000020006067810 */ /* 0x100fe20007ffe100 */
[----:B------:R4:W-:Y:S01]  /*62b0*/  @P0 LDS.128 R224, [R0+0x200] ;  /* 0x0002000000e00984 */ /* 0x0009e20000000c00 */
[----:B------:R-:W-:Y:S02]  /*62c0*/  CS2R R216, SRZ ;  /* 0x0000000000d87805 */ /* 0x000fe4000001ff00 */
[----:B------:R-:W-:Y:S01]  /*62d0*/  LOP3.LUT R8, R8, 0x40, RZ, 0xc0, !PT ;  /* 0x0000004008087812 */ /* 0x000fe200078ec0ff */
[----:B------:R-:W1:Y:S03]  /*62e0*/  @P0 LDS.128 R32, [R6+0x2010] ;  /* 0x0020100006200984 */ /* 0x000e660000000c00 */
[----:B------:R-:W-:Y:S01]  /*62f0*/  IADD3 R4, PT, PT, -R8, 0x200, R0 ;  /* 0x0000020008047810 */ /* 0x000fe20007ffe100 */
[----:B------:R-:W1:Y:S04]  /*6300*/  @P0 LDS.128 R28, [R6+0x4010] ;  /* 0x00401000061c0984 */ /* 0x000e680000000c00 */
[----:B------:R-:W1:Y:S04]  /*6310*/  @P0 LDS.128 R24, [R6+0x6010] ;  /* 0x0060100006180984 */ /* 0x000e680000000c00 */
[----:B------:R-:W1:Y:S04]  /*6320*/  @P0 LDS.128 R20, [R6+0x8010] ;  /* 0x0080100006140984 */ /* 0x000e680000000c00 */
[----:B------:R-:W1:Y:S01]  /*6330*/  @P0 LDS.128 R16, [R6+0xa010] ;  /* 0x00a0100006100984 */ /* 0x000e620000000c00 */
[----:B----4-:R-:W-:Y:S03]  /*6340*/  IMAD.IADD R0, R6, 0x1, -R8 ;  /* 0x0000000106007824 */ /* 0x010fe600078e0a08 */
[----:B------:R-:W4:Y:S01]  /*6350*/  @P0 LDS.128 R12, [R6+0xc010] ;  /* 0x00c01000060c0984 */ /* 0x000f220000000c00 */
[----:B------:R-:W-:Y:S03]  /*6360*/  CS2R R8, SRZ ;  /* 0x0000000000087805 */ /* 0x000fe6000001ff00 */
[----:B------:R-:W-:Y:S04]  /*6370*/  STL.64 [R1+0x170], R56 ;  /* 0x0001703801007387 */ /* 0x000fe80000100a00 */
[----:B------:R-:W4:Y:S04]  /*6380*/  @P0 LDS.128 R8, [R4+0x2020] ;  /* 0x0020200004080984 */ /* 0x000f280000000c00 */
[----:B------:R-:W-:Y:S04]  /*6390*/  STL.64 [R1+0x178], R58 ;  /* 0x0001783a01007387 */ /* 0x000fe80000100a00 */
[----:B-----5:R-:W-:Y:S04]  /*63a0*/  STL.64 [R1+0x110], R52 ;  /* 0x0001103401007387 */ /* 0x020fe80000100a00 */
[----:B------:R-:W-:Y:S04]  /*63b0*/  STL.64 [R1+0x118], R54 ;  /* 0x0001183601007387 */ /* 0x000fe80000100a00 */
[----:B--2---:R-:W-:Y:S04]  /*63c0*/  STL.64 [R1+0x30], R48 ;  /* 0x0000303001007387 */ /* 0x004fe80000100a00 */
[----:B------:R-:W-:Y:S04]  /*63d0*/  STL.64 [R1+0x38], R50 ;  /* 0x0000383201007387 */ /* 0x000fe80000100a00 */
[----:B---3--:R-:W-:Y:S04]  /*63e0*/  STL.64 [R1+0x40], R44 ;  /* 0x0000402c01007387 */ /* 0x008fe80000100a00 */
[----:B------:R-:W-:Y:S04]  /*63f0*/  STL.64 [R1+0x48], R46 ;  /* 0x0000482e01007387 */ /* 0x000fe80000100a00 */
[----:B------:R-:W-:Y:S04]  /*6400*/  STL.64 [R1+0x80], R40 ;  /* 0x0000802801007387 */ /* 0x000fe80000100a00 */
[----:B------:R-:W-:Y:S04]  /*6410*/  STL.64 [R1+0x88], R42 ;  /* 0x0000882a01007387 */ /* 0x000fe80000100a00 */
[----:B-1----:R-:W-:Y:S04]  /*6420*/  STL.64 [R1+0xe0], R36 ;  /* 0x0000e02401007387 */ /* 0x002fe80000100a00 */
[----:B------:R-:W-:Y:S04]  /*6430*/  STL.64 [R1+0xe8], R38 ;  /* 0x0000e82601007387 */ /* 0x000fe80000100a00 */
[----:B------:R1:W-:Y:S04]  /*6440*/  STL.64 [R1+0x160], R32 ;  /* 0x0001602001007387 */ /* 0x0003e80000100a00 */
[----:B------:R2:W-:Y:S04]  /*6450*/  STL.64 [R1+0x168], R34 ;  /* 0x0001682201007387 */ /* 0x0005e80000100a00 */
[----:B------:R3:W-:Y:S04]  /*6460*/  STL.64 [R1+0xf0], R28 ;  /* 0x0000f01c01007387 */ /* 0x0007e80000100a00 */
[----:B------:R5:W-:Y:S04]  /*6470*/  STL.64 [R1+0xf8], R30 ;  /* 0x0000f81e01007387 */ /* 0x000be80000100a00 */
[----:B------:R4:W-:Y:S04]  /*6480*/  STL.64 [R1+0x10], R24 ;  /* 0x0000101801007387 */ /* 0x0009e80000100a00 */
[----:B------:R4:W-:Y:S04]  /*6490*/  STL.64 [R1+0x18], R26 ;  /* 0x0000181a01007387 */ /* 0x0009e80000100a00 */
[----:B------:R4:W-:Y:S01]  /*64a0*/  STL.64 [R1+0x50], R20 ;  /* 0x0000501401007387 */ /* 0x0009e20000100a00 */
[----:B-1----:R-:W-:Y:S03]  /*64b0*/  CS2R R32, SRZ ;  /* 0x0000000000207805 */ /* 0x002fe6000001ff00 */
[----:B------:R1:W-:Y:S01]  /*64c0*/  STL.64 [R1+0x58], R22 ;  /* 0x0000581601007387 */ /* 0x0003e20000100a00 */
[----:B--2---:R-:W-:Y:S03]  /*64d0*/  CS2R R34, SRZ ;  /* 0x0000000000227805 */ /* 0x004fe6000001ff00 */
[----:B------:R2:W-:Y:S01]  /*64e0*/  STL.64 [R1+0x90], R16 ;  /* 0x0000901001007387 */ /* 0x0005e20000100a00 */
[----:B---3--:R-:W-:Y:S03]  /*64f0*/  CS2R R28, SRZ ;  /* 0x00000000001c7805 */ /* 0x008fe6000001ff00 */
[----:B------:R3:W-:Y:S01]  /*6500*/  STL.64 [R1+0x98], R18 ;  /* 0x0000981201007387 */ /* 0x0007e20000100a00 */
[----:B-----5:R-:W-:Y:S03]  /*6510*/  CS2R R30, SRZ ;  /* 0x00000000001e7805 */ /* 0x020fe6000001ff00 */
[----:B------:R-:W-:Y:S01]  /*6520*/  @P0 LDS.128 R32, [R0+0x30] ;  /* 0x0000300000200984 */ /* 0x000fe20000000c00 */
[----:B----4-:R-:W-:Y:S03]  /*6530*/  CS2R R24, SRZ ;  /* 0x0000000000187805 */ /* 0x010fe6000001ff00 */
[----:B------:R4:W-:Y:S01]  /*6540*/  STL.64 [R1+0x100], R12 ;  /* 0x0001000c01007387 */ /* 0x0009e20000100a00 */
[----:B------:R-:W-:Y:S03]  /*6550*/  CS2R R26, SRZ ;  /* 0x00000000001a7805 */ /* 0x000fe6000001ff00 */
[----:B------:R-:W5:Y:S01]  /*6560*/  @P0 LDS.128 R28, [R4+0x4020] ;  /* 0x00402000041c0984 */ /* 0x000f620000000c00 */
[----:B------:R-:W-:Y:S03]  /*6570*/  CS2R R20, SRZ ;  /* 0x0000000000147805 */ /* 0x000fe6000001ff00 */
[----:B------:R4:W-:Y:S01]  /*6580*/  STL.64 [R1+0x108], R14 ;  /* 0x0001080e01007387 */ /* 0x0009e20000100a00 */
[----:B-1----:R-:W-:Y:S03]  /*6590*/  CS2R R22, SRZ ;  /* 0x0000000000167805 */ /* 0x002fe6000001ff00 */
[----:B------:R-:W1:Y:S01]  /*65a0*/  @P0 LDS.128 R24, [R4+0x6020] ;  /* 0x0060200004180984 */ /* 0x000e620000000c00 */
[----:B--2---:R-:W-:Y:S03]  /*65b0*/  CS2R R16, SRZ ;  /* 0x0000000000107805 */ /* 0x004fe6000001ff00 */
[----:B------:R2:W-:Y:S01]  /*65c0*/  STL.64 [R1+0x150], R8 ;  /* 0x0001500801007387 */ /* 0x0005e20000100a00 */
[----:B---3--:R-:W-:Y:S03]  /*65d0*/  CS2R R18, SRZ ;  /* 0x0000000000127805 */ /* 0x008fe6000001ff00 */
[----:B------:R-:W3:Y:S04]  /*65e0*/  @P0 LDS.128 R20, [R4+0x8020] ;  /* 0x0080200004140984 */ /* 0x000ee80000000c00 */
[----:B------:R5:W-:Y:S01]  /*65f0*/  STL.64 [R1+0x158], R10 ;  /* 0x0001580a01007387 */ /* 0x000be20000100a00 */
[----:B----4-:R-:W-:Y:S03]  /*6600*/  CS2R R12, SRZ ;  /* 0x00000000000c7805 */ /* 0x010fe6000001ff00 */
[----:B------:R-:W4:Y:S04]  /*6610*/  @P0 LDS.128 R16, [R4+0xa020] ;  /* 0x00a0200004100984 */ /* 0x000f280000000c00 */
[----:B------:R-:W-:Y:S01]  /*6620*/  @P0 LDS.128 R220, [R6+0x10] ;  /* 0x0000100006dc0984 */ /* 0x000fe20000000c00 */
[----:B------:R-:W-:Y:S03]  /*6630*/  CS2R R14, SRZ ;  /* 0x00000000000e7805 */ /* 0x000fe6000001ff00 */
[----:B------:R-:W-:Y:S04]  /*6640*/  @P0 LDS.128 R216, [R4+0x20] ;  /* 0x0000200004d80984 */ /* 0x000fe80000000c00 */
[----:B------:R-:W4:Y:S01]  /*6650*/  @P0 LDS.128 R12, [R4+0xc020] ;  /* 0x00c02000040c0984 */ /* 0x000f220000000c00 */
[----:B--2---:R-:W-:Y:S03]  /*6660*/  CS2R R8, SRZ ;  /* 0x0000000000087805 */ /* 0x004fe6000001ff00 */
[----:B-----5:R2:W5:Y:S01]  /*6670*/  LDL.LU R10, [R1+0x148] ;  /* 0x00014800010a7983 */ /* 0x0205620000300800 */
[----:B------:R-:W-:Y:S03]  /*6680*/  IMAD.MOV.U32 R11, RZ, RZ, RZ ;  /* 0x000000ffff0b7224 */ /* 0x000fe600078e00ff */
[----:B------:R2:W-:Y:S04]  /*6690*/  STL.64 [R1+0xd0], R28 ;  /* 0x0000d01c01007387 */ /* 0x0005e80000100a00 */
[----:B------:R2:W-:Y:S04]  /*66a0*/  STL.64 [R1+0xd8], R30 ;  /* 0x0000d81e01007387 */ /* 0x0005e80000100a00 */
[----:B-1----:R1:W-:Y:S04]  /*66b0*/  STL.64 [R1], R24 ;  /* 0x0000001801007387 */ /* 0x0023e80000100a00 */
[----:B------:R1:W-:Y:S04]  /*66c0*/  STL.64 [R1+0x8], R26 ;  /* 0x0000081a01007387 */ /* 0x0003e80000100a00 */
[----:B---3--:R3:W-:Y:S04]  /*66d0*/  STL.64 [R1+0x60], R20 ;  /* 0x0000601401007387 */ /* 0x0087e80000100a00 */
[----:B------:R3:W-:Y:S04]  /*66e0*/  STL.64 [R1+0x68], R22 ;  /* 0x0000681601007387 */ /* 0x0007e80000100a00 */
[----:B----4-:R4:W-:Y:S01]  /*66f0*/  STL.64 [R1+0xb0], R16 ;  /* 0x0000b01001007387 */ /* 0x0109e20000100a00 */
[----:B--2---:R-:W-:Y:S03]  /*6700*/  CS2R R28, SRZ ;  /* 0x00000000001c7805 */ /* 0x004fe6000001ff00 */
[----:B------:R2:W-:Y:S01]  /*6710*/  STL.64 [R1+0xb8], R18 ;  /* 0x0000b81201007387 */ /* 0x0005e20000100a00 */
[----:B------:R-:W-:Y:S03]  /*6720*/  CS2R R30, SRZ ;  /* 0x00000000001e7805 */ /* 0x000fe6000001ff00 */
[----:B------:R2:W-:Y:S01]  /*6730*/  STL.64 [R1+0x120], R12 ;  /* 0x0001200c01007387 */ /* 0x0005e20000100a00 */
[----:B-1----:R-:W-:Y:S03]  /*6740*/  CS2R R24, SRZ ;  /* 0x0000000000187805 */ /* 0x002fe6000001ff00 */
[----:B------:R1:W-:Y:S01]  /*6750*/  STL.64 [R1+0x128], R14 ;  /* 0x0001280e01007387 */ /* 0x0003e20000100a00 */
[----:B------:R-:W-:Y:S03]  /*6760*/  CS2R R26, SRZ ;  /* 0x00000000001a7805 */ /* 0x000fe6000001ff00 */
[----:B------:R-:W1:Y:S01]  /*6770*/  @P0 LDS.128 R28, [R0+0x2030] ;  /* 0x00203000001c0984 */ /* 0x000e620000000c00 */
[----:B---3--:R-:W-:Y:S03]  /*6780*/  CS2R R20, SRZ ;  /* 0x0000000000147805 */ /* 0x008fe6000001ff00 */
[----:B------:R-:W-:Y:S01]  /*6790*/  STL.64 [R1+0x180], R32 ;  /* 0x0001802001007387 */ /* 0x000fe20000100a00 */
[----:B------:R-:W-:Y:S03]  /*67a0*/  CS2R R22, SRZ ;  /* 0x0000000000167805 */ /* 0x000fe6000001ff00 */
[----:B------:R-:W3:Y:S01]  /*67b0*/  @P0 LDS.128 R24, [R0+0x4030] ;  /* 0x0040300000180984 */ /* 0x000ee20000000c00 */
[----:B----4-:R-:W-:Y:S03]  /*67c0*/  CS2R R16, SRZ ;  /* 0x0000000000107805 */ /* 0x010fe6000001ff00 */
[----:B------:R-:W-:Y:S01]  /*67d0*/  STL.64 [R1+0x188], R34 ;  /* 0x0001882201007387 */ /* 0x000fe20000100a00 */
[----:B--2---:R-:W-:Y:S03]  /*67e0*/  CS2R R18, SRZ ;  /* 0x0000000000127805 */ /* 0x004fe6000001ff00 */
[----:B------:R-:W2:Y:S01]  /*67f0*/  @P0 LDS.128 R20, [R0+0x6030] ;  /* 0x0060300000140984 */ /* 0x000ea20000000c00 */
[----:B------:R-:W-:Y:S03]  /*6800*/  CS2R R12, SRZ ;  /* 0x00000000000c7805 */ /* 0x000fe6000001ff00 */
[----:B------:R-:W-:Y:S01]  /*6810*/  @P0 LDS.128 R16, [R0+0x8030] ;  /* 0x0080300000100984 */ /* 0x000fe20000000c00 */
[----:B-1----:R-:W-:Y:S06]  /*6820*/  CS2R R14, SRZ ;  /* 0x00000000000e7805 */ /* 0x002fec000001ff00 */
[----:B------:R-:W-:Y:S04]  /*6830*/  @P0 LDS.128 R12, [R0+0xa030] ;  /* 0x00a03000000c0984 */ /* 0x000fe80000000c00 */
[----:B------:R-:W-:Y:S04]  /*6840*/  STL.64 [R1+0x130], R28 ;  /* 0x0001301c01007387 */ /* 0x000fe80000100a00 */
[----:B------:R-:W-:Y:S04]  /*6850*/  STL.64 [R1+0x138], R30 ;  /* 0x0001381e01007387 */ /* 0x000fe80000100a00 */
[----:B---3--:R-:W-:Y:S04]  /*6860*/  STL.64 [R1+0xa0], R24 ;  /* 0x0000a01801007387 */ /* 0x008fe80000100a00 */
[----:B------:R-:W-:Y:S04]  /*6870*/  STL.64 [R1+0xa8], R26 ;  /* 0x0000a81a01007387 */ /* 0x000fe80000100a00 */
[----:B--2---:R-:W-:Y:S04]  /*6880*/  STL.64 [R1+0x20], R20 ;  /* 0x0000201401007387 */ /* 0x004fe80000100a00 */
[----:B------:R-:W-:Y:S04]  /*6890*/  STL.64 [R1+0x28], R22 ;  /* 0x0000281601007387 */ /* 0x000fe80000100a00 */
[----:B-----5:R-:W1:Y:S04]  /*68a0*/  @P0 LDS.128 R8, [R0+0xc030] ;  /* 0x00c0300000080984 */ /* 0x020e680000000c00 */
[----:B-1----:R1:W-:Y:S04]  /*68b0*/  STL.64 [R1+0x140], R8 ;  /* 0x0001400801007387 */ /* 0x0023e80000100a00 */
[----:B------:R1:W-:Y:S04]  /*68c0*/  STL.64 [R1+0x70], R16 ;  /* 0x0000701001007387 */ /* 0x0003e80000100a00 */
[----:B------:R1:W-:Y:S04]  /*68d0*/  STL.64 [R1+0x78], R18 ;  /* 0x0000781201007387 */ /* 0x0003e80000100a00 */
[----:B------:R1:W-:Y:S04]  /*68e0*/  STL.64 [R1+0x148], R10 ;  /* 0x0001480a01007387 */ /* 0x0003e80000100a00 */
[----:B------:R1:W-:Y:S04]  /*68f0*/  STL.64 [R1+0xc0], R12 ;  /* 0x0000c00c01007387 */ /* 0x0003e80000100a00 */
[----:B------:R1:W-:Y:S02]  /*6900*/  STL.64 [R1+0xc8], R14 ;  /* 0x0000c80e01007387 */ /* 0x0003e40000100a00 */
.L_x_84:
[----:B------:R-:W-:Y:S05]  /*6910*/  BSYNC B1 ;  /* 0x0000000000017941 */ /* 0x000fea0003800000 */
.L_x_83:
[----:B-1----:R-:W-:Y:S01]  /*6920*/  SHF.R.U32.HI R17, RZ, 0x5, R3 ;  /* 0x00000005ff117819 */ /* 0x002fe20000011603 */
[----:B------:R-:W-:Y:S04]  /*6930*/  IMAD.U32 R0, RZ, RZ, UR45 ;  /* 0x0000002dff007e24 */ /* 0x000fe8000f8e00ff */
[----:B------:R-:W-:Y:S05]  /*6940*/  IMAD R16, R0, 0xe0, R2 ;  /* 0x000000e000107824 */ /* 0x000fea00078e0202 */
[----:B------:R-:W-:Y:S04]  /*6950*/  SHF.R.U32.HI R0, RZ, 0x15, R16 ;  /* 0x00000015ff007819 */ /* 0x000fe80000011610 */
[----:B------:R-:W-:Y:S01]  /*6960*/  LOP3.LUT P0, RZ, R0, 0x3, R17, 0x48, !PT ;  /* 0x0000000300ff7812 */ /* 0x000fe20007804811 */
[----:B------:R-:W-:Y:S01]  /*6970*/  @!UPT UIADD3 URZ, UPT, UPT, URZ, URZ, URZ ;  /* 0x000000fffffff290 */ /* 0x000fe2000fffe0ff */
[----:B------:R-:W-:Y:S11]  /*6980*/  @P4 BRA `(.L_x_88) ;  /* 0x0000000000084947 */ /* 0x000ff60003800000 */
[----:B------:R-:W1:Y:S02]  /*6990*/  SYNCS.PHASECHK.TRANS64.TRYWAIT P1, [R5+URZ+0xa0], R7 ;  /* 0x0000a007050075a7 */ /* 0x000e6400080211ff */
[----:B-1----:R-:W-:Y:S05]  /*69a0*/  @!P1 BRA `(.L_x_89) ;  /* 0x0000005c00e89947 */ /* 0x002fea0003800000 */
.L_x_88:
[----:B------:R-:W-:Y:S05]  /*69b0*/  @!P0 BRA `(.L_x_90) ;  /* 0x0000000000408947 */ /* 0x000fea0003800000 */
[----:B------:R-:W1:Y:S01]  /*69c0*/  LDCU.64 UR8, c[0x4][0x70] ;  /* 0x01000e00ff0877ac */ /* 0x000e620008000a00 */
[----:B------:R-:W-:Y:S01]  /*69d0*/  MOV R15, 0x0 ;  /* 0x00000000000f7802 */ /* 0x000fe20000000f00 */
[----:B------:R-:W-:Y:S02]  /*69e0*/  HFMA2 R12, -RZ, RZ, 0, 5.9604644775390625e-08 ;  /* 0x00000001ff0c7431 */ /* 0x000fe400000001ff */
[----:B------:R-:W-:Y:S02]  /*69f0*/  IMAD.MOV.U32 R8, RZ, RZ, 0x192 ;  /* 0x00000192ff087424 */ /* 0x000fe400078e00ff */
[----:B------:R-:W-:Y:S01]  /*6a00*/  IMAD.MOV.U32 R13, RZ, RZ, RZ ;  /* 0x000000ffff0d7224 */ /* 0x000fe200078e00ff */
[----:B------:R-:W4:Y:S01]  /*6a10*/  LDCU.64 UR6, c[0x4][0x78] ;  /* 0x01000f00ff0677ac */ /* 0x000f220008000a00 */
[----:B------:R-:W3:Y:S01]  /*6a20*/  LDC.64 R14, c[0x4][R15] ;  /* 0x010000000f0e7b82 */ /* 0x000ee20000000a00 */
[----:B------:R-:W5:Y:S01]  /*6a30*/  LDCU.64 UR4, c[0x4][0x10] ;  /* 0x01000200ff0477ac */ /* 0x000f620008000a00 */
[----:B-12---:R-:W-:Y:S01]  /*6a40*/  MOV R5, UR9 ;  /* 0x0000000900057c02 */ /* 0x006fe20008000f00 */
[----:B------:R-:W-:Y:S01]  /*6a50*/  IMAD.U32 R4, RZ, RZ, UR8 ;  /* 0x00000008ff047e24 */ /* 0x000fe2000f8e00ff */
[----:B----4-:R-:W-:Y:S01]  /*6a60*/  MOV R7, UR7 ;  /* 0x0000000700077c02 */ /* 0x010fe20008000f00 */
[----:B------:R-:W-:Y:S01]  /*6a70*/  IMAD.U32 R6, RZ, RZ, UR6 ;  /* 0x00000006ff067e24 */ /* 0x000fe2000f8e00ff */
[----:B-----5:R-:W-:Y:S01]  /*6a80*/  MOV R11, UR5 ;  /* 0x00000005000b7c02 */ /* 0x020fe20008000f00 */
[----:B------:R-:W-:Y:S02]  /*6a90*/  IMAD.U32 R10, RZ, RZ, UR4 ;  /* 0x00000004ff0a7e24 */ /* 0x000fe4000f8e00ff */
[----:B------:R-:W-:Y:S07]  /*6aa0*/  LEPC R20, `(.L_x_90) ;  /* 0x000000001014794e */ /* 0x000fee0000000000 */
[----:B---3--:R-:W-:Y:S05]  /*6ab0*/  CALL.ABS.NOINC R14 ;  /* 0x000000000e007343 */ /* 0x008fea0003c00000 */
.L_x_90:
[----:B------:R-:W-:Y:S05]  /*6ac0*/  WARPSYNC.ALL ;  /* 0x0000000000007948 */ /* 0x000fea0003800000 */
[C---:B------:R-:W-:Y:S01]  /*6ad0*/  R2UR UR4, R16.reuse ;  /* 0x00000000100472ca */ /* 0x040fe200000e0000 */
[----:B------:R-:W-:Y:S05]  /*6ae0*/  VIADD R0, R16, 0x20 ;  /* 0x0000002010007836 */ /* 0x000fea0000000000 */
[----:B------:R-:W-:Y:S04]  /*6af0*/  SHF.R.U32.HI R0, RZ, 0x15, R0 ;  /* 0x00000015ff007819 */ /* 0x000fe80000011600 */
[----:B------:R-:W-:Y:S03]  /*6b00*/  LOP3.LUT P0, RZ, R0, 0x3, R17, 0x48, !PT ;  /* 0x0000000300ff7812 */ /* 0x000fe60007804811 */
[----:B------:R-:W4:Y:S10]  /*6b10*/  LDTM.x32 R184, tmem[UR4] ;  /* 0x0000000400b879ee */ /* 0x000f3400082c0000 */
[----:B----4-:R-:W-:Y:S05]  /*6b20*/  @!P0 BRA `(.L_x_91) ;  /* 0x0000000000408947 */ /* 0x010fea0003800000 */
        /* <DEDUP_REMOVED lines=16> */
.L_x_91:
[----:B------:R-:W-:Y:S05]  /*6c30*/  WARPSYNC.ALL ;  /* 0x0000000000007948 */ /* 0x000fea0003800000 */
[C---:B------:R-:W-:Y:S01]  /*6c40*/  R2UR UR4, R16.reuse ;  /* 0x00000000100472ca */ /* 0x040fe200000e0000 */
[----:B------:R-:W-:Y:S05]  /*6c50*/  VIADD R0, R16, 0x40 ;  /* 0x0000004010007836 */ /* 0x000fea0000000000 */
[----:B------:R-:W-:Y:S04]  /*6c60*/  SHF.R.U32.HI R0, RZ, 0x15, R0 ;  /* 0x00000015ff007819 */ /* 0x000fe80000011600 */
[----:B------:R-:W-:Y:S03]  /*6c70*/  LOP3.LUT P0, RZ, R0, 0x3, R17, 0x48, !PT ;  /* 0x0000000300ff7812 */ /* 0x000fe60007804811 */
[----:B------:R-:W4:Y:S10]  /*6c80*/  LDTM.x32 R152, tmem[UR4+0x20] ;  /* 0x00002004009879ee */ /* 0x000f3400082c0000 */
        /* <DEDUP_REMOVED lines=17> */
.L_x_92:
        /* <DEDUP_REMOVED lines=23> */
.L_x_93:
        /* <DEDUP_REMOVED lines=23> */
.L_x_94:
[----:B------:R-:W4:Y:S01]  /*7080*/  S2R R0, SR_TID.X ;  /* 0x0000000000007919 */ /* 0x000f220000002100 */
[----:B------:R-:W-:Y:S05]  /*7090*/  WARPSYNC.ALL ;  /* 0x0000000000007948 */ /* 0x000fea0003800000 */
[C---:B------:R-:W-:Y:S01]  /*70a0*/  R2UR UR4, R16.reuse ;  /* 0x00000000100472ca */ /* 0x040fe200000e0000 */
[----:B------:R-:W-:Y:S05]  /*70b0*/  VIADD R3, R16, 0xa0 ;  /* 0x000000a010037836 */ /* 0x000fea0000000000 */
[----:B------:R-:W-:Y:S07]  /*70c0*/  SHF.R.U32.HI R3, RZ, 0x15, R3 ;  /* 0x00000015ff037819 */ /* 0x000fee0000011603 */
[----:B------:R-:W1:Y:S01]  /*70d0*/  LDTM.x32 R56, tmem[UR4+0x80] ;  /* 0x00008004003879ee */ /* 0x000e6200082c0000 */
[----:B----4-:R-:W-:Y:S04]  /*70e0*/  SHF.R.U32.HI R0, RZ, 0x5, R0 ;  /* 0x00000005ff007819 */ /* 0x010fe80000011600 */
[----:B------:R-:W-:Y:S11]  /*70f0*/  LOP3.LUT P0, RZ, R3, 0x3, R0, 0x48, !PT ;  /* 0x0000000303ff7812 */ /* 0x000ff60007804800 */
[----:B------:R-:W-:Y:S02]  /*7100*/  @!UPT UIADD3 URZ, UPT, UPT, URZ, URZ, URZ ;  /* 0x000000fffffff290 */ /* 0x000fe4000fffe0ff */
[----:B-1----:R-:W-:Y:S05]  /*7110*/  @!P0 BRA `(.L_x_95) ;  /* 0x0000000000408947 */ /* 0x002fea0003800000 */
[----:B------:R-:W2:Y:S01]  /*7120*/  LDCU.64 UR8, c[0x4][0x70] ;  /* 0x01000e00ff0877ac */ /* 0x000ea20008000a00 */
[----:B------:R-:W-:Y:S01]  /*7130*/  MOV R15, 0x0 ;  /* 0x00000000000f7802 */ /* 0x000fe20000000f00 */
[----:B------:R-:W-:Y:S02]  /*7140*/  HFMA2 R12, -RZ, RZ, 0, 5.9604644775390625e-08 ;  /* 0x00000001ff0c7431 */ /* 0x000fe400000001ff */
[----:B------:R-:W-:Y:S02]  /*7150*/  IMAD.MOV.U32 R8, RZ, RZ, 0x192 ;  /* 0x00000192ff087424 */ /* 0x000fe400078e00ff */
[----:B------:R-:W-:Y:S01]  /*7160*/  IMAD.MOV.U32 R13, RZ, RZ, RZ ;  /* 0x000000ffff0d7224 */ /* 0x000fe200078e00ff */
[----:B------:R-:W1:Y:S01]  /*7170*/  LDCU.64 UR6, c[0x4][0x78] ;  /* 0x01000f00ff0677ac */ /* 0x000e620008000a00 */
[----:B------:R-:W4:Y:S01]  /*7180*/  LDC.64 R14, c[0x4][R15] ;  /* 0x010000000f0e7b82 */ /* 0x000f220000000a00 */
[----:B------:R-:W5:Y:S01]  /*7190*/  LDCU.64 UR4, c[0x4][0x10] ;  /* 0x01000200ff0477ac */ /* 0x000f620008000a00 */
[----:B--2---:R-:W-:Y:S01]  /*71a0*/  MOV R5, UR9 ;  /* 0x0000000900057c02 */ /* 0x004fe20008000f00 */
[----:B------:R-:W-:Y:S01]  /*71b0*/  IMAD.U32 R4, RZ, RZ, UR8 ;  /* 0x00000008ff047e24 */ /* 0x000fe2000f8e00ff */
[----:B-1----:R-:W-:Y:S01]  /*71c0*/  MOV R7, UR7 ;  /* 0x0000000700077c02 */ /* 0x002fe20008000f00 */
[----:B------:R-:W-:Y:S01]  /*71d0*/  IMAD.U32 R6, RZ, RZ, UR6 ;  /* 0x00000006ff067e24 */ /* 0x000fe2000f8e00ff */
[----:B-----5:R-:W-:Y:S01]  /*71e0*/  MOV R11, UR5 ;  /* 0x00000005000b7c02 */ /* 0x020fe20008000f00 */
[----:B------:R-:W-:Y:S02]  /*71f0*/  IMAD.U32 R10, RZ, RZ, UR4 ;  /* 0x00000004ff0a7e24 */ /* 0x000fe4000f8e00ff */
[----:B------:R-:W-:Y:S07]  /*7200*/  LEPC R20, `(.L_x_95) ;  /* 0x000000001014794e */ /* 0x000fee0000000000 */
[----:B---34-:R-:W-:Y:S05]  /*7210*/  CALL.ABS.NOINC R14 ;  /* 0x000000000e007343 */ /* 0x018fea0003c00000 */
.L_x_95:
[----:B------:R-:W1:Y:S01]  /*7220*/  S2R R0, SR_TID.X ;  /* 0x0000000000007919 */ /* 0x000e620000002100 */
[----:B------:R-:W-:Y:S05]  /*7230*/  WARPSYNC.ALL ;  /* 0x0000000000007948 */ /* 0x000fea0003800000 */
[C---:B------:R-:W-:Y:S01]  /*7240*/  R2UR UR4, R16.reuse ;  /* 0x00000000100472ca */ /* 0x040fe200000e0000 */
[----:B------:R-:W-:Y:S05]  /*7250*/  VIADD R3, R16, 0xc0 ;  /* 0x000000c010037836 */ /* 0x000fea0000000000 */
[----:B------:R-:W-:Y:S07]  /*7260*/  SHF.R.U32.HI R3, RZ, 0x15, R3 ;  /* 0x00000015ff037819 */ /* 0x000fee0000011603 */
[----:B------:R-:W4:Y:S01]  /*7270*/  LDTM.x32 R24, tmem[UR4+0xa0] ;  /* 0x0000a004001879ee */ /* 0x000f2200082c0000 */
[----:B-1----:R-:W-:Y:S04]  /*7280*/  SHF.R.U32.HI R0, RZ, 0x5, R0 ;  /* 0x00000005ff007819 */ /* 0x002fe80000011600 */
[----:B------:R-:W-:Y:S11]  /*7290*/  LOP3.LUT P0, RZ, R3, 0x3, R0, 0x48, !PT ;  /* 0x0000000303ff7812 */ /* 0x000ff60007804800 */
[----:B------:R-:W-:Y:S02]  /*72a0*/  @!UPT UIADD3 URZ, UPT, UPT, URZ, URZ, URZ ;  /* 0x000000fffffff290 */ /* 0x000fe4000fffe0ff */
[----:B----4-:R-:W-:Y:S05]  /*72b0*/  @!P0 BRA `(.L_x_96) ;  /* 0x0000000000408947 */ /* 0x010fea0003800000 */
        /* <DEDUP_REMOVED lines=16> */
.L_x_96:
[----:B------:R-:W1:Y:S01]  /*73c0*/  S2R R15, SR_TID.X ;  /* 0x00000000000f7919 */ /* 0x000e620000002100 */
[----:B------:R-:W-:Y:S05]  /*73d0*/  WARPSYNC.ALL ;  /* 0x0000000000007948 */ /* 0x000fea0003800000 */
[----:B-1----:R-:W-:Y:S01]  /*73e0*/  LOP3.LUT P1, R250, R15, 0x60, RZ, 0xc0, !PT ;  /* 0x000000600ffa7812 */ /* 0x002fe2000782c0ff */
[----:B------:R-:W4:Y:S01]  /*73f0*/  LDL.LU R228, [R1+0x180] ;  /* 0x0001800001e47983 */ /* 0x000f220000300800 */
[--C-:B------:R-:W-:Y:S01]  /*7400*/  HADD2.F32 R3, -RZ, R224.reuse.H0_H0 ;  /* 0x200000e0ff037230 */ /* 0x100fe20000004100 */
[----:B------:R-:W-:Y:S01]  /*7410*/  R2UR UR5, R16 ;  /* 0x00000000100572ca */ /* 0x000fe200000e0000 */
[----:B------:R-:W-:Y:S01]  /*7420*/  HADD2.F32 R4, -RZ, R224.H1_H1 ;  /* 0x300000e0ff047230 */ /* 0x000fe20000004100 */
[----:B------:R-:W4:Y:S01]  /*7430*/  LDL.LU R252, [R1+0x18c] ;  /* 0x00018c0001fc7983 */ /* 0x000f220000300800 */
[--C-:B--2---:R-:W-:Y:S01]  /*7440*/  HADD2.F32 R5, -RZ, R225.reuse.H0_H0 ;  /* 0x200000e1ff057230 */ /* 0x104fe20000004100 */
[----:B------:R-:W-:Y:S01]  /*7450*/  ISETP.NE.AND P0, PT, R250, RZ, PT ;  /* 0x000000fffa00720c */ /* 0x000fe20003f05270 */
[----:B------:R-:W-:Y:S01]  /*7460*/  HADD2.F32 R6, -RZ, R225.H1_H1 ;  /* 0x300000e1ff067230 */ /* 0x000fe20000004100 */
[----:B------:R1:W-:Y:S01]  /*7470*/  STL [R1+0x1a4], R54 ;  /* 0x0001a43601007387 */ /* 0x0003e20000100800 */
[--C-:B------:R-:W-:Y:S02]  /*7480*/  HADD2.F32 R7, -RZ, R226.reuse.H0_H0 ;  /* 0x200000e2ff077230 */ /* 0x100fe40000004100 */
[C---:B---3--:R-:W-:Y:S01]  /*7490*/  FMUL R0, R248.reuse, R184 ;  /* 0x000000b8f8007220 */ /* 0x048fe20000400000 */
[----:B------:R-:W-:Y:S01]  /*74a0*/  HADD2.F32 R8, -RZ, R226.H1_H1 ;  /* 0x300000e2ff087230 */ /* 0x000fe20000004100 */
[----:B------:R-:W2:Y:S01]  /*74b0*/  S2UR UR6, SR_CgaCtaId ;  /* 0x00000000000679c3 */ /* 0x000ea20000008800 */
[--C-:B------:R-:W-:Y:S02]  /*74c0*/  HADD2.F32 R10, -RZ, R227.reuse.H0_H0 ;  /* 0x200000e3ff0a7230 */ /* 0x100fe40000004100 */
[C---:B------:R-:W-:Y:S01]  /*74d0*/  FFMA R0, R249.reuse, R3, R0 ;  /* 0x00000003f9007223 */ /* 0x040fe20000000000 */
[----:B------:R-:W-:Y:S02]  /*74e0*/  HADD2.F32 R11, -RZ, R227.H1_H1 ;  /* 0x300000e3ff0b7230 */ /* 0x000fe40000004100 */
[C---:B------:R-:W-:Y:S01]  /*74f0*/  FMUL R3, R248.reuse, R185 ;  /* 0x000000b9f8037220 */ /* 0x040fe20000400000 */
[--C-:B------:R-:W-:Y:S02]  /*7500*/  HADD2.F32 R13, -RZ, R220.reuse.H0_H0 ;  /* 0x200000dcff0d7230 */ /* 0x100fe40000004100 */
[C---:B------:R-:W-:Y:S01]  /*7510*/  FMUL R9, R248.reuse, R191 ;  /* 0x000000bff8097220 */ /* 0x040fe20000400000 */
[----:B------:R-:W-:Y:S02]  /*7520*/  HADD2.F32 R14, -RZ, R220.H1_H1 ;  /* 0x300000dcff0e7230 */ /* 0x000fe40000004100 */
[C---:B------:R-:W-:Y:S01]  /*7530*/  FFMA R3, R249.reuse, R4, R3 ;  /* 0x00000004f9037223 */ /* 0x040fe20000000003 */
[----:B------:R-:W-:Y:S02]  /*7540*/  HADD2.F32 R16, -RZ, R221.H1_H1 ;  /* 0x300000ddff107230 */ /* 0x000fe40000004100 */
[C---:B------:R-:W-:Y:S01]  /*7550*/  FMUL R4, R248.reuse, R186 ;  /* 0x000000baf8047220 */ /* 0x040fe20000400000 */
[--C-:B------:R-:W-:Y:S02]  /*7560*/  HADD2.F32 R17, -RZ, R222.reuse.H0_H0 ;  /* 0x200000deff117230 */ /* 0x100fe40000004100 */
[C---:B------:R-:W-:Y:S01]  /*7570*/  FMUL R108, R248.reuse, R108 ;  /* 0x0000006cf86c7220 */ /* 0x040fe20000400000 */
[----:B------:R-:W-:Y:S02]  /*7580*/  HADD2.F32 R18, -RZ, R222.H1_H1 ;  /* 0x300000deff127230 */ /* 0x000fe40000004100 */
[C---:B------:R-:W-:Y:S01]  /*7590*/  FFMA R4, R249.reuse, R5, R4 ;  /* 0x00000005f9047223 */ /* 0x040fe20000000004 */
[C---:B------:R-:W-:Y:S01]  /*75a0*/  FMUL R5, R248.reuse, R187 ;  /* 0x000000bbf8057220 */ /* 0x040fe20000400000 */
[--C-:B------:R-:W-:Y:S02]  /*75b0*/  HADD2.F32 R19, -RZ, R223.reuse.H0_H0 ;  /* 0x200000dfff137230 */ /* 0x100fe40000004100 */
[C---:B------:R-:W-:Y:S01]  /*75c0*/  FMUL R109, R248.reuse, R109 ;  /* 0x0000006df86d7220 */ /* 0x040fe20000400000 */
[----:B------:R-:W-:Y:S02]  /*75d0*/  HADD2.F32 R20, -RZ, R223.H1_H1 ;  /* 0x300000dfff147230 */ /* 0x000fe40000004100 */
[----:B------:R-:W-:Y:S01]  /*75e0*/  FFMA R5, R249, R6, R5 ;  /* 0x00000006f9057223 */ /* 0x000fe20000000005 */
[--C-:B------:R-:W-:Y:S01]  /*75f0*/  HADD2.F32 R21, -RZ, R217.reuse.H0_H0 ;  /* 0x200000d9ff157230 */ /* 0x100fe20000004100 */
[----:B-1----:R-:W3:Y:S01]  /*7600*/  LDL.LU R54, [R1+0x188] ;  /* 0x0001880001367983 */ /* 0x002ee20000300800 */
[----:B------:R-:W-:Y:S02]  /*7610*/  HADD2.F32 R22, -RZ, R217.H1_H1 ;  /* 0x300000d9ff167230 */ /* 0x000fe40000004100 */
[C---:B------:R-:W-:Y:S01]  /*7620*/  FMUL R6, R248.reuse, R188 ;  /* 0x000000bcf8067220 */ /* 0x040fe20000400000 */
[----:B------:R-:W-:Y:S01]  /*7630*/  F2FP.F16.F32.PACK_AB R188, R3, R0 ;  /* 0x0000000003bc723e */ /* 0x000fe200000000ff */
[----:B------:R1:W-:Y:S01]  /*7640*/  STL [R1+0x1a0], R55 ;  /* 0x0001a03701007387 */ /* 0x0003e20000100800 */
[--C-:B------:R-:W-:Y:S02]  /*7650*/  HADD2.F32 R23, -RZ, R218.reuse.H0_H0 ;  /* 0x200000daff177230 */ /* 0x100fe40000004100 */
[----:B------:R-:W-:Y:S01]  /*7660*/  FFMA R6, R249, R7, R6 ;  /* 0x00000007f9067223 */ /* 0x000fe20000000006 */
[----:B------:R-:W-:Y:S02]  /*7670*/  HADD2.F32 R184, -RZ, R218.H1_H1 ;  /* 0x300000daffb87230 */ /* 0x000fe40000004100 */
[C---:B------:R-:W-:Y:S01]  /*7680*/  FMUL R7, R248.reuse, R189 ;  /* 0x000000bdf8077220 */ /* 0x040fe20000400000 */
[----:B------:R-:W-:Y:S01]  /*7690*/  F2FP.F16.F32.PACK_AB R189, R5, R4 ;  /* 0x0000000405bd723e */ /* 0x000fe200000000ff */
[--C-:B------:R-:W-:Y:S02]  /*76a0*/  HADD2.F32 R185, -RZ, R219.reuse.H0_H0 ;  /* 0x200000dbffb97230 */ /* 0x100fe40000004100 */
[C---:B------:R-:W-:Y:S01]  /*76b0*/  FMUL R0, R248.reuse, R192 ;  /* 0x000000c0f8007220 */ /* 0x040fe20000400000 */
[----:B------:R-:W-:Y:S02]  /*76c0*/  HADD2.F32 R186, -RZ, R219.H1_H1 ;  /* 0x300000dbffba7230 */ /* 0x000fe40000004100 */
[----:B------:R-:W-:Y:S01]  /*76d0*/  FFMA R7, R249, R8, R7 ;  /* 0x00000008f9077223 */ /* 0x000fe20000000007 */
[C---:B------:R-:W-:Y:S01]  /*76e0*/  FMUL R8, R248.reuse, R190 ;  /* 0x000000bef8087220 */ /* 0x040fe20000400000 */
[C---:B------:R-:W-:Y:S01]  /*76f0*/  FMUL R3, R248.reuse, R193 ;  /* 0x000000c1f8037220 */ /* 0x040fe20000400000 */
[C---:B------:R-:W-:Y:S01]  /*7700*/  FMUL R4, R248.reuse, R198 ;  /* 0x000000c6f8047220 */ /* 0x040fe20000400000 */
[C---:B------:R-:W-:Y:S01]  /*7710*/  FMUL R5, R248.reuse, R199 ;  /* 0x000000c7f8057220 */ /* 0x040fe20000400000 */
[----:B------:R-:W-:Y:S01]  /*7720*/  F2FP.F16.F32.PACK_AB R190, R7, R6 ;  /* 0x0000000607be723e */ /* 0x000fe200000000ff */
[C---:B------:R-:W-:Y:S01]  /*7730*/  FFMA R8, R249.reuse, R10, R8 ;  /* 0x0000000af9087223 */ /* 0x040fe20000000008 */
[C---:B------:R-:W-:Y:S01]  /*7740*/  FFMA R9, R249.reuse, R11, R9 ;  /* 0x0000000bf9097223 */ /* 0x040fe20000000009 */
[C---:B------:R-:W-:Y:S01]  /*7750*/  FFMA R0, R249.reuse, R13, R0 ;  /* 0x0000000df9007223 */ /* 0x040fe20000000000 */
[----:B------:R-:W-:Y:S02]  /*7760*/  HADD2.F32 R13, -RZ, R221.H0_H0 ;  /* 0x200000ddff0d7230 */ /* 0x000fe40000004100 */
[----:B------:R-:W-:Y:S01]  /*7770*/  FFMA R3, R249, R14, R3 ;  /* 0x0000000ef9037223 */ /* 0x000fe20000000003 */
[C---:B------:R-:W-:Y:S01]  /*7780*/  FMUL R6, R248.reuse, R202 ;  /* 0x000000caf8067220 */ /* 0x040fe20000400000 */
[----:B------:R-:W-:Y:S01]  /*7790*/  F2FP.F16.F32.PACK_AB R191, R9, R8 ;  /* 0x0000000809bf723e */ /* 0x000fe200000000ff */
[C---:B------:R-:W-:Y:S01]  /*77a0*/  FMUL R7, R248.reuse, R203 ;  /* 0x000000cbf8077220 */ /* 0x040fe20000400000 */
[C---:B------:R-:W-:Y:S01]  /*77b0*/  FMUL R8, R248.reuse, R204 ;  /* 0x000000ccf8087220 */ /* 0x040fe20000400000 */
[----:B------:R-:W-:Y:S01]  /*77c0*/  F2FP.F16.F32.PACK_AB R192, R3, R0 ;  /* 0x0000000003c0723e */ /* 0x000fe200000000ff */
[----:B-1----:R-:W3:Y:S01]  /*77d0*/  LDL.LU R55, [R1+0x184] ;  /* 0x0001840001377983 */ /* 0x002ee20000300800 */
[C---:B------:R-:W-:Y:S01]  /*77e0*/  SHF.L.U32 R11, R15.reuse, 0x5, RZ ;  /* 0x000000050f0b7819 */ /* 0x040fe200000006ff */
[----:B------:R-:W-:Y:S01]  /*77f0*/  UMOV UR4, 0x400 ;  /* 0x0000040000047882 */ /* 0x000fe20000000000 */
[----:B------:R-:W-:Y:S01]  /*7800*/  SHF.L.U32 R10, R15, 0x2, RZ ;  /* 0x000000020f0a7819 */ /* 0x000fe200000006ff */
[----:B------:R1:W-:Y:S01]  /*7810*/  STL [R1+0x19c], R2 ;  /* 0x00019c0201007387 */ /* 0x0003e20000100800 */
[----:B------:R-:W-:Y:S01]  /*7820*/  LOP3.LUT R12, R11, 0xc0, RZ, 0xc0, !PT ;  /* 0x000000c00b0c7812 */ /* 0x000fe200078ec0ff */
[C---:B------:R-:W-:Y:S01]  /*7830*/  FMUL R0, R248.reuse, R200 ;  /* 0x000000c8f8007220 */ /* 0x040fe20000400000 */
[C---:B------:R-:W-:Y:S01]  /*7840*/  FMUL R3, R248.reuse, R201 ;  /* 0x000000c9f8037220 */ /* 0x040fe20000400000 */
[----:B------:R-:W-:Y:S01]  /*7850*/  SHF.L.U32 R15, R15, 0x4, RZ ;  /* 0x000000040f0f7819 */ /* 0x000fe200000006ff */
[----:B------:R-:W-:Y:S01]  /*7860*/  FMUL R88, R248, R88 ;  /* 0x00000058f8587220 */ /* 0x000fe20000400000 */
[----:B------:R-:W-:Y:S01]  /*7870*/  LOP3.LUT R12, R12, 0x18, R10, 0xf8, !PT ;  /* 0x000000180c0c7812 */ /* 0x000fe200078ef80a */
[C---:B------:R-:W-:Y:S01]  /*7880*/  FMUL R10, R248.reuse, R194 ;  /* 0x000000c2f80a7220 */ /* 0x040fe20000400000 */
[C---:B------:R-:W-:Y:S01]  /*7890*/  FMUL R89, R248.reuse, R89 ;  /* 0x00000059f8597220 */ /* 0x040fe20000400000 */
[----:B------:R-:W-:Y:S01]  /*78a0*/  FMUL R90, R248, R90 ;  /* 0x0000005af85a7220 */ /* 0x000fe20000400000 */
[----:B------:R-:W-:Y:S01]  /*78b0*/  LOP3.LUT R14, R12, 0xf20, R11, 0xf8, !PT ;  /* 0x00000f200c0e7812 */ /* 0x000fe200078ef80b */
[C---:B------:R-:W-:Y:S01]  /*78c0*/  FMUL R11, R248.reuse, R195 ;  /* 0x000000c3f80b7220 */ /* 0x040fe20000400000 */
[C---:B------:R-:W-:Y:S01]  /*78d0*/  FMUL R12, R248.reuse, R196 ;  /* 0x000000c4f80c7220 */ /* 0x040fe20000400000 */
[C---:B------:R-:W-:Y:S01]  /*78e0*/  FFMA R10, R249.reuse, R13, R10 ;  /* 0x0000000df90a7223 */ /* 0x040fe2000000000a */
[C---:B------:R-:W-:Y:S01]  /*78f0*/  FMUL R13, R248.reuse, R197 ;  /* 0x000000c5f80d7220 */ /* 0x040fe20000400000 */
[C---:B------:R-:W-:Y:S01]  /*7900*/  FFMA R11, R249.reuse, R16, R11 ;  /* 0x00000010f90b7223 */ /* 0x040fe2000000000b */
[C---:B------:R-:W-:Y:S01]  /*7910*/  FFMA R12, R249.reuse, R17, R12 ;  /* 0x00000011f90c7223 */ /* 0x040fe2000000000c */
[--C-:B------:R-:W-:Y:S02]  /*7920*/  HADD2.F32 R17, -RZ, R216.reuse.H0_H0 ;  /* 0x200000d8ff117230 */ /* 0x100fe40000004100 */
[C---:B------:R-:W-:Y:S01]  /*7930*/  FFMA R13, R249.reuse, R18, R13 ;  /* 0x00000012f90d7223 */ /* 0x040fe2000000000d */
[----:B------:R-:W-:Y:S02]  /*7940*/  HADD2.F32 R18, -RZ, R216.H1_H1 ;  /* 0x300000d8ff127230 */ /* 0x000fe40000004100 */
[C---:B------:R-:W-:Y:S01]  /*7950*/  FFMA R4, R249.reuse, R19, R4 ;  /* 0x00000013f9047223 */ /* 0x040fe20000000004 */
[C---:B------:R-:W-:Y:S01]  /*7960*/  FFMA R5, R249.reuse, R20, R5 ;  /* 0x00000014f9057223 */ /* 0x040fe20000000005 */
[----:B------:R-:W-:Y:S01]  /*7970*/  MOV R16, UR44 ;  /* 0x0000002c00107c02 */ /* 0x000fe20008000f00 */
[C---:B------:R-:W-:Y:S01]  /*7980*/  FFMA R0, R249.reuse, R17, R0 ;  /* 0x00000011f9007223 */ /* 0x040fe20000000000 */
[C---:B------:R-:W-:Y:S01]  /*7990*/  FFMA R3, R249.reuse, R18, R3 ;  /* 0x00000012f9037223 */ /* 0x040fe20000000003 */
[C---:B------:R-:W-:Y:S01]  /*79a0*/  FFMA R6, R249.reuse, R21, R6 ;  /* 0x00000015f9067223 */ /* 0x040fe20000000006 */
[C---:B------:R-:W-:Y:S01]  /*79b0*/  FFMA R7, R249.reuse, R22, R7 ;  /* 0x00000016f9077223 */ /* 0x040fe20000000007 */
[----:B------:R-:W-:Y:S01]  /*79c0*/  FFMA R8, R249, R23, R8 ;  /* 0x00000017f9087223 */ /* 0x000fe20000000008 */
[----:B------:R-:W-:Y:S01]  /*79d0*/  F2FP.F16.F32.PACK_AB R195, R5, R4 ;  /* 0x0000000405c3723e */ /* 0x000fe200000000ff */
[C---:B------:R-:W-:Y:S01]  /*79e0*/  FMUL R4, R248.reuse, R207 ;  /* 0x000000cff8047220 */ /* 0x040fe20000400000 */
[----:B------:R-:W-:Y:S01]  /*79f0*/  F2FP.F16.F32.PACK_AB R193, R11, R10 ;  /* 0x0000000a0bc1723e */ /* 0x000fe200000000ff */
[C---:B------:R-:W-:Y:S01]  /*7a00*/  FMUL R5, R248.reuse, R208 ;  /* 0x000000d0f8057220 */ /* 0x040fe20000400000 */
[----:B------:R-:W-:Y:S01]  /*7a10*/  F2FP.F16.F32.PACK_AB R17, R7, R6 ;  /* 0x000000060711723e */ /* 0x000fe200000000ff */
[C---:B------:R-:W-:Y:S01]  /*7a20*/  FMUL R6, R248.reuse, R209 ;  /* 0x000000d1f8067220 */ /* 0x040fe20000400000 */
[----:B------:R-:W-:Y:S01]  /*7a30*/  F2FP.F16.F32.PACK_AB R194, R13, R12 ;  /* 0x0000000c0dc2723e */ /* 0x000fe200000000ff */
[C---:B------:R-:W-:Y:S01]  /*7a40*/  FMUL R91, R248.reuse, R91 ;  /* 0x0000005bf85b7220 */ /* 0x040fe20000400000 */
        /* <DEDUP_REMOVED lines=87> */
[----:B------:R-:W-:Y:S01]  /*7fc0*/  FMUL R51, R248, R51 ;  /* 0x00000033f8337220 */ /* 0x000fe20000400000 */
[----:B------:R-:W-:Y:S01]  /*7fd0*/  UIADD3 UR10, UPT, UPT, UR44, 0x1, URZ ;  /* 0x000000012c0a7890 */ /* 0x000fe2000fffe0ff */
[----:B------:R-:W-:Y:S01]  /*7fe0*/  BSSY.RECONVERGENT B0, `(.L_x_97) ;  /* 0x00003d5000007945 */ /* 0x000fe20003800200 */
[----:B--2---:R-:W-:Y:S04]  /*7ff0*/  ULEA UR4, UR6, UR4, 0x18 ;  /* 0x0000000406047291 */ /* 0x004fe8000f8ec0ff */
[----:B------:R-:W-:Y:S02]  /*8000*/  ULEA UR7, UR45, UR4, 0x3 ;  /* 0x000000042d077291 */ /* 0x000fe4000f8e18ff */
[----:B------:R-:W-:Y:S02]  /*8010*/  LEA R14, R14, UR4, 0x1 ;  /* 0x000000040e0e7c11 */ /* 0x000fe4000f8e08ff */
[----:B------:R-:W-:Y:S03]  /*8020*/  UIADD3 UR7, UPT, UPT, UR7, 0xb0, URZ ;  /* 0x000000b007077890 */ /* 0x000fe6000fffe0ff */
[----:B------:R-:W-:Y:S01]  /*8030*/  IMAD R14, R16, 0xe000, R14 ;  /* 0x0000e000100e7824 */ /* 0x000fe200078e020e */
[----:B------:R-:W-:Y:S01]  /*8040*/  F2FP.F16.F32.PACK_AB R16, R3, R0 ;  /* 0x000000000310723e */ /* 0x000fe200000000ff */
[C---:B------:R-:W-:Y:S01]  /*8050*/  FMUL R0, R248.reuse, R205 ;  /* 0x000000cdf8007220 */ /* 0x040fe20000400000 */
[----:B------:R-:W-:Y:S01]  /*8060*/  UPRMT UR7, UR6, 0x654, UR7 ;  /* 0x0000065406077896 */ /* 0x000fe20008000007 */
[----:B------:R-:W-:Y:S02]  /*8070*/  FMUL R3, R248, R206 ;  /* 0x000000cef8037220 */ /* 0x000fe40000400000 */
[C---:B------:R-:W-:Y:S02]  /*8080*/  FFMA R0, R249.reuse, R184, R0 ;  /* 0x000000b8f9007223 */ /* 0x040fe40000000000 */
[C---:B------:R-:W-:Y:S01]  /*8090*/  FFMA R3, R249.reuse, R185, R3 ;  /* 0x000000b9f9037223 */ /* 0x040fe20000000003 */
[----:B------:R-:W-:Y:S01]  /*80a0*/  FFMA R4, R249, R186, R4 ;  /* 0x000000baf9047223 */ /* 0x000fe20000000004 */
[----:B------:R-:W2:Y:S01]  /*80b0*/  LDL.LU R185, [R1+0x170] ;  /* 0x0001700001b97983 */ /* 0x000ea20000300800 */
[----:B------:R-:W-:Y:S01]  /*80c0*/  F2FP.F16.F32.PACK_AB R18, R0, R8 ;  /* 0x000000080012723e */ /* 0x000fe200000000ff */
[----:B------:R-:W-:Y:S01]  /*80d0*/  FMUL R8, R248, R214 ;  /* 0x000000d6f8087220 */ /* 0x000fe20000400000 */
[C---:B------:R-:W-:Y:S01]  /*80e0*/  LOP3.LUT R0, R15.reuse, 0x20, RZ, 0xc0, !PT ;  /* 0x000000200f007812 */ /* 0x040fe200078ec0ff */
[----:B------:R-:W2:Y:S01]  /*80f0*/  LDL.LU R187, [R1+0x174] ;  /* 0x0001740001bb7983 */ /* 0x000ea20000300800 */
[----:B------:R-:W-:Y:S02]  /*8100*/  LOP3.LUT R15, R15, 0x40, RZ, 0xc0, !PT ;  /* 0x000000400f0f7812 */ /* 0x000fe400078ec0ff */
[--C-:B------:R-:W-:Y:S01]  /*8110*/  IADD3 R251, PT, PT, -R0, 0x200, R14.reuse ;  /* 0x0000020000fb7810 */ /* 0x100fe20007ffe10e */
[----:B------:R-:W-:Y:S01]  /*8120*/  FMUL R0, R248, R210 ;  /* 0x000000d2f8007220 */ /* 0x000fe20000400000 */
[----:B------:R-:W-:Y:S01]  /*8130*/  F2FP.F16.F32.PACK_AB R19, R4, R3 ;  /* 0x000000030413723e */ /* 0x000fe200000000ff */
[C---:B------:R-:W-:Y:S01]  /*8140*/  FMUL R3, R248.reuse, R211 ;  /* 0x000000d3f8037220 */ /* 0x040fe20000400000 */
[----:B-1----:R-:W-:Y:S01]  /*8150*/  IADD3 R2, PT, PT, -R15, 0x200, R14 ;  /* 0x000002000f027810 */ /* 0x002fe20007ffe10e */
[--C-:B----4-:R-:W-:Y:S02]  /*8160*/  HADD2.F32 R7, -RZ, R228.reuse.H0_H0 ;  /* 0x200000e4ff077230 */ /* 0x110fe40000004100 */
[----:B------:R-:W-:Y:S02]  /*8170*/  HADD2.F32 R9, -RZ, R228.H1_H1 ;  /* 0x300000e4ff097230 */ /* 0x000fe40000004100 */
[----:B------:R-:W1:Y:S01]  /*8180*/  LDTM.x32 R216, tmem[UR5+0xc0] ;  /* 0x0000c00500d879ee */ /* 0x000e6200082c0000 */
[----:B------:R-:W-:Y:S01]  /*8190*/  NOP ;  /* 0x0000000000007918 */ /* 0x000fe20000000000 */
[----:B-1----:R-:W-:Y:S01]  /*81a0*/  SYNCS.ARRIVE.TRANS64.RED.A1T0 RZ, [UR7], RZ ;  /* 0x000000ffffff79a7 */ /* 0x002fe20008100407 */
[----:B------:R1:W-:Y:S01]  /*81b0*/  STS.128 [R14+0x200], R188 ;  /* 0x000200bc0e007388 */ /* 0x0003e20000000c00 */
[--C-:B------:R-:W-:Y:S02]  /*81c0*/  HADD2.F32 R12, -RZ, R252.reuse.H0_H0 ;  /* 0x200000fcff0c7230 */ /* 0x100fe40000004100 */
[C---:B------:R-:W-:Y:S01]  /*81d0*/  FFMA R5, R249.reuse, R7, R5 ;  /* 0x00000007f9057223 */ /* 0x040fe20000000005 */
[----:B------:R-:W-:Y:S01]  /*81e0*/  HADD2.F32 R13, -RZ, R252.H1_H1 ;  /* 0x300000fcff0d7230 */ /* 0x000fe20000004100 */
[----:B------:R4:W-:Y:S01]  /*81f0*/  STS.128 [R251+0x10], R192 ;  /* 0x000010c0fb007388 */ /* 0x0009e20000000c00 */
[C---:B------:R-:W-:Y:S01]  /*8200*/  FFMA R6, R249.reuse, R9, R6 ;  /* 0x00000009f9067223 */ /* 0x040fe20000000006 */
[----:B------:R-:W-:Y:S01]  /*8210*/  FMUL R9, R248, R215 ;  /* 0x000000d7f8097220 */ /* 0x000fe20000400000 */
[----:B------:R-:W-:Y:S01]  /*8220*/  UIADD3 UR7, UPT, UPT, UR45, 0x1, URZ ;  /* 0x000000012d077890 */ /* 0x000fe2000fffe0ff */
[----:B------:R4:W-:Y:S01]  /*8230*/  STS.128 [R2+0x20], R16 ;  /* 0x0000201002007388 */ /* 0x0009e20000000c00 */
[--C-:B---3--:R-:W-:Y:S02]  /*8240*/  HADD2.F32 R10, -RZ, R54.reuse.H0_H0 ;  /* 0x20000036ff0a7230 */ /* 0x108fe40000004100 */
[----:B------:R-:W-:Y:S01]  /*8250*/  HADD2.F32 R11, -RZ, R54.H1_H1 ;  /* 0x30000036ff0b7230 */ /* 0x000fe20000004100 */
[----:B-1----:R-:W3:Y:S04]  /*8260*/  LDL.LU R189, [R1+0x178] ;  /* 0x0001780001bd7983 */ /* 0x002ee80000300800 */
[----:B------:R-:W3:Y:S04]  /*8270*/  LDL.LU R191, [R1+0x17c] ;  /* 0x00017c0001bf7983 */ /* 0x000ee80000300800 */
[----:B----4-:R-:W4:Y:S01]  /*8280*/  LDL.LU R193, [R1+0x160] ;  /* 0x0001600001c17983 */ /* 0x010f220000300800 */
[----:B------:R-:W-:Y:S01]  /*8290*/  F2FP.F16.F32.PACK_AB R16, R6, R5 ;  /* 0x000000050610723e */ /* 0x000fe200000000ff */
[C---:B------:R-:W-:Y:S01]  /*82a0*/  FMUL R5, R248.reuse, R155 ;  /* 0x0000009bf8057220 */ /* 0x040fe20000400000 */
[C---:B------:R-:W-:Y:S01]  /*82b0*/  FMUL R155, R248.reuse, R176 ;  /* 0x000000b0f89b7220 */ /* 0x040fe20000400000 */
[----:B------:R-:W4:Y:S01]  /*82c0*/  LDL.LU R2, [R1+0x164] ;  /* 0x0001640001027983 */ /* 0x000f220000300800 */
[C---:B------:R-:W-:Y:S01]  /*82d0*/  FMUL R6, R248.reuse, R156 ;  /* 0x0000009cf8067220 */ /* 0x040fe20000400000 */
[C---:B------:R-:W-:Y:S01]  /*82e0*/  FMUL R156, R248.reuse, R177 ;  /* 0x000000b1f89c7220 */ /* 0x040fe20000400000 */
[--C-:B------:R-:W-:Y:S02]  /*82f0*/  HADD2.F32 R4, -RZ, R55.reuse.H0_H0 ;  /* 0x20000037ff047230 */ /* 0x100fe40000004100 */
[----:B------:R-:W-:Y:S02]  /*8300*/  HADD2.F32 R7, -RZ, R55.H1_H1 ;  /* 0x30000037ff077230 */ /* 0x000fe40000004100 */
[----:B------:R-:W4:Y:S01]  /*8310*/  LDL.LU R55, [R1+0x168] ;  /* 0x0001680001377983 */ /* 0x000f220000300800 */
[C---:B------:R-:W-:Y:S01]  /*8320*/  FFMA R0, R249.reuse, R4, R0 ;  /* 0x00000004f9007223 */ /* 0x040fe20000000000 */
[C---:B------:R-:W-:Y:S01]  /*8330*/  FMUL R4, R248.reuse, R212 ;  /* 0x000000d4f8047220 */ /* 0x040fe20000400000 */
[C---:B------:R-:W-:Y:S01]  /*8340*/  FFMA R3, R249.reuse, R7, R3 ;  /* 0x00000007f9037223 */ /* 0x040fe20000000003 */
[----:B------:R-:W4:Y:S01]  /*8350*/  LDL.LU R54, [R1+0x16c] ;  /* 0x00016c0001367983 */ /* 0x000f220000300800 */
[C---:B------:R-:W-:Y:S01]  /*8360*/  FMUL R7, R248.reuse, R213 ;  /* 0x000000d5f8077220 */ /* 0x040fe20000400000 */
[----:B------:R-:W-:Y:S01]  /*8370*/  FFMA R4, R249, R10, R4 ;  /* 0x0000000af9047223 */ /* 0x000fe20000000004 */
[C---:B------:R-:W-:Y:S01]  /*8380*/  FMUL R10, R248.reuse, R160 ;  /* 0x000000a0f80a7220 */ /* 0x040fe20000400000 */
[----:B------:R-:W4:Y:S01]  /*8390*/  LDL.LU R23, [R1+0x150] ;  /* 0x0001500001177983 */ /* 0x000f220000300800 */
[----:B------:R-:W-:Y:S01]  /*83a0*/  F2FP.F16.F32.PACK_AB R17, R3, R0 ;  /* 0x000000000311723e */ /* 0x000fe200000000ff */
[C---:B------:R-:W-:Y:S01]  /*83b0*/  FFMA R7, R249.reuse, R11, R7 ;  /* 0x0000000bf9077223 */ /* 0x040fe20000000007 */
[C---:B------:R-:W-:Y:S01]  /*83c0*/  FFMA R8, R249.reuse, R12, R8 ;  /* 0x0000000cf9087223 */ /* 0x040fe20000000008 */
[----:B------:R-:W4:Y:S01]  /*83d0*/  LDL.LU R22, [R1+0x154] ;  /* 0x0001540001167983 */ /* 0x000f220000300800 */
[----:B------:R-:W-:Y:S01]  /*83e0*/  FFMA R9, R249, R13, R9 ;  /* 0x0000000df9097223 */ /* 0x000fe20000000009 */
[C---:B------:R-:W-:Y:S01]  /*83f0*/  FMUL R13, R248.reuse, R163 ;  /* 0x000000a3f80d7220 */ /* 0x040fe20000400000 */
[----:B------:R-:W-:Y:S01]  /*8400*/  F2FP.F16.F32.PACK_AB R18, R7, R4 ;  /* 0x000000040712723e */ /* 0x000fe200000000ff */
[----:B------:R-:W4:Y:S01]  /*8410*/  LDL.LU R21, [R1+0x158] ;  /* 0x0001580001157983 */ /* 0x000f220000300800 */
[C---:B------:R-:W-:Y:S01]  /*8420*/  FMUL R160, R248.reuse, R181 ;  /* 0x000000b5f8a07220 */ /* 0x040fe20000400000 */
[----:B------:R-:W-:Y:S01]  /*8430*/  F2FP.F16.F32.PACK_AB R19, R9, R8 ;  /* 0x000000080913723e */ /* 0x000fe200000000ff */
[C---:B------:R-:W-:Y:S01]  /*8440*/  FMUL R0, R248.reuse, R152 ;  /* 0x00000098f8007220 */ /* 0x040fe20000400000 */
[----:B------:R-:W4:Y:S01]  /*8450*/  LDL.LU R20, [R1+0x15c] ;  /* 0x00015c0001147983 */ /* 0x000f220000300800 */
[C---:B------:R-:W-:Y:S01]  /*8460*/  FMUL R152, R248.reuse, R173 ;  /* 0x000000adf8987220 */ /* 0x040fe20000400000 */
[C---:B------:R-:W-:Y:S01]  /*8470*/  FMUL R3, R248.reuse, R153 ;  /* 0x00000099f8037220 */ /* 0x040fe20000400000 */
        /* <DEDUP_REMOVED lines=15> */
[--C-:B--2---:R-:W-:Y:S02]  /*8570*/  HADD2.F32 R184, -RZ, R185.reuse.H0_H0 ;  /* 0x200000b9ffb87230 */ /* 0x104fe40000004100 */
[----:B------:R-:W-:Y:S02]  /*8580*/  HADD2.F32 R185, -RZ, R185.H1_H1 ;  /* 0x300000b9ffb97230 */ /* 0x000fe40000004100 */
[--C-:B------:R-:W-:Y:S02]  /*8590*/  HADD2.F32 R186, -RZ, R187.reuse.H0_H0 ;  /* 0x200000bbffba7230 */ /* 0x100fe40000004100 */
[C---:B------:R-:W-:Y:S01]  /*85a0*/  FFMA R0, R249.reuse, R184, R0 ;  /* 0x000000b8f9007223 */ /* 0x040fe20000000000 */
[----:B------:R-:W-:Y:S02]  /*85b0*/  HADD2.F32 R187, -RZ, R187.H1_H1 ;  /* 0x300000bbffbb7230 */ /* 0x000fe40000004100 */
[C---:B------:R-:W-:Y:S01]  /*85c0*/  FFMA R3, R249.reuse, R185, R3 ;  /* 0x000000b9f9037223 */ /* 0x040fe20000000003 */
[C---:B------:R-:W-:Y:S02]  /*85d0*/  FFMA R4, R249.reuse, R186, R4 ;  /* 0x000000baf9047223 */ /* 0x040fe40000000004 */
[C---:B------:R-:W-:Y:S01]  /*85e0*/  FFMA R5, R249.reuse, R187, R5 ;  /* 0x000000bbf9057223 */ /* 0x040fe20000000005 */
[--C-:B---3--:R-:W-:Y:S02]  /*85f0*/  HADD2.F32 R188, -RZ, R189.reuse.H0_H0 ;  /* 0x200000bdffbc7230 */ /* 0x108fe40000004100 */
[----:B------:R-:W-:Y:S02]  /*8600*/  HADD2.F32 R189, -RZ, R189.H1_H1 ;  /* 0x300000bdffbd7230 */ /* 0x000fe40000004100 */
[--C-:B------:R-:W-:Y:S02]  /*8610*/  HADD2.F32 R190, -RZ, R191.reuse.H0_H0 ;  /* 0x200000bfffbe7230 */ /* 0x100fe40000004100 */
[C---:B------:R-:W-:Y:S01]  /*8620*/  FFMA R6, R249.reuse, R188, R6 ;  /* 0x000000bcf9067223 */ /* 0x040fe20000000006 */
[----:B------:R-:W-:Y:S02]  /*8630*/  HADD2.F32 R191, -RZ, R191.H1_H1 ;  /* 0x300000bfffbf7230 */ /* 0x000fe40000004100 */
[C---:B------:R-:W-:Y:S01]  /*8640*/  FFMA R7, R249.reuse, R189, R7 ;  /* 0x000000bdf9077223 */ /* 0x040fe20000000007 */
[--C-:B----4-:R-:W-:Y:S02]  /*8650*/  HADD2.F32 R192, -RZ, R193.reuse.H0_H0 ;  /* 0x200000c1ffc07230 */ /* 0x110fe40000004100 */
[C---:B------:R-:W-:Y:S01]  /*8660*/  FFMA R8, R249.reuse, R190, R8 ;  /* 0x000000bef9087223 */ /* 0x040fe20000000008 */
[----:B------:R-:W-:Y:S02]  /*8670*/  HADD2.F32 R193, -RZ, R193.H1_H1 ;  /* 0x300000c1ffc17230 */ /* 0x000fe40000004100 */
[C---:B------:R-:W-:Y:S01]  /*8680*/  FFMA R9, R249.reuse, R191, R9 ;  /* 0x000000bff9097223 */ /* 0x040fe20000000009 */
[--C-:B------:R-:W-:Y:S02]  /*8690*/  HADD2.F32 R195, -RZ, R2.reuse.H1_H1 ;  /* 0x30000002ffc37230 */ /* 0x100fe40000004100 */
[----:B------:R-:W-:Y:S01]  /*86a0*/  FFMA R10, R249, R192, R10 ;  /* 0x000000c0f90a7223 */ /* 0x000fe2000000000a */
[----:B------:R-:W-:Y:S01]  /*86b0*/  HADD2.F32 R194, -RZ, R2.H0_H0 ;  /* 0x20000002ffc27230 */ /* 0x000fe20000004100 */
[----:B------:R-:W-:Y:S01]  /*86c0*/  IADD3 R2, PT, PT, -R15, R251, RZ ;  /* 0x000000fb0f027210 */ /* 0x000fe20007ffe1ff */
[C---:B------:R-:W-:Y:S01]  /*86d0*/  FMUL R15, R248.reuse, R164 ;  /* 0x000000a4f80f7220 */ /* 0x040fe20000400000 */
[C---:B------:R-:W-:Y:S02]  /*86e0*/  FFMA R11, R249.reuse, R193, R11 ;  /* 0x000000c1f90b7223 */ /* 0x040fe4000000000b */
[C---:B------:R-:W-:Y:S01]  /*86f0*/  FFMA R12, R249.reuse, R194, R12 ;  /* 0x000000c2f90c7223 */ /* 0x040fe2000000000c */
[----:B------:R1:W-:Y:S01]  /*8700*/  STS.128 [R2+0x30], R16 ;  /* 0x0000301002007388 */ /* 0x0003e20000000c00 */
[C---:B------:R-:W-:Y:S01]  /*8710*/  FFMA R13, R249.reuse, R195, R13 ;  /* 0x000000c3f90d7223 */ /* 0x040fe2000000000d */
[--C-:B------:R-:W-:Y:S02]  /*8720*/  HADD2.F32 R196, -RZ, R55.reuse.H0_H0 ;  /* 0x20000037ffc47230 */ /* 0x100fe40000004100 */
[----:B------:R-:W-:Y:S02]  /*8730*/  HADD2.F32 R197, -RZ, R55.H1_H1 ;  /* 0x30000037ffc57230 */ /* 0x000fe40000004100 */
[----:B------:R-:W2:Y:S01]  /*8740*/  LDL.LU R55, [R1+0x138] ;  /* 0x0001380001377983 */ /* 0x000ea20000300800 */
[--C-:B------:R-:W-:Y:S02]  /*8750*/  HADD2.F32 R198, -RZ, R54.reuse.H0_H0 ;  /* 0x20000036ffc67230 */ /* 0x100fe40000004100 */
[C---:B------:R-:W-:Y:S01]  /*8760*/  FFMA R15, R249.reuse, R196, R15 ;  /* 0x000000c4f90f7223 */ /* 0x040fe2000000000f */
[----:B------:R-:W-:Y:S02]  /*8770*/  HADD2.F32 R199, -RZ, R54.H1_H1 ;  /* 0x30000036ffc77230 */ /* 0x000fe40000004100 */
[----:B------:R-:W3:Y:S01]  /*8780*/  LDL.LU R54, [R1+0x13c] ;  /* 0x00013c0001367983 */ /* 0x000ee20000300800 */
[--C-:B------:R-:W-:Y:S02]  /*8790*/  HADD2.F32 R200, -RZ, R23.reuse.H0_H0 ;  /* 0x20000017ffc87230 */ /* 0x100fe40000004100 */
[----:B------:R-:W-:Y:S01]  /*87a0*/  HADD2.F32 R201, -RZ, R23.H1_H1 ;  /* 0x30000017ffc97230 */ /* 0x000fe20000004100 */
[----:B------:R-:W4:Y:S01]  /*87b0*/  LDL.LU R252, [R1+0x114] ;  /* 0x0001140001fc7983 */ /* 0x000f220000300800 */
[C---:B------:R-:W-:Y:S01]  /*87c0*/  FMUL R23, R248.reuse, R172 ;  /* 0x000000acf8177220 */ /* 0x040fe20000400000 */
[----:B------:R-:W-:Y:S02]  /*87d0*/  HADD2.F32 R202, -RZ, R22.H0_H0 ;  /* 0x20000016ffca7230 */ /* 0x000fe40000004100 */
[----:B------:R-:W4:Y:S01]  /*87e0*/  LDL.LU R251, [R1+0x118] ;  /* 0x0001180001fb7983 */ /* 0x000f220000300800 */
[--C-:B------:R-:W-:Y:S02]  /*87f0*/  HADD2.F32 R204, -RZ, R21.reuse.H0_H0 ;  /* 0x20000015ffcc7230 */ /* 0x100fe40000004100 */
[----:B------:R-:W-:Y:S01]  /*8800*/  HADD2.F32 R205, -RZ, R21.H1_H1 ;  /* 0x30000015ffcd7230 */ /* 0x000fe20000004100 */
[----:B------:R-:W4:Y:S01]  /*8810*/  LDL.LU R250, [R1+0x11c] ;  /* 0x00011c0001fa7983 */ /* 0x000f220000300800 */
[----:B------:R-:W-:Y:S02]  /*8820*/  HADD2.F32 R206, -RZ, R20.H0_H0 ;  /* 0x20000014ffce7230 */ /* 0x000fe40000004100 */
[C---:B-1----:R-:W-:Y:S01]  /*8830*/  FMUL R16, R248.reuse, R165 ;  /* 0x000000a5f8107220 */ /* 0x042fe20000400000 */
[--C-:B------:R-:W-:Y:S01]  /*8840*/  HADD2.F32 R163, -RZ, R209.reuse.H0_H0 ;  /* 0x200000d1ffa37230 */ /* 0x100fe20000004100 */
[----:B------:R-:W4:Y:S01]  /*8850*/  LDL.LU R215, [R1+0xf0] ;  /* 0x0000f00001d77983 */ /* 0x000f220000300800 */
[----:B------:R-:W-:Y:S02]  /*8860*/  HADD2.F32 R164, -RZ, R209.H1_H1 ;  /* 0x300000d1ffa47230 */ /* 0x000fe40000004100 */
[C---:B------:R-:W-:Y:S01]  /*8870*/  FFMA R16, R249.reuse, R197, R16 ;  /* 0x000000c5f9107223 */ /* 0x040fe20000000010 */
[--C-:B------:R-:W-:Y:S01]  /*8880*/  HADD2.F32 R165, -RZ, R208.reuse.H0_H0 ;  /* 0x200000d0ffa57230 */ /* 0x100fe20000004100 */
[----:B------:R-:W4:Y:S01]  /*8890*/  LDL.LU R214, [R1+0xf4] ;  /* 0x0000f40001d67983 */ /* 0x000f220000300800 */
[C---:B------:R-:W-:Y:S01]  /*88a0*/  FMUL R17, R248.reuse, R166 ;  /* 0x000000a6f8117220 */ /* 0x040fe20000400000 */
[----:B------:R-:W-:Y:S02]  /*88b0*/  HADD2.F32 R166, -RZ, R208.H1_H1 ;  /* 0x300000d0ffa67230 */ /* 0x000fe40000004100 */
[C---:B------:R-:W-:Y:S01]  /*88c0*/  FMUL R18, R248.reuse, R167 ;  /* 0x000000a7f8127220 */ /* 0x040fe20000400000 */
[----:B------:R-:W4:Y:S01]  /*88d0*/  LDL.LU R213, [R1+0xf8] ;  /* 0x0000f80001d57983 */ /* 0x000f220000300800 */
[C---:B------:R-:W-:Y:S01]  /*88e0*/  FFMA R17, R249.reuse, R198, R17 ;  /* 0x000000c6f9117223 */ /* 0x040fe20000000011 */
[C---:B------:R-:W-:Y:S01]  /*88f0*/  FMUL R19, R248.reuse, R168 ;  /* 0x000000a8f8137220 */ /* 0x040fe20000400000 */
[C---:B------:R-:W-:Y:S01]  /*8900*/  FFMA R18, R249.reuse, R199, R18 ;  /* 0x000000c7f9127223 */ /* 0x040fe20000000012 */
[----:B------:R-:W4:Y:S01]  /*8910*/  LDL.LU R212, [R1+0xfc] ;  /* 0x0000fc0001d47983 */ /* 0x000f220000300800 */
[----:B------:R-:W-:Y:S02]  /*8920*/  HADD2.F32 R207, -RZ, R20.H1_H1 ;  /* 0x30000014ffcf7230 */ /* 0x000fe40000004100 */
[C---:B------:R-:W-:Y:S01]  /*8930*/  FFMA R19, R249.reuse, R200, R19 ;  /* 0x000000c8f9137223 */ /* 0x040fe20000000013 */
[C---:B------:R-:W-:Y:S01]  /*8940*/  FMUL R20, R248.reuse, R169 ;  /* 0x000000a9f8147220 */ /* 0x040fe20000400000 */
[----:B------:R-:W4:Y:S01]  /*8950*/  LDL.LU R172, [R1+0x110] ;  /* 0x0001100001ac7983 */ /* 0x000f220000300800 */
[C---:B------:R-:W-:Y:S01]  /*8960*/  FMUL R21, R248.reuse, R170 ;  /* 0x000000aaf8157220 */ /* 0x040fe20000400000 */
[----:B------:R-:W-:Y:S02]  /*8970*/  HADD2.F32 R203, -RZ, R22.H1_H1 ;  /* 0x30000016ffcb7230 */ /* 0x000fe40000004100 */
[C---:B------:R-:W-:Y:S01]  /*8980*/  FFMA R20, R249.reuse, R201, R20 ;  /* 0x000000c9f9147223 */ /* 0x040fe20000000014 */
[----:B------:R-:W4:Y:S01]  /*8990*/  LDL.LU R211, [R1+0xd0] ;  /* 0x0000d00001d37983 */ /* 0x000f220000300800 */
[C---:B------:R-:W-:Y:S01]  /*89a0*/  FFMA R21, R249.reuse, R202, R21 ;  /* 0x000000caf9157223 */ /* 0x040fe20000000015 */
[----:B------:R-:W-:Y:S02]  /*89b0*/  FMUL R22, R248, R171 ;  /* 0x000000abf8167220 */ /* 0x000fe40000400000 */
[----:B------:R-:W4:Y:S02]  /*89c0*/  LDL.LU R210, [R1+0xd4] ;  /* 0x0000d40001d27983 */ /* 0x000f240000300800 */
[C---:B------:R-:W-:Y:S01]  /*89d0*/  FFMA R22, R249.reuse, R203, R22 ;  /* 0x000000cbf9167223 */ /* 0x040fe20000000016 */
[C---:B------:R-:W-:Y:S01]  /*89e0*/  FFMA R23, R249.reuse, R204, R23 ;  /* 0x000000ccf9177223 */ /* 0x040fe20000000017 */
[----:B------:R-:W4:Y:S01]  /*89f0*/  LDL.LU R209, [R1+0xd8] ;  /* 0x0000d80001d17983 */ /* 0x000f220000300800 */
[C---:B------:R-:W-:Y:S01]  /*8a00*/  FFMA R152, R249.reuse, R205, R152 ;  /* 0x000000cdf9987223 */ /* 0x040fe20000000098 */
[C---:B------:R-:W-:Y:S01]  /*8a10*/  FFMA R153, R249.reuse, R206, R153 ;  /* 0x000000cef9997223 */ /* 0x040fe20000000099 */
[C---:B------:R-:W-:Y:S01]  /*8a20*/  FFMA R154, R249.reuse, R207, R154 ;  /* 0x000000cff99a7223 */ /* 0x040fe2000000009a */
[----:B------:R-:W4:Y:S01]  /*8a30*/  LDL.LU R208, [R1+0xdc] ;  /* 0x0000dc0001d07983 */ /* 0x000f220000300800 */
[C---:B------:R-:W-:Y:S01]  /*8a40*/  FFMA R155, R249.reuse, R163, R155 ;  /* 0x000000a3f99b7223 */ /* 0x040fe2000000009b */
[C---:B------:R-:W-:Y:S01]  /*8a50*/  FFMA R156, R249.reuse, R164, R156 ;  /* 0x000000a4f99c7223 */ /* 0x040fe2000000009c */
[C---:B------:R-:W-:Y:S01]  /*8a60*/  FFMA R157, R249.reuse, R165, R157 ;  /* 0x000000a5f99d7223 */ /* 0x040fe2000000009d */
[----:B------:R-:W4:Y:S01]  /*8a70*/  LDL.LU R197, [R1+0xa0] ;  /* 0x0000a00001c57983 */ /* 0x000f220000300800 */
[----:B------:R-:W-:Y:S02]  /*8a80*/  FFMA R158, R249, R166, R158 ;  /* 0x000000a6f99e7223 */ /* 0x000fe4000000009e */
[----:B------:R-:W-:Y:S01]  /*8a90*/  F2FP.F16.F32.PACK_AB R156, R156, R155 ;  /* 0x0000009b9c9c723e */ /* 0x000fe200000000ff */
[----:B------:R-:W4:Y:S02]  /*8aa0*/  LDL.LU R195, [R1+0xa4] ;  /* 0x0000a40001c37983 */ /* 0x000f240000300800 */
[----:B------:R-:W-:Y:S02]  /*8ab0*/  F2FP.F16.F32.PACK_AB R157, R158, R157 ;  /* 0x0000009d9e9d723e */ /* 0x000fe400000000ff */
[----:B------:R-:W4:Y:S01]  /*8ac0*/  LDL.LU R196, [R1+0xa8] ;  /* 0x0000a80001c47983 */ /* 0x000f220000300800 */
[--C-:B--2---:R-:W-:Y:S02]  /*8ad0*/  HADD2.F32 R167, -RZ, R55.reuse.H0_H0 ;  /* 0x20000037ffa77230 */ /* 0x104fe40000004100 */
[----:B------:R-:W-:Y:S01]  /*8ae0*/  HADD2.F32 R168, -RZ, R55.H1_H1 ;  /* 0x30000037ffa87230 */ /* 0x000fe20000004100 */
[----:B------:R-:W-:Y:S01]  /*8af0*/  F2FP.F16.F32.PACK_AB R55, R5, R4 ;  /* 0x000000040537723e */ /* 0x000fe200000000ff */
[C---:B------:R-:W-:Y:S01]  /*8b00*/  FMUL R4, R248.reuse, R122 ;  /* 0x0000007af8047220 */ /* 0x040fe20000400000 */
[--C-:B---3--:R-:W-:Y:S02]  /*8b10*/  HADD2.F32 R169, -RZ, R54.reuse.H0_H0 ;  /* 0x20000036ffa97230 */ /* 0x108fe40000004100 */
[----:B------:R-:W-:Y:S01]  /*8b20*/  FFMA R159, R249, R167, R159 ;  /* 0x000000a7f99f7223 */ /* 0x000fe2000000009f */
[----:B------:R-:W-:Y:S01]  /*8b30*/  HADD2.F32 R170, -RZ, R54.H1_H1 ;  /* 0x30000036ffaa7230 */ /* 0x000fe20000004100 */
        /* <DEDUP_REMOVED lines=13> */
[--C-:B----4-:R-:W-:Y:S02]  /*8c10*/  HADD2.F32 R179, -RZ, R215.reuse.H0_H0 ;  /* 0x200000d7ffb37230 */ /* 0x110fe40000004100 */
[C---:B------:R-:W-:Y:S01]  /*8c20*/  FMUL R140, R248.reuse, R144 ;  /* 0x00000090f88c7220 */ /* 0x040fe20000400000 */
[----:B------:R-:W-:Y:S02]  /*8c30*/  HADD2.F32 R180, -RZ, R215.H1_H1 ;  /* 0x300000d7ffb47230 */ /* 0x000fe40000004100 */
[C---:B------:R-:W-:Y:S01]  /*8c40*/  FMUL R141, R248.reuse, R145 ;  /* 0x00000091f88d7220 */ /* 0x040fe20000400000 */
[--C-:B------:R-:W-:Y:S02]  /*8c50*/  HADD2.F32 R181, -RZ, R214.reuse.H0_H0 ;  /* 0x200000d6ffb57230 */ /* 0x100fe40000004100 */
[----:B------:R-:W-:Y:S01]  /*8c60*/  FMUL R144, R248, R148 ;  /* 0x00000094f8907220 */ /* 0x000fe20000400000 */
[----:B------:R-:W-:Y:S02]  /*8c70*/  HADD2.F32 R182, -RZ, R214.H1_H1 ;  /* 0x300000d6ffb67230 */ /* 0x000fe40000004100 */
[C---:B------:R-:W-:Y:S01]  /*8c80*/  FFMA R160, R249.reuse, R168, R160 ;  /* 0x000000a8f9a07223 */ /* 0x040fe200000000a0 */
[----:B------:R-:W2:Y:S01]  /*8c90*/  LDL.LU R214, [R1+0xac] ;  /* 0x0000ac0001d67983 */ /* 0x000ea20000300800 */
[--C-:B------:R-:W-:Y:S02]  /*8ca0*/  HADD2.F32 R183, -RZ, R213.reuse.H0_H0 ;  /* 0x200000d5ffb77230 */ /* 0x100fe40000004100 */
[C---:B------:R-:W-:Y:S01]  /*8cb0*/  FFMA R161, R249.reuse, R169, R161 ;  /* 0x000000a9f9a17223 */ /* 0x040fe200000000a1 */
[----:B------:R-:W-:Y:S01]  /*8cc0*/  HADD2.F32 R184, -RZ, R213.H1_H1 ;  /* 0x300000d5ffb87230 */ /* 0x000fe20000004100 */
[----:B------:R-:W3:Y:S01]  /*8cd0*/  LDL.LU R215, [R1+0x30] ;  /* 0x0000300001d77983 */ /* 0x000ee20000300800 */
[--C-:B------:R-:W-:Y:S01]  /*8ce0*/  HADD2.F32 R185, -RZ, R212.reuse.H0_H0 ;  /* 0x200000d4ffb97230 */ /* 0x100fe20000004100 */
[----:B------:R-:W-:Y:S01]  /*8cf0*/  F2FP.F16.F32.PACK_AB R158, R160, R159 ;  /* 0x0000009fa09e723e */ /* 0x000fe200000000ff */
[----:B------:R-:W-:Y:S01]  /*8d00*/  HADD2.F32 R186, -RZ, R212.H1_H1 ;  /* 0x300000d4ffba7230 */ /* 0x000fe20000004100 */
[----:B------:R-:W4:Y:S01]  /*8d10*/  LDL.LU R213, [R1+0x34] ;  /* 0x0000340001d57983 */ /* 0x000f220000300800 */
[C---:B------:R-:W-:Y:S01]  /*8d20*/  FMUL R145, R248.reuse, R149 ;  /* 0x00000095f8917220 */ /* 0x040fe20000400000 */
[----:B------:R-:W-:Y:S02]  /*8d30*/  HADD2.F32 R177, -RZ, R250.H0_H0 ;  /* 0x200000faffb17230 */ /* 0x000fe40000004100 */
[C---:B------:R-:W-:Y:S01]  /*8d40*/  FFMA R162, R249.reuse, R170, R162 ;  /* 0x000000aaf9a27223 */ /* 0x040fe200000000a2 */
[--C-:B------:R-:W-:Y:S02]  /*8d50*/  HADD2.F32 R187, -RZ, R211.reuse.H0_H0 ;  /* 0x200000d3ffbb7230 */ /* 0x100fe40000004100 */
[C---:B------:R-:W-:Y:S01]  /*8d60*/  FMUL R5, R248.reuse, R123 ;  /* 0x0000007bf8057220 */ /* 0x040fe20000400000 */
[----:B------:R-:W-:Y:S02]  /*8d70*/  HADD2.F32 R188, -RZ, R211.H1_H1 ;  /* 0x300000d3ffbc7230 */ /* 0x000fe40000004100 */
[C---:B------:R-:W-:Y:S01]  /*8d80*/  FMUL R122, R248.reuse, R126 ;  /* 0x0000007ef87a7220 */ /* 0x040fe20000400000 */
[----:B------:R-:W4:Y:S01]  /*8d90*/  LDL.LU R211, [R1+0x38] ;  /* 0x0000380001d37983 */ /* 0x000f220000300800 */
[--C-:B------:R-:W-:Y:S02]  /*8da0*/  HADD2.F32 R189, -RZ, R210.reuse.H0_H0 ;  /* 0x200000d2ffbd7230 */ /* 0x100fe40000004100 */
[C---:B------:R-:W-:Y:S01]  /*8db0*/  FMUL R123, R248.reuse, R127 ;  /* 0x0000007ff87b7220 */ /* 0x040fe20000400000 */
[----:B------:R-:W-:Y:S02]  /*8dc0*/  HADD2.F32 R190, -RZ, R210.H1_H1 ;  /* 0x300000d2ffbe7230 */ /* 0x000fe40000004100 */
[C---:B------:R-:W-:Y:S01]  /*8dd0*/  FMUL R126, R248.reuse, R130 ;  /* 0x00000082f87e7220 */ /* 0x040fe20000400000 */
[--C-:B------:R-:W-:Y:S02]  /*8de0*/  HADD2.F32 R191, -RZ, R209.reuse.H0_H0 ;  /* 0x200000d1ffbf7230 */ /* 0x100fe40000004100 */
[C---:B------:R-:W-:Y:S01]  /*8df0*/  FMUL R127, R248.reuse, R131 ;  /* 0x00000083f87f7220 */ /* 0x040fe20000400000 */
[----:B------:R-:W-:Y:S02]  /*8e00*/  HADD2.F32 R192, -RZ, R209.H1_H1 ;  /* 0x300000d1ffc07230 */ /* 0x000fe40000004100 */
[C---:B------:R-:W-:Y:S01]  /*8e10*/  FMUL R130, R248.reuse, R134 ;  /* 0x00000086f8827220 */ /* 0x040fe20000400000 */
[--C-:B------:R-:W-:Y:S02]  /*8e20*/  HADD2.F32 R193, -RZ, R208.reuse.H0_H0 ;  /* 0x200000d0ffc17230 */ /* 0x100fe40000004100 */
[----:B------:R-:W-:Y:S01]  /*8e30*/  FMUL R131, R248, R135 ;  /* 0x00000087f8837220 */ /* 0x000fe20000400000 */
[----:B------:R-:W-:Y:S01]  /*8e40*/  HADD2.F32 R194, -RZ, R208.H1_H1 ;  /* 0x300000d0ffc27230 */ /* 0x000fe20000004100 */
[----:B------:R-:W-:Y:S01]  /*8e50*/  F2FP.F16.F32.PACK_AB R159, R162, R161 ;  /* 0x000000a1a29f723e */ /* 0x000fe200000000ff */
[----:B------:R-:W4:Y:S01]  /*8e60*/  LDL.LU R208, [R1+0x3c] ;  /* 0x00003c0001d07983 */ /* 0x000f220000300800 */
[----:B------:R-:W-:Y:S02]  /*8e70*/  HADD2.F32 R178, -RZ, R250.H1_H1 ;  /* 0x300000faffb27230 */ /* 0x000fe40000004100 */
[C---:B------:R-:W-:Y:S01]  /*8e80*/  FMUL R134, R248.reuse, R138 ;  /* 0x0000008af8867220 */ /* 0x040fe20000400000 */
[--C-:B------:R-:W-:Y:S01]  /*8e90*/  HADD2.F32 R173, -RZ, R252.reuse.H0_H0 ;  /* 0x200000fcffad7230 */ /* 0x100fe20000004100 */
        /* <DEDUP_REMOVED lines=11> */
[--C-:B------:R-:W-:Y:S02]  /*8f50*/  HADD2.F32 R175, -RZ, R251.reuse.H0_H0 ;  /* 0x200000fbffaf7230 */ /* 0x100fe40000004100 */
[C---:B------:R-:W-:Y:S01]  /*8f60*/  FFMA R0, R249.reuse, R171, R0 ;  /* 0x000000abf9007223 */ /* 0x040fe20000000000 */
[----:B------:R-:W-:Y:S02]  /*8f70*/  HADD2.F32 R176, -RZ, R251.H1_H1 ;  /* 0x300000fbffb07230 */ /* 0x000fe40000004100 */
[C---:B------:R-:W-:Y:S01]  /*8f80*/  FFMA R3, R249.reuse, R172, R3 ;  /* 0x000000acf9037223 */ /* 0x040fe20000000003 */
        /* <DEDUP_REMOVED lines=23> */
[----:B------:R-:W-:Y:S01]  /*9100*/  FFMA R141, R249, R149, R141 ;  /* 0x00000095f98d7223 */ /* 0x000fe2000000008d */
[C---:B------:R-:W-:Y:S01]  /*9110*/  FMUL R142, R248.reuse, R146 ;  /* 0x00000092f88e7220 */ /* 0x040fe20000400000 */
[C---:B------:R-:W-:Y:S01]  /*9120*/  FMUL R146, R248.reuse, R150 ;  /* 0x00000096f8927220 */ /* 0x040fe20000400000 */
[--C-:B------:R-:W-:Y:S02]  /*9130*/  HADD2.F32 R150, -RZ, R195.reuse.H0_H0 ;  /* 0x200000c3ff967230 */ /* 0x100fe40000004100 */
[C---:B------:R-:W-:Y:S01]  /*9140*/  FMUL R143, R248.reuse, R147 ;  /* 0x00000093f88f7220 */ /* 0x040fe20000400000 */
[C---:B------:R-:W-:Y:S01]  /*9150*/  FMUL R147, R248.reuse, R151 ;  /* 0x00000097f8937220 */ /* 0x040fe20000400000 */
[----:B------:R-:W-:Y:S01]  /*9160*/  HADD2.F32 R151, -RZ, R195.H1_H1 ;  /* 0x300000c3ff977230 */ /* 0x000fe20000004100 */
[----:B------:R-:W-:Y:S01]  /*9170*/  F2FP.F16.F32.PACK_AB R155, R123, R122 ;  /* 0x0000007a7b9b723e */ /* 0x000fe200000000ff */
[----:B------:R-:W-:Y:S01]  /*9180*/  FFMA R142, R249, R150, R142 ;  /* 0x00000096f98e7223 */ /* 0x000fe2000000008e */
[--C-:B------:R-:W-:Y:S01]  /*9190*/  HADD2.F32 R195, -RZ, R196.reuse.H0_H0 ;  /* 0x200000c4ffc37230 */ /* 0x100fe20000004100 */
[----:B------:R-:W-:Y:S01]  /*91a0*/  F2FP.F16.F32.PACK_AB R124, R125, R124 ;  /* 0x0000007c7d7c723e */ /* 0x000fe200000000ff */
[----:B------:R-:W-:Y:S01]  /*91b0*/  FFMA R143, R249, R151, R143 ;  /* 0x00000097f98f7223 */ /* 0x000fe2000000008f */
[----:B------:R-:W-:Y:S01]  /*91c0*/  HADD2.F32 R196, -RZ, R196.H1_H1 ;  /* 0x300000c4ffc47230 */ /* 0x000fe20000004100 */
[----:B------:R-:W-:Y:S01]  /*91d0*/  F2FP.F16.F32.PACK_AB R125, R127, R126 ;  /* 0x0000007e7f7d723e */ /* 0x000fe200000000ff */
[----:B------:R-:W-:Y:S01]  /*91e0*/  FFMA R144, R249, R195, R144 ;  /* 0x000000c3f9907223 */ /* 0x000fe20000000090 */
[----:B------:R-:W-:Y:S01]  /*91f0*/  F2FP.F16.F32.PACK_AB R126, R129, R128 ;  /* 0x00000080817e723e */ /* 0x000fe200000000ff */
[C---:B------:R-:W-:Y:S01]  /*9200*/  FMUL R171, R248.reuse, R244 ;  /* 0x000000f4f8ab7220 */ /* 0x040fe20000400000 */
[----:B------:R-:W-:Y:S01]  /*9210*/  FFMA R145, R249, R196, R145 ;  /* 0x000000c4f9917223 */ /* 0x000fe20000000091 */
[----:B------:R-:W-:Y:S01]  /*9220*/  F2FP.F16.F32.PACK_AB R127, R131, R130 ;  /* 0x00000082837f723e */ /* 0x000fe200000000ff */
[C---:B------:R-:W-:Y:S01]  /*9230*/  FMUL R172, R248.reuse, R245 ;  /* 0x000000f5f8ac7220 */ /* 0x040fe20000400000 */
[----:B------:R-:W-:Y:S01]  /*9240*/  F2FP.F16.F32.PACK_AB R132, R133, R132 ;  /* 0x000000848584723e */ /* 0x000fe200000000ff */
[C---:B------:R-:W-:Y:S01]  /*9250*/  FMUL R173, R248.reuse, R246 ;  /* 0x000000f6f8ad7220 */ /* 0x040fe20000400000 */
[----:B------:R-:W-:Y:S01]  /*9260*/  F2FP.F16.F32.PACK_AB R133, R135, R134 ;  /* 0x000000868785723e */ /* 0x000fe200000000ff */
[C---:B------:R-:W-:Y:S01]  /*9270*/  FMUL R174, R248.reuse, R247 ;  /* 0x000000f7f8ae7220 */ /* 0x040fe20000400000 */
[----:B------:R-:W-:Y:S02]  /*9280*/  F2FP.F16.F32.PACK_AB R134, R137, R136 ;  /* 0x000000888986723e */ /* 0x000fe400000000ff */
[----:B------:R-:W-:Y:S02]  /*9290*/  F2FP.F16.F32.PACK_AB R135, R139, R138 ;  /* 0x0000008a8b87723e */ /* 0x000fe400000000ff */
[----:B------:R-:W-:Y:S02]  /*92a0*/  F2FP.F16.F32.PACK_AB R140, R141, R140 ;  /* 0x0000008c8d8c723e */ /* 0x000fe400000000ff */
[----:B------:R-:W-:Y:S02]  /*92b0*/  F2FP.F16.F32.PACK_AB R141, R143, R142 ;  /* 0x0000008e8f8d723e */ /* 0x000fe400000000ff */
[----:B------:R-:W-:Y:S01]  /*92c0*/  F2FP.F16.F32.PACK_AB R142, R145, R144 ;  /* 0x00000090918e723e */ /* 0x000fe200000000ff */
[--C-:B--2---:R-:W-:Y:S02]  /*92d0*/  HADD2.F32 R197, -RZ, R214.reuse.H0_H0 ;  /* 0x200000d6ffc57230 */ /* 0x104fe40000004100 */
[----:B------:R-:W-:Y:S02]  /*92e0*/  HADD2.F32 R198, -RZ, R214.H1_H1 ;  /* 0x300000d6ffc67230 */ /* 0x000fe40000004100 */
[----:B------:R-:W2:Y:S01]  /*92f0*/  LDL.LU R214, [R1+0x1c] ;  /* 0x00001c0001d67983 */ /* 0x000ea20000300800 */
[C---:B------:R-:W-:Y:S01]  /*9300*/  FFMA R146, R249.reuse, R197, R146 ;  /* 0x000000c5f9927223 */ /* 0x040fe20000000092 */
[--C-:B---3--:R-:W-:Y:S02]  /*9310*/  HADD2.F32 R199, -RZ, R215.reuse.H0_H0 ;  /* 0x200000d7ffc77230 */ /* 0x108fe40000004100 */
[C---:B------:R-:W-:Y:S01]  /*9320*/  FFMA R147, R249.reuse, R198, R147 ;  /* 0x000000c6f9937223 */ /* 0x040fe20000000093 */
[----:B------:R-:W3:Y:S01]  /*9330*/  LDL.LU R250, [R1] ;  /* 0x0000000001fa7983 */ /* 0x000ee20000300800 */
[----:B------:R-:W-:Y:S02]  /*9340*/  HADD2.F32 R200, -RZ, R215.H1_H1 ;  /* 0x300000d7ffc87230 */ /* 0x000fe40000004100 */
[----:B------:R-:W-:Y:S01]  /*9350*/  FFMA R88, R249, R199, R88 ;  /* 0x000000c7f9587223 */ /* 0x000fe20000000058 */
[----:B------:R-:W3:Y:S01]  /*9360*/  LDL.LU R252, [R1+0x4] ;  /* 0x0000040001fc7983 */ /* 0x000ee20000300800 */
[----:B------:R-:W-:Y:S01]  /*9370*/  F2FP.F16.F32.PACK_AB R143, R147, R146 ;  /* 0x00000092938f723e */ /* 0x000fe200000000ff */
[----:B------:R-:W-:Y:S01]  /*9380*/  FFMA R89, R249, R200, R89 ;  /* 0x000000c8f9597223 */ /* 0x000fe20000000059 */
[--C-:B----4-:R-:W-:Y:S01]  /*9390*/  HADD2.F32 R201, -RZ, R213.reuse.H0_H0 ;  /* 0x200000d5ffc97230 */ /* 0x110fe20000004100 */
[----:B------:R-:W4:Y:S01]  /*93a0*/  LDL.LU R163, [R1+0xc] ;  /* 0x00000c0001a37983 */ /* 0x000f220000300800 */
[----:B------:R-:W-:Y:S02]  /*93b0*/  HADD2.F32 R202, -RZ, R213.H1_H1 ;  /* 0x300000d5ffca7230 */ /* 0x000fe40000004100 */
[----:B------:R-:W-:Y:S01]  /*93c0*/  F2FP.F16.F32.PACK_AB R88, R89, R88 ;  /* 0x000000585958723e */ /* 0x000fe200000000ff */
[----:B------:R-:W4:Y:S01]  /*93d0*/  LDL.LU R164, [R1+0x8] ;  /* 0x0000080001a47983 */ /* 0x000f220000300800 */
[--C-:B------:R-:W-:Y:S02]  /*93e0*/  HADD2.F32 R203, -RZ, R211.reuse.H0_H0 ;  /* 0x200000d3ffcb7230 */ /* 0x100fe40000004100 */
[C---:B------:R-:W-:Y:S01]  /*93f0*/  FFMA R90, R249.reuse, R201, R90 ;  /* 0x000000c9f95a7223 */ /* 0x040fe2000000005a */
[----:B------:R-:W-:Y:S02]  /*9400*/  HADD2.F32 R204, -RZ, R211.H1_H1 ;  /* 0x300000d3ffcc7230 */ /* 0x000fe40000004100 */
[C---:B------:R-:W-:Y:S01]  /*9410*/  FFMA R91, R249.reuse, R202, R91 ;  /* 0x000000caf95b7223 */ /* 0x040fe2000000005b */
[C---:B------:R-:W-:Y:S02]  /*9420*/  FFMA R92, R249.reuse, R203, R92 ;  /* 0x000000cbf95c7223 */ /* 0x040fe4000000005c */
[----:B------:R-:W-:Y:S01]  /*9430*/  FFMA R93, R249, R204, R93 ;  /* 0x000000ccf95d7223 */ /* 0x000fe2000000005d */
[--C-:B------:R-:W-:Y:S01]  /*9440*/  HADD2.F32 R205, -RZ, R208.reuse.H0_H0 ;  /* 0x200000d0ffcd7230 */ /* 0x100fe20000004100 */
[----:B------:R-:W-:Y:S01]  /*9450*/  F2FP.F16.F32.PACK_AB R89, R91, R90 ;  /* 0x0000005a5b59723e */ /* 0x000fe200000000ff */
[----:B------:R-:W-:Y:S02]  /*9460*/  HADD2.F32 R208, -RZ, R208.H1_H1 ;  /* 0x300000d0ffd07230 */ /* 0x000fe40000004100 */
[--C-:B------:R-:W-:Y:S02]  /*9470*/  HADD2.F32 R206, -RZ, R209.reuse.H0_H0 ;  /* 0x200000d1ffce7230 */ /* 0x100fe40000004100 */
[C---:B------:R-:W-:Y:S01]  /*9480*/  FFMA R94, R249.reuse, R205, R94 ;  /* 0x000000cdf95e7223 */ /* 0x040fe2000000005e */
[----:B------:R-:W-:Y:S02]  /*9490*/  HADD2.F32 R207, -RZ, R209.H1_H1 ;  /* 0x300000d1ffcf7230 */ /* 0x000fe40000004100 */
[C---:B------:R-:W-:Y:S01]  /*94a0*/  FFMA R95, R249.reuse, R208, R95 ;  /* 0x000000d0f95f7223 */ /* 0x040fe2000000005f */
[--C-:B------:R-:W-:Y:S02]  /*94b0*/  HADD2.F32 R209, -RZ, R210.reuse.H0_H0 ;  /* 0x200000d2ffd17230 */ /* 0x100fe40000004100 */
[C---:B------:R-:W-:Y:S01]  /*94c0*/  FFMA R96, R249.reuse, R206, R96 ;  /* 0x000000cef9607223 */ /* 0x040fe20000000060 */
[----:B------:R-:W-:Y:S02]  /*94d0*/  HADD2.F32 R210, -RZ, R210.H1_H1 ;  /* 0x300000d2ffd27230 */ /* 0x000fe40000004100 */
[C---:B------:R-:W-:Y:S01]  /*94e0*/  FFMA R97, R249.reuse, R207, R97 ;  /* 0x000000cff9617223 */ /* 0x040fe20000000061 */
[--C-:B------:R-:W-:Y:S02]  /*94f0*/  HADD2.F32 R211, -RZ, R212.reuse.H0_H0 ;  /* 0x200000d4ffd37230 */ /* 0x100fe40000004100 */
[C---:B------:R-:W-:Y:S01]  /*9500*/  FFMA R98, R249.reuse, R209, R98 ;  /* 0x000000d1f9627223 */ /* 0x040fe20000000062 */
[----:B------:R-:W-:Y:S02]  /*9510*/  HADD2.F32 R212, -RZ, R212.H1_H1 ;  /* 0x300000d4ffd47230 */ /* 0x000fe40000004100 */
[----:B------:R-:W-:Y:S01]  /*9520*/  FFMA R99, R249, R210, R99 ;  /* 0x000000d2f9637223 */ /* 0x000fe20000000063 */
[----:B------:R-:W-:Y:S01]  /*9530*/  F2FP.F16.F32.PACK_AB R90, R93, R92 ;  /* 0x0000005c5d5a723e */ /* 0x000fe200000000ff */
[----:B------:R-:W-:Y:S01]  /*9540*/  FFMA R100, R249, R211, R100 ;  /* 0x000000d3f9647223 */ /* 0x000fe20000000064 */
[----:B------:R-:W-:Y:S01]  /*9550*/  F2FP.F16.F32.PACK_AB R91, R95, R94 ;  /* 0x0000005e5f5b723e */ /* 0x000fe200000000ff */
[----:B------:R-:W-:Y:S01]  /*9560*/  FFMA R101, R249, R212, R101 ;  /* 0x000000d4f9657223 */ /* 0x000fe20000000065 */
[----:B------:R-:W-:Y:S02]  /*9570*/  F2FP.F16.F32.PACK_AB R96, R97, R96 ;  /* 0x000000606160723e */ /* 0x000fe400000000ff */
[----:B------:R-:W-:Y:S02]  /*9580*/  F2FP.F16.F32.PACK_AB R97, R99, R98 ;  /* 0x000000626361723e */ /* 0x000fe400000000ff */
[----:B------:R-:W-:Y:S01]  /*9590*/  F2FP.F16.F32.PACK_AB R98, R101, R100 ;  /* 0x000000646562723e */ /* 0x000fe200000000ff */
[--C-:B--2---:R-:W-:Y:S02]  /*95a0*/  HADD2.F32 R213, -RZ, R214.reuse.H0_H0 ;  /* 0x200000d6ffd57230 */ /* 0x104fe40000004100 */
[----:B------:R-:W-:Y:S02]  /*95b0*/  HADD2.F32 R214, -RZ, R214.H1_H1 ;  /* 0x300000d6ffd67230 */ /* 0x000fe40000004100 */
[--C-:B---3--:R-:W-:Y:S02]  /*95c0*/  HADD2.F32 R215, -RZ, R250.reuse.H0_H0 ;  /* 0x200000faffd77230 */ /* 0x108fe40000004100 */
[C---:B------:R-:W-:Y:S01]  /*95d0*/  FFMA R102, R249.reuse, R213, R102 ;  /* 0x000000d5f9667223 */ /* 0x040fe20000000066 */
[----:B------:R-:W-:Y:S02]  /*95e0*/  HADD2.F32 R250, -RZ, R250.H1_H1 ;  /* 0x300000fafffa7230 */ /* 0x000fe40000004100 */
[C---:B------:R-:W-:Y:S01]  /*95f0*/  FFMA R103, R249.reuse, R214, R103 ;  /* 0x000000d6f9677223 */ /* 0x040fe20000000067 */
[--C-:B------:R-:W-:Y:S02]  /*9600*/  HADD2.F32 R251, -RZ, R252.reuse.H0_H0 ;  /* 0x200000fcfffb7230 */ /* 0x100fe40000004100 */
[C---:B------:R-:W-:Y:S01]  /*9610*/  FFMA R104, R249.reuse, R215, R104 ;  /* 0x000000d7f9687223 */ /* 0x040fe20000000068 */
[----:B------:R-:W-:Y:S02]  /*9620*/  HADD2.F32 R252, -RZ, R252.H1_H1 ;  /* 0x300000fcfffc7230 */ /* 0x000fe40000004100 */
[C---:B------:R-:W-:Y:S01]  /*9630*/  FFMA R105, R249.reuse, R250, R105 ;  /* 0x000000faf9697223 */ /* 0x040fe20000000069 */
[--C-:B----4-:R-:W-:Y:S02]  /*9640*/  HADD2.F32 R165, -RZ, R163.reuse.H0_H0 ;  /* 0x200000a3ffa57230 */ /* 0x110fe40000004100 */
[C---:B------:R-:W-:Y:S01]  /*9650*/  FFMA R106, R249.reuse, R251, R106 ;  /* 0x000000fbf96a7223 */ /* 0x040fe2000000006a */
[----:B------:R-:W-:Y:S02]  /*9660*/  HADD2.F32 R163, -RZ, R163.H1_H1 ;  /* 0x300000a3ffa37230 */ /* 0x000fe40000004100 */
[----:B------:R-:W-:Y:S01]  /*9670*/  FFMA R107, R249, R252, R107 ;  /* 0x000000fcf96b7223 */ /* 0x000fe2000000006b */
[--C-:B------:R-:W-:Y:S01]  /*9680*/  HADD2.F32 R166, -RZ, R164.reuse.H0_H0 ;  /* 0x200000a4ffa67230 */ /* 0x100fe20000004100 */
[----:B------:R-:W-:Y:S01]  /*9690*/  F2FP.F16.F32.PACK_AB R99, R103, R102 ;  /* 0x000000666763723e */ /* 0x000fe200000000ff */
[----:B------:R-:W-:Y:S01]  /*96a0*/  HADD2.F32 R164, -RZ, R164.H1_H1 ;  /* 0x300000a4ffa47230 */ /* 0x000fe20000004100 */
[----:B------:R-:W-:Y:S02]  /*96b0*/  F2FP.F16.F32.PACK_AB R104, R105, R104 ;  /* 0x000000686968723e */ /* 0x000fe400000000ff */
[----:B------:R-:W-:Y:S01]  /*96c0*/  STL [R1], R166 ;  /* 0x000000a601007387 */ /* 0x000fe20000100800 */
[----:B------:R-:W-:Y:S03]  /*96d0*/  F2FP.F16.F32.PACK_AB R105, R107, R106 ;  /* 0x0000006a6b69723e */ /* 0x000fe600000000ff */
[----:B------:R1:W-:Y:S04]  /*96e0*/  STL [R1+0x4], R164 ;  /* 0x000004a401007387 */ /* 0x0003e80000100800 */
[----:B-1----:R-:W2:Y:S04]  /*96f0*/  LDL.LU R164, [R1+0x20] ;  /* 0x0000200001a47983 */ /* 0x002ea80000300800 */
[----:B------:R-:W-:Y:S04]  /*9700*/  STL [R1+0x8], R165 ;  /* 0x000008a501007387 */ /* 0x000fe80000100800 */
[----:B------:R-:W3:Y:S04]  /*9710*/  LDL.LU R168, [R1+0x24] ;  /* 0x0000240001a87983 */ /* 0x000ee80000300800 */
[----:B------:R1:W-:Y:S04]  /*9720*/  STL [R1+0xc], R163 ;  /* 0x00000ca301007387 */ /* 0x0003e80000100800 */
[----:B-1----:R-:W4:Y:S04]  /*9730*/  LDL.LU R163, [R1+0x28] ;  /* 0x0000280001a37983 */ /* 0x002f280000300800 */
[----:B------:R-:W4:Y:S04]  /*9740*/  LDL.LU R167, [R1+0x2c] ;  /* 0x00002c0001a77983 */ /* 0x000f280000300800 */
[----:B------:R-:W4:Y:S04]  /*9750*/  LDL.LU R166, [R1+0x40] ;  /* 0x0000400001a67983 */ /* 0x000f280000300800 */
[----:B------:R-:W4:Y:S01]  /*9760*/  LDL.LU R165, [R1+0x44] ;  /* 0x0000440001a57983 */ /* 0x000f220000300800 */
[--C-:B--2---:R-:W-:Y:S02]  /*9770*/  HADD2.F32 R169, -RZ, R164.reuse.H0_H0 ;  /* 0x200000a4ffa97230 */ /* 0x104fe40000004100 */
[----:B------:R-:W-:Y:S03]  /*9780*/  HADD2.F32 R170, -RZ, R164.H1_H1 ;  /* 0x300000a4ffaa7230 */ /* 0x000fe60000004100 */
[----:B------:R3:W-:Y:S04]  /*9790*/  STL [R1+0x10], R169 ;  /* 0x000010a901007387 */ /* 0x0007e80000100800 */
[----:B------:R-:W2:Y:S04]  /*97a0*/  LDL.LU R164, [R1+0x48] ;  /* 0x0000480001a47983 */ /* 0x000ea80000300800 */
[----:B------:R4:W-:Y:S01]  /*97b0*/  STL [R1+0x14], R170 ;  /* 0x000014aa01007387 */ /* 0x0009e20000100800 */
[--C-:B---3--:R-:W-:Y:S02]  /*97c0*/  HADD2.F32 R169, -RZ, R168.reuse.H0_H0 ;  /* 0x200000a8ffa97230 */ /* 0x108fe40000004100 */
[----:B------:R-:W-:Y:S03]  /*97d0*/  HADD2.F32 R168, -RZ, R168.H1_H1 ;  /* 0x300000a8ffa87230 */ /* 0x000fe60000004100 */
[----:B------:R1:W-:Y:S01]  /*97e0*/  STL [R1+0x18], R169 ;  /* 0x000018a901007387 */ /* 0x0003e20000100800 */
[----:B----4-:R-:W-:Y:S03]  /*97f0*/  HADD2.F32 R170, -RZ, R163.H0_H0 ;  /* 0x200000a3ffaa7230 */ /* 0x010fe60000004100 */
[----:B------:R3:W-:Y:S04]  /*9800*/  STL [R1+0x1c], R168 ;  /* 0x00001ca801007387 */ /* 0x0007e80000100800 */
[----:B------:R4:W-:Y:S01]  /*9810*/  STL [R1+0x20], R170 ;  /* 0x000020aa01007387 */ /* 0x0009e20000100800 */
[--C-:B------:R-:W-:Y:S02]  /*9820*/  HADD2.F32 R175, -RZ, R166.reuse.H0_H0 ;  /* 0x200000a6ffaf7230 */ /* 0x100fe40000004100 */
[----:B------:R-:W-:Y:S02]  /*9830*/  HADD2.F32 R176, -RZ, R166.H1_H1 ;  /* 0x300000a6ffb07230 */ /* 0x000fe40000004100 */
[----:B------:R-:W-:Y:S02]  /*9840*/  HADD2.F32 R166, -RZ, R165.H1_H1 ;  /* 0x300000a5ffa67230 */ /* 0x000fe40000004100 */
[----:B-1----:R-:W-:Y:S02]  /*9850*/  HADD2.F32 R169, -RZ, R163.H1_H1 ;  /* 0x300000a3ffa97230 */ /* 0x002fe40000004100 */
[----:B------:R-:W2:Y:S01]  /*9860*/  LDL.LU R163, [R1+0x4c] ;  /* 0x00004c0001a37983 */ /* 0x000ea20000300800 */
[--C-:B---3--:R-:W-:Y:S03]  /*9870*/  HADD2.F32 R168, -RZ, R167.reuse.H0_H0 ;  /* 0x200000a7ffa87230 */ /* 0x108fe60000004100 */
[----:B------:R-:W-:Y:S01]  /*9880*/  STL [R1+0x24], R169 ;  /* 0x000024a901007387 */ /* 0x000fe20000100800 */
[----:B------:R-:W-:Y:S03]  /*9890*/  HADD2.F32 R167, -RZ, R167.H1_H1 ;  /* 0x300000a7ffa77230 */ /* 0x000fe60000004100 */
[----:B------:R-:W-:Y:S04]  /*98a0*/  STL [R1+0x28], R168 ;  /* 0x000028a801007387 */ /* 0x000fe80000100800 */
[----:B------:R1:W-:Y:S04]  /*98b0*/  STL [R1+0x2c], R167 ;  /* 0x00002ca701007387 */ /* 0x0003e80000100800 */
[----:B----4-:R-:W3:Y:S01]  /*98c0*/  LDL.LU R170, [R1+0x50] ;  /* 0x0000500001aa7983 */ /* 0x010ee20000300800 */
[----:B-1----:R-:W-:Y:S05]  /*98d0*/  HADD2.F32 R167, -RZ, R165.H0_H0 ;  /* 0x200000a5ffa77230 */ /* 0x002fea0000004100 */
[----:B------:R1:W-:Y:S04]  /*98e0*/  STL [R1+0x30], R167 ;  /* 0x000030a701007387 */ /* 0x0003e80000100800 */
[----:B------:R-:W-:Y:S04]  /*98f0*/  STL [R1+0x34], R166 ;  /* 0x000034a601007387 */ /* 0x000fe80000100800 */
[----:B------:R-:W4:Y:S04]  /*9900*/  LDL.LU R169, [R1+0x54] ;  /* 0x0000540001a97983 */ /* 0x000f280000300800 */
[----:B------:R-:W4:Y:S01]  /*9910*/  LDL.LU R168, [R1+0x58] ;  /* 0x0000580001a87983 */ /* 0x000f220000300800 */
[--C-:B--2---:R-:W-:Y:S05]  /*9920*/  HADD2.F32 R165, -RZ, R164.reuse.H0_H0 ;  /* 0x200000a4ffa57230 */ /* 0x104fea0000004100 */
[----:B------:R2:W-:Y:S04]  /*9930*/  STL [R1+0x38], R165 ;  /* 0x000038a501007387 */ /* 0x0005e80000100800 */
[----:B-1----:R-:W4:Y:S01]  /*9940*/  LDL.LU R167, [R1+0x5c] ;  /* 0x00005c0001a77983 */ /* 0x002f220000300800 */
[----:B--2---:R-:W-:Y:S05]  /*9950*/  HADD2.F32 R165, -RZ, R164.H1_H1 ;  /* 0x300000a4ffa57230 */ /* 0x004fea0000004100 */
[----:B------:R1:W-:Y:S04]  /*9960*/  STL [R1+0x3c], R165 ;  /* 0x00003ca501007387 */ /* 0x0003e80000100800 */
[----:B------:R-:W2:Y:S01]  /*9970*/  LDL.LU R166, [R1+0x60] ;  /* 0x0000600001a67983 */ /* 0x000ea20000300800 */
[--C-:B------:R-:W-:Y:S02]  /*9980*/  HADD2.F32 R164, -RZ, R163.reuse.H0_H0 ;  /* 0x200000a3ffa47230 */ /* 0x100fe40000004100 */
[----:B------:R-:W-:Y:S03]  /*9990*/  HADD2.F32 R163, -RZ, R163.H1_H1 ;  /* 0x300000a3ffa37230 */ /* 0x000fe60000004100 */
[----:B------:R3:W-:Y:S04]  /*99a0*/  STL [R1+0x40], R164 ;  /* 0x000040a401007387 */ /* 0x0007e80000100800 */
[----:B-1----:R-:W2:Y:S04]  /*99b0*/  LDL.LU R165, [R1+0x64] ;  /* 0x0000640001a57983 */ /* 0x002ea80000300800 */
[----:B------:R1:W-:Y:S01]  /*99c0*/  STL [R1+0x44], R163 ;  /* 0x000044a301007387 */ /* 0x0003e20000100800 */
[--C-:B---3--:R-:W-:Y:S02]  /*99d0*/  HADD2.F32 R177, -RZ, R170.reuse.H0_H0 ;  /* 0x200000aaffb17230 */ /* 0x108fe40000004100 */
[----:B------:R-:W-:Y:S01]  /*99e0*/  HADD2.F32 R178, -RZ, R170.H1_H1 ;  /* 0x300000aaffb27230 */ /* 0x000fe20000004100 */
[----:B------:R-:W3:Y:S04]  /*99f0*/  LDL.LU R164, [R1+0x68] ;  /* 0x0000680001a47983 */ /* 0x000ee80000300800 */
[----:B-1----:R-:W3:Y:S01]  /*9a00*/  LDL.LU R163, [R1+0x6c] ;  /* 0x00006c0001a37983 */ /* 0x002ee20000300800 */
[--C-:B----4-:R-:W-:Y:S02]  /*9a10*/  HADD2.F32 R179, -RZ, R169.reuse.H0_H0 ;  /* 0x200000a9ffb37230 */ /* 0x110fe40000004100 */
[----:B------:R-:W-:Y:S02]  /*9a20*/  HADD2.F32 R180, -RZ, R169.H1_H1 ;  /* 0x300000a9ffb47230 */ /* 0x000fe40000004100 */
[--C-:B------:R-:W-:Y:S02]  /*9a30*/  HADD2.F32 R170, -RZ, R168.reuse.H0_H0 ;  /* 0x200000a8ffaa7230 */ /* 0x100fe40000004100 */
[----:B------:R-:W-:Y:S03]  /*9a40*/  HADD2.F32 R169, -RZ, R168.H1_H1 ;  /* 0x300000a8ffa97230 */ /* 0x000fe60000004100 */
[----:B------:R-:W-:Y:S04]  /*9a50*/  STL [R1+0x48], R170 ;  /* 0x000048aa01007387 */ /* 0x000fe80000100800 */
[----:B------:R1:W-:Y:S01]  /*9a60*/  STL [R1+0x4c], R169 ;  /* 0x00004ca901007387 */ /* 0x0003e20000100800 */
[--C-:B------:R-:W-:Y:S02]  /*9a70*/  HADD2.F32 R168, -RZ, R167.reuse.H0_H0 ;  /* 0x200000a7ffa87230 */ /* 0x100fe40000004100 */
[----:B------:R-:W-:Y:S03]  /*9a80*/  HADD2.F32 R167, -RZ, R167.H1_H1 ;  /* 0x300000a7ffa77230 */ /* 0x000fe60000004100 */
[----:B------:R4:W-:Y:S04]  /*9a90*/  STL [R1+0x50], R168 ;  /* 0x000050a801007387 */ /* 0x0009e80000100800 */
[----:B------:R-:W-:Y:S01]  /*9aa0*/  STL [R1+0x54], R167 ;  /* 0x000054a701007387 */ /* 0x000fe20000100800 */
[--C-:B--2---:R-:W-:Y:S02]  /*9ab0*/  HADD2.F32 R181, -RZ, R166.reuse.H0_H0 ;  /* 0x200000a6ffb57230 */ /* 0x104fe40000004100 */
[----:B------:R-:W-:Y:S02]  /*9ac0*/  HADD2.F32 R182, -RZ, R166.H1_H1 ;  /* 0x300000a6ffb67230 */ /* 0x000fe40000004100 */
[--C-:B------:R-:W-:Y:S02]  /*9ad0*/  HADD2.F32 R183, -RZ, R165.reuse.H0_H0 ;  /* 0x200000a5ffb77230 */ /* 0x100fe40000004100 */
[----:B------:R-:W-:Y:S02]  /*9ae0*/  HADD2.F32 R184, -RZ, R165.H1_H1 ;  /* 0x300000a5ffb87230 */ /* 0x000fe40000004100 */
[--C-:B---3--:R-:W-:Y:S02]  /*9af0*/  HADD2.F32 R166, -RZ, R164.reuse.H0_H0 ;  /* 0x200000a4ffa67230 */ /* 0x108fe40000004100 */
[----:B------:R-:W-:Y:S03]  /*9b00*/  HADD2.F32 R165, -RZ, R164.H1_H1 ;  /* 0x300000a4ffa57230 */ /* 0x000fe60000004100 */
[----:B------:R-:W-:Y:S01]  /*9b10*/  STL [R1+0x58], R166 ;  /* 0x000058a601007387 */ /* 0x000fe20000100800 */
[--C-:B------:R-:W-:Y:S03]  /*9b20*/  HADD2.F32 R164, -RZ, R163.reuse.H0_H0 ;  /* 0x200000a3ffa47230 */ /* 0x100fe60000004100 */
[----:B------:R-:W-:Y:S01]  /*9b30*/  STL [R1+0x5c], R165 ;  /* 0x00005ca501007387 */ /* 0x000fe20000100800 */
[----:B------:R-:W-:Y:S03]  /*9b40*/  HADD2.F32 R163, -RZ, R163.H1_H1 ;  /* 0x300000a3ffa37230 */ /* 0x000fe60000004100 */
[----:B-1----:R-:W2:Y:S04]  /*9b50*/  LDL.LU R169, [R1+0x70] ;  /* 0x0000700001a97983 */ /* 0x002ea80000300800 */
[----:B------:R-:W-:Y:S04]  /*9b60*/  STL [R1+0x60], R164 ;  /* 0x000060a401007387 */ /* 0x000fe80000100800 */
[----:B----4-:R-:W3:Y:S04]  /*9b70*/  LDL.LU R168, [R1+0x74] ;  /* 0x0000740001a87983 */ /* 0x010ee80000300800 */
[----:B------:R1:W-:Y:S04]  /*9b80*/  STL [R1+0x64], R163 ;  /* 0x000064a301007387 */ /* 0x0003e80000100800 */
[----:B-1----:R-:W4:Y:S04]  /*9b90*/  LDL.LU R163, [R1+0x78] ;  /* 0x0000780001a37983 */ /* 0x002f280000300800 */
[----:B------:R-:W4:Y:S04]  /*9ba0*/  LDL.LU R167, [R1+0x7c] ;  /* 0x00007c0001a77983 */ /* 0x000f280000300800 */
[----:B------:R-:W4:Y:S04]  /*9bb0*/  LDL.LU R166, [R1+0x80] ;  /* 0x0000800001a67983 */ /* 0x000f280000300800 */
[----:B------:R-:W4:Y:S04]  /*9bc0*/  LDL.LU R165, [R1+0x84] ;  /* 0x0000840001a57983 */ /* 0x000f280000300800 */
[----:B------:R-:W4:Y:S01]  /*9bd0*/  LDL.LU R164, [R1+0x88] ;  /* 0x0000880001a47983 */ /* 0x000f220000300800 */
[--C-:B--2---:R-:W-:Y:S02]  /*9be0*/  HADD2.F32 R185, -RZ, R169.reuse.H0_H0 ;  /* 0x200000a9ffb97230 */ /* 0x104fe40000004100 */
[----:B------:R-:W-:Y:S02]  /*9bf0*/  HADD2.F32 R186, -RZ, R169.H1_H1 ;  /* 0x300000a9ffba7230 */ /* 0x000fe40000004100 */
[--C-:B---3--:R-:W-:Y:S02]  /*9c00*/  HADD2.F32 R187, -RZ, R168.reuse.H0_H0 ;  /* 0x200000a8ffbb7230 */ /* 0x108fe40000004100 */
[----:B------:R-:W-:Y:S02]  /*9c10*/  HADD2.F32 R188, -RZ, R168.H1_H1 ;  /* 0x300000a8ffbc7230 */ /* 0x000fe40000004100 */
[--C-:B----4-:R-:W-:Y:S02]  /*9c20*/  HADD2.F32 R168, -RZ, R163.reuse.H0_H0 ;  /* 0x200000a3ffa87230 */ /* 0x110fe40000004100 */
[----:B------:R-:W-:Y:S02]  /*9c30*/  HADD2.F32 R169, -RZ, R163.H1_H1 ;  /* 0x300000a3ffa97230 */ /* 0x000fe40000004100 */
[----:B------:R-:W2:Y:S04]  /*9c40*/  LDL.LU R163, [R1+0x8c] ;  /* 0x00008c0001a37983 */ /* 0x000ea80000300800 */
[----:B------:R1:W-:Y:S01]  /*9c50*/  STL [R1+0x68], R168 ;  /* 0x000068a801007387 */ /* 0x0003e20000100800 */
[--C-:B------:R-:W-:Y:S02]  /*9c60*/  HADD2.F32 R189, -RZ, R166.reuse.H0_H0 ;  /* 0x200000a6ffbd7230 */ /* 0x100fe40000004100 */
[----:B------:R-:W-:Y:S01]  /*9c70*/  HADD2.F32 R190, -RZ, R166.H1_H1 ;  /* 0x300000a6ffbe7230 */ /* 0x000fe20000004100 */
[----:B------:R3:W-:Y:S01]  /*9c80*/  STL [R1+0x6c], R169 ;  /* 0x00006ca901007387 */ /* 0x0007e20000100800 */
[--C-:B------:R-:W-:Y:S02]  /*9c90*/  HADD2.F32 R191, -RZ, R165.reuse.H0_H0 ;  /* 0x200000a5ffbf7230 */ /* 0x100fe40000004100 */
[----:B------:R-:W-:Y:S01]  /*9ca0*/  HADD2.F32 R192, -RZ, R165.H1_H1 ;  /* 0x300000a5ffc07230 */ /* 0x000fe20000004100 */
[----:B------:R-:W4:Y:S01]  /*9cb0*/  LDL.LU R170, [R1+0x90] ;  /* 0x0000900001aa7983 */ /* 0x000f220000300800 */
[--C-:B------:R-:W-:Y:S02]  /*9cc0*/  HADD2.F32 R166, -RZ, R164.reuse.H0_H0 ;  /* 0x200000a4ffa67230 */ /* 0x100fe40000004100 */
[----:B------:R-:W-:Y:S02]  /*9cd0*/  HADD2.F32 R165, -RZ, R164.H1_H1 ;  /* 0x300000a4ffa57230 */ /* 0x000fe40000004100 */
[--C-:B-1----:R-:W-:Y:S02]  /*9ce0*/  HADD2.F32 R168, -RZ, R167.reuse.H0_H0 ;  /* 0x200000a7ffa87230 */ /* 0x102fe40000004100 */
[----:B------:R-:W-:Y:S03]  /*9cf0*/  HADD2.F32 R167, -RZ, R167.H1_H1 ;  /* 0x300000a7ffa77230 */ /* 0x000fe60000004100 */
[----:B------:R1:W-:Y:S04]  /*9d00*/  STL [R1+0x70], R168 ;  /* 0x000070a801007387 */ /* 0x0003e80000100800 */
[----:B------:R1:W-:Y:S04]  /*9d10*/  STL [R1+0x74], R167 ;  /* 0x000074a701007387 */ /* 0x0003e80000100800 */
[----:B---3--:R-:W3:Y:S04]  /*9d20*/  LDL.LU R169, [R1+0x94] ;  /* 0x0000940001a97983 */ /* 0x008ee80000300800 */
[----:B------:R2:W-:Y:S04]  /*9d30*/  STL [R1+0x78], R166 ;  /* 0x000078a601007387 */ /* 0x0005e80000100800 */
[----:B-1----:R-:W3:Y:S04]  /*9d40*/  LDL.LU R168, [R1+0x98] ;  /* 0x0000980001a87983 */ /* 0x002ee80000300800 */
[----:B------:R1:W-:Y:S04]  /*9d50*/  STL [R1+0x7c], R165 ;  /* 0x00007ca501007387 */ /* 0x0003e80000100800 */
[----:B------:R-:W3:Y:S01]  /*9d60*/  LDL.LU R167, [R1+0x9c] ;  /* 0x00009c0001a77983 */ /* 0x000ee20000300800 */
[--C-:B--2---:R-:W-:Y:S02]  /*9d70*/  HADD2.F32 R164, -RZ, R163.reuse.H0_H0 ;  /* 0x200000a3ffa47230 */ /* 0x104fe40000004100 */
[----:B------:R-:W-:Y:S03]  /*9d80*/  HADD2.F32 R163, -RZ, R163.H1_H1 ;  /* 0x300000a3ffa37230 */ /* 0x000fe60000004100 */
[----:B------:R2:W-:Y:S04]  /*9d90*/  STL [R1+0x80], R164 ;  /* 0x000080a401007387 */ /* 0x0005e80000100800 */
[----:B------:R-:W3:Y:S01]  /*9da0*/  LDL.LU R166, [R1+0xb0] ;  /* 0x0000b00001a67983 */ /* 0x000ee20000300800 */
[--C-:B----4-:R-:W-:Y:S03]  /*9db0*/  HADD2.F32 R193, -RZ, R170.reuse.H0_H0 ;  /* 0x200000aaffc17230 */ /* 0x110fe60000004100 */
[----:B-1----:R-:W4:Y:S01]  /*9dc0*/  LDL.LU R165, [R1+0xb4] ;  /* 0x0000b40001a57983 */ /* 0x002f220000300800 */
[----:B------:R-:W-:Y:S03]  /*9dd0*/  HADD2.F32 R194, -RZ, R170.H1_H1 ;  /* 0x300000aaffc27230 */ /* 0x000fe60000004100 */
[----:B------:R1:W-:Y:S04]  /*9de0*/  STL [R1+0x84], R163 ;  /* 0x000084a301007387 */ /* 0x0003e80000100800 */
[----:B--2---:R-:W2:Y:S04]  /*9df0*/  LDL.LU R164, [R1+0xb8] ;  /* 0x0000b80001a47983 */ /* 0x004ea80000300800 */
[----:B-1----:R-:W2:Y:S01]  /*9e00*/  LDL.LU R163, [R1+0xbc] ;  /* 0x0000bc0001a37983 */ /* 0x002ea20000300800 */
[--C-:B---3--:R-:W-:Y:S02]  /*9e10*/  HADD2.F32 R170, -RZ, R169.reuse.H0_H0 ;  /* 0x200000a9ffaa7230 */ /* 0x108fe40000004100 */
[----:B------:R-:W-:Y:S03]  /*9e20*/  HADD2.F32 R149, -RZ, R169.H1_H1 ;  /* 0x300000a9ff957230 */ /* 0x000fe60000004100 */
[----:B------:R-:W-:Y:S04]  /*9e30*/  STL [R1+0x88], R170 ;  /* 0x000088aa01007387 */ /* 0x000fe80000100800 */
[----:B------:R1:W-:Y:S01]  /*9e40*/  STL [R1+0x8c], R149 ;  /* 0x00008c9501007387 */ /* 0x0003e20000100800 */
[--C-:B------:R-:W-:Y:S02]  /*9e50*/  HADD2.F32 R148, -RZ, R168.reuse.H0_H0 ;  /* 0x200000a8ff947230 */ /* 0x100fe40000004100 */
[----:B------:R-:W-:Y:S03]  /*9e60*/  HADD2.F32 R168, -RZ, R168.H1_H1 ;  /* 0x300000a8ffa87230 */ /* 0x000fe60000004100 */
[----:B------:R3:W-:Y:S04]  /*9e70*/  STL [R1+0x90], R148 ;  /* 0x0000909401007387 */ /* 0x0007e80000100800 */
[----:B------:R-:W-:Y:S01]  /*9e80*/  STL [R1+0x94], R168 ;  /* 0x000094a801007387 */ /* 0x000fe20000100800 */
[--C-:B-1----:R-:W-:Y:S05]  /*9e90*/  HADD2.F32 R149, -RZ, R167.reuse.H0_H0 ;  /* 0x200000a7ff957230 */ /* 0x102fea0000004100 */
[----:B------:R1:W-:Y:S01]  /*9ea0*/  STL [R1+0x98], R149 ;  /* 0x0000989501007387 */ /* 0x0003e20000100800 */
[----:B---3--:R-:W-:Y:S01]  /*9eb0*/  HADD2.F32 R148, -RZ, R167.H1_H1 ;  /* 0x300000a7ff947230 */ /* 0x008fe20000004100 */
[----:B------:R-:W-:Y:S04]  /*9ec0*/  F2FP.F16.F32.PACK_AB R167, R9, R8 ;  /* 0x0000000809a7723e */ /* 0x000fe800000000ff */
[----:B------:R2:W-:Y:S01]  /*9ed0*/  STL [R1+0x9c], R148 ;  /* 0x00009c9401007387 */ /* 0x0005e20000100800 */
[--C-:B------:R-:W-:Y:S02]  /*9ee0*/  HADD2.F32 R195, -RZ, R166.reuse.H0_H0 ;  /* 0x200000a6ffc37230 */ /* 0x100fe40000004100 */
[----:B------:R-:W-:Y:S01]  /*9ef0*/  HADD2.F32 R196, -RZ, R166.H1_H1 ;  /* 0x300000a6ffc47230 */ /* 0x000fe20000004100 */
[----:B------:R-:W-:Y:S01]  /*9f00*/  F2FP.F16.F32.PACK_AB R166, R7, R6 ;  /* 0x0000000607a6723e */ /* 0x000fe200000000ff */
[--C-:B----4-:R-:W-:Y:S02]  /*9f10*/  HADD2.F32 R150, -RZ, R165.reuse.H0_H0 ;  /* 0x200000a5ff967230 */ /* 0x110fe40000004100 */
[----:B-1----:R-:W-:Y:S01]  /*9f20*/  HADD2.F32 R149, -RZ, R165.H1_H1 ;  /* 0x300000a5ff957230 */ /* 0x002fe20000004100 */
[----:B------:R-:W-:Y:S02]  /*9f30*/  MOV R165, R55 ;  /* 0x0000003700a57202 */ /* 0x000fe40000000f00 */
[----:B------:R1:W-:Y:S04]  /*9f40*/  STL [R1+0xa0], R150 ;  /* 0x0000a09601007387 */ /* 0x0003e80000100800 */
[----:B------:R3:W-:Y:S01]  /*9f50*/  STL [R1+0xa4], R149 ;  /* 0x0000a49501007387 */ /* 0x0007e20000100800 */
[--C-:B--2---:R-:W-:Y:S05]  /*9f60*/  HADD2.F32 R148, -RZ, R164.reuse.H0_H0 ;  /* 0x200000a4ff947230 */ /* 0x104fea0000004100 */
[----:B------:R2:W-:Y:S01]  /*9f70*/  STL [R1+0xa8], R148 ;  /* 0x0000a89401007387 */ /* 0x0005e20000100800 */
[----:B-1----:R-:W-:Y:S01]  /*9f80*/  HADD2.F32 R150, -RZ, R164.H1_H1 ;  /* 0x300000a4ff967230 */ /* 0x002fe20000004100 */
[----:B------:R-:W-:Y:S01]  /*9f90*/  MOV R164, R54 ;  /* 0x0000003600a47202 */ /* 0x000fe20000000f00 */
[--C-:B---3--:R-:W-:Y:S03]  /*9fa0*/  HADD2.F32 R149, -RZ, R163.reuse.H0_H0 ;  /* 0x200000a3ff957230 */ /* 0x108fe60000004100 */
[----:B------:R-:W-:Y:S04]  /*9fb0*/  STL [R1+0xac], R150 ;  /* 0x0000ac9601007387 */ /* 0x000fe80000100800 */
[----:B------:R-:W-:Y:S04]  /*9fc0*/  STL [R1+0xb0], R149 ;  /* 0x0000b09501007387 */ /* 0x000fe80000100800 */
[----:B------:R-:W3:Y:S04]  /*9fd0*/  LDL.LU R54, [R1+0x1a4] ;  /* 0x0001a40001367983 */ /* 0x000ee80000300800 */
[----:B------:R1:W-:Y:S01]  /*9fe0*/  STS.128 [R14+0x2200], R164 ;  /* 0x002200a40e007388 */ /* 0x0003e20000000c00 */
[----:B--2---:R-:W-:Y:S05]  /*9ff0*/  HADD2.F32 R148, -RZ, R163.H1_H1 ;  /* 0x300000a3ff947230 */ /* 0x004fea0000004100 */
[----:B------:R2:W-:Y:S04]  /*a000*/  STL [R1+0xb4], R148 ;  /* 0x0000b49401007387 */ /* 0x0005e80000100800 */
[----:B------:R-:W4:Y:S04]  /*a010*/  LDL.LU R55, [R1+0x1a0] ;  /* 0x0001a00001377983 */ /* 0x000f280000300800 */
[----:B------:R-:W4:Y:S04]  /*a020*/  LDL.LU R170, [R1+0xc0] ;  /* 0x0000c00001aa7983 */ /* 0x000f280000300800 */
[----:B------:R-:W4:Y:S04]  /*a030*/  LDL.LU R169, [R1+0xc4] ;  /* 0x0000c40001a97983 */ /* 0x000f280000300800 */
[----:B------:R-:W4:Y:S04]  /*a040*/  LDL.LU R168, [R1+0xc8] ;  /* 0x0000c80001a87983 */ /* 0x000f280000300800 */
[----:B------:R-:W4:Y:S04]  /*a050*/  LDL.LU R163, [R1+0xcc] ;  /* 0x0000cc0001a37983 */ /* 0x000f280000300800 */
[----:B------:R-:W4:Y:S01]  /*a060*/  LDL.LU R151, [R1+0xe0] ;  /* 0x0000e00001977983 */ /* 0x000f220000300800 */
[C---:B-1----:R-:W-:Y:S01]  /*a070*/  FMUL R167, R248.reuse, R240 ;  /* 0x000000f0f8a77220 */ /* 0x042fe20000400000 */
[C---:B------:R-:W-:Y:S01]  /*a080*/  FMUL R166, R248.reuse, R239 ;  /* 0x000000eff8a67220 */ /* 0x040fe20000400000 */
[C---:B------:R-:W-:Y:S01]  /*a090*/  FMUL R165, R248.reuse, R238 ;  /* 0x000000eef8a57220 */ /* 0x040fe20000400000 */
[----:B------:R-:W4:Y:S04]  /*a0a0*/  LDL.LU R150, [R1+0xe4] ;  /* 0x0000e40001967983 */ /* 0x000f280000300800 */
[----:B------:R-:W4:Y:S04]  /*a0b0*/  LDL.LU R149, [R1+0xe8] ;  /* 0x0000e80001957983 */ /* 0x000f280000300800 */
[----:B--2---:R-:W2:Y:S01]  /*a0c0*/  LDL.LU R148, [R1+0xec] ;  /* 0x0000ec0001947983 */ /* 0x004ea20000300800 */
[C---:B---3--:R-:W-:Y:S01]  /*a0d0*/  FMUL R54, R248.reuse, R54 ;  /* 0x00000036f8367220 */ /* 0x048fe20000400000 */
[C---:B----4-:R-:W-:Y:S01]  /*a0e0*/  FMUL R55, R248.reuse, R55 ;  /* 0x00000037f8377220 */ /* 0x050fe20000400000 */
[--C-:B------:R-:W-:Y:S02]  /*a0f0*/  HADD2.F32 R197, -RZ, R170.reuse.H0_H0 ;  /* 0x200000aaffc57230 */ /* 0x100fe40000004100 */
[----:B------:R-:W-:Y:S02]  /*a100*/  HADD2.F32 R198, -RZ, R170.H1_H1 ;  /* 0x300000aaffc67230 */ /* 0x000fe40000004100 */
[C---:B------:R-:W-:Y:S01]  /*a110*/  FMUL R170, R248.reuse, R243 ;  /* 0x000000f3f8aa7220 */ /* 0x040fe20000400000 */
[--C-:B------:R-:W-:Y:S02]  /*a120*/  HADD2.F32 R199, -RZ, R169.reuse.H0_H0 ;  /* 0x200000a9ffc77230 */ /* 0x100fe40000004100 */
[----:B------:R-:W-:Y:S02]  /*a130*/  HADD2.F32 R200, -RZ, R169.H1_H1 ;  /* 0x300000a9ffc87230 */ /* 0x000fe40000004100 */
[C---:B------:R-:W-:Y:S01]  /*a140*/  FMUL R169, R248.reuse, R242 ;  /* 0x000000f2f8a97220 */ /* 0x040fe20000400000 */
[--C-:B------:R-:W-:Y:S02]  /*a150*/  HADD2.F32 R6, -RZ, R168.reuse.H0_H0 ;  /* 0x200000a8ff067230 */ /* 0x100fe40000004100 */
[----:B------:R-:W-:Y:S02]  /*a160*/  HADD2.F32 R8, -RZ, R168.H1_H1 ;  /* 0x300000a8ff087230 */ /* 0x000fe40000004100 */
[----:B------:R-:W-:Y:S01]  /*a170*/  FMUL R168, R248, R241 ;  /* 0x000000f1f8a87220 */ /* 0x000fe20000400000 */
[--C-:B------:R-:W-:Y:S01]  /*a180*/  HADD2.F32 R7, -RZ, R163.reuse.H0_H0 ;  /* 0x200000a3ff077230 */ /* 0x100fe20000004100 */
[----:B------:R1:W-:Y:S04]  /*a190*/  STL [R1+0xb8], R6 ;  /* 0x0000b80601007387 */ /* 0x0003e80000100800 */
[----:B------:R3:W-:Y:S01]  /*a1a0*/  STL [R1+0xbc], R8 ;  /* 0x0000bc0801007387 */ /* 0x0007e20000100800 */
[--C-:B------:R-:W-:Y:S03]  /*a1b0*/  HADD2.F32 R9, -RZ, R150.reuse.H1_H1 ;  /* 0x30000096ff097230 */ /* 0x100fe60000004100 */
[----:B------:R4:W-:Y:S04]  /*a1c0*/  STL [R1+0xc0], R7 ;  /* 0x0000c00701007387 */ /* 0x0009e80000100800 */
[----:B------:R-:W2:Y:S01]  /*a1d0*/  LDL.LU R164, [R1+0x100] ;  /* 0x0001000001a47983 */ /* 0x000ea20000300800 */
[----:B-1----:R-:W-:Y:S02]  /*a1e0*/  HADD2.F32 R6, -RZ, R163.H1_H1 ;  /* 0x300000a3ff067230 */ /* 0x002fe40000004100 */
[----:B---3--:R-:W-:Y:S03]  /*a1f0*/  HADD2.F32 R8, -RZ, R149.H0_H0 ;  /* 0x20000095ff087230 */ /* 0x008fe60000004100 */
[----:B------:R1:W-:Y:S01]  /*a200*/  STL [R1+0xc4], R6 ;  /* 0x0000c40601007387 */ /* 0x0003e20000100800 */
[--C-:B----4-:R-:W-:Y:S03]  /*a210*/  HADD2.F32 R7, -RZ, R151.reuse.H1_H1 ;  /* 0x30000097ff077230 */ /* 0x110fe60000004100 */
[----:B------:R-:W3:Y:S01]  /*a220*/  LDL.LU R163, [R1+0x104] ;  /* 0x0001040001a37983 */ /* 0x000ee20000300800 */
[----:B-1----:R-:W-:Y:S05]  /*a230*/  HADD2.F32 R6, -RZ, R151.H0_H0 ;  /* 0x20000097ff067230 */ /* 0x002fea0000004100 */
[----:B------:R1:W-:Y:S04]  /*a240*/  STL [R1+0xc8], R6 ;  /* 0x0000c80601007387 */ /* 0x0003e80000100800 */
[----:B------:R4:W-:Y:S01]  /*a250*/  STL [R1+0xcc], R7 ;  /* 0x0000cc0701007387 */ /* 0x0009e20000100800 */
[----:B-1----:R-:W-:Y:S03]  /*a260*/  HADD2.F32 R6, -RZ, R150.H0_H0 ;  /* 0x20000096ff067230 */ /* 0x002fe60000004100 */
[----:B----4-:R-:W4:Y:S04]  /*a270*/  LDL.LU R7, [R1+0x108] ;  /* 0x0001080001077983 */ /* 0x010f280000300800 */
[----:B------:R1:W-:Y:S04]  /*a280*/  STL [R1+0xd0], R6 ;  /* 0x0000d00601007387 */ /* 0x0003e80000100800 */
[----:B------:R2:W-:Y:S04]  /*a290*/  STL [R1+0xd4], R9 ;  /* 0x0000d40901007387 */ /* 0x0005e80000100800 */
[----:B------:R2:W-:Y:S01]  /*a2a0*/  STL [R1+0xd8], R8 ;  /* 0x0000d80801007387 */ /* 0x0005e20000100800 */
[----:B-1----:R-:W-:Y:S02]  /*a2b0*/  HADD2.F32 R6, -RZ, R149.H1_H1 ;  /* 0x30000095ff067230 */ /* 0x002fe40000004100 */
[--C-:B--2---:R-:W-:Y:S03]  /*a2c0*/  HADD2.F32 R9, -RZ, R148.reuse.H0_H0 ;  /* 0x20000094ff097230 */ /* 0x104fe60000004100 */
[----:B------:R1:W-:Y:S01]  /*a2d0*/  STL [R1+0xdc], R6 ;  /* 0x0000dc0601007387 */ /* 0x0003e20000100800 */
[----:B------:R-:W-:Y:S03]  /*a2e0*/  HADD2.F32 R8, -RZ, R148.H1_H1 ;  /* 0x30000094ff087230 */ /* 0x000fe60000004100 */
[----:B-1----:R-:W2:Y:S04]  /*a2f0*/  LDL.LU R6, [R1+0x10c] ;  /* 0x00010c0001067983 */ /* 0x002ea80000300800 */
[----:B------:R1:W-:Y:S04]  /*a300*/  STL [R1+0xe0], R9 ;  /* 0x0000e00901007387 */ /* 0x0003e80000100800 */
[----:B------:R-:W2:Y:S04]  /*a310*/  LDL.LU R151, [R1+0x120] ;  /* 0x0001200001977983 */ /* 0x000ea80000300800 */
[----:B------:R1:W-:Y:S04]  /*a320*/  STL [R1+0xe4], R8 ;  /* 0x0000e40801007387 */ /* 0x0003e80000100800 */
[----:B------:R-:W2:Y:S04]  /*a330*/  LDL.LU R150, [R1+0x124] ;  /* 0x0001240001967983 */ /* 0x000ea80000300800 */
[----:B------:R-:W2:Y:S04]  /*a340*/  LDL.LU R149, [R1+0x128] ;  /* 0x0001280001957983 */ /* 0x000ea80000300800 */
[----:B------:R-:W2:Y:S01]  /*a350*/  LDL.LU R148, [R1+0x12c] ;  /* 0x00012c0001947983 */ /* 0x000ea20000300800 */
[----:B-1----:R-:W-:Y:S03]  /*a360*/  F2FP.F16.F32.PACK_AB R9, R13, R12 ;  /* 0x0000000c0d09723e */ /* 0x002fe600000000ff */
[----:B------:R-:W2:Y:S01]  /*a370*/  LDL.LU R13, [R1+0x140] ;  /* 0x00014000010d7983 */ /* 0x000ea20000300800 */
[----:B------:R-:W-:Y:S02]  /*a380*/  F2FP.F16.F32.PACK_AB R8, R11, R10 ;  /* 0x0000000a0b08723e */ /* 0x000fe400000000ff */
[----:B------:R-:W-:Y:S02]  /*a390*/  F2FP.F16.F32.PACK_AB R10, R16, R15 ;  /* 0x0000000f100a723e */ /* 0x000fe400000000ff */
[----:B------:R-:W-:Y:S01]  /*a3a0*/  F2FP.F16.F32.PACK_AB R11, R18, R17 ;  /* 0x00000011120b723e */ /* 0x000fe200000000ff */
[C---:B------:R-:W-:Y:S01]  /*a3b0*/  FMUL R17, R248.reuse, R226 ;  /* 0x000000e2f8117220 */ /* 0x040fe20000400000 */
[C---:B------:R-:W-:Y:S01]  /*a3c0*/  FMUL R18, R248.reuse, R227 ;  /* 0x000000e3f8127220 */ /* 0x040fe20000400000 */
[--C-:B------:R-:W-:Y:S02]  /*a3d0*/  HADD2.F32 R12, -RZ, R164.reuse.H0_H0 ;  /* 0x200000a4ff0c7230 */ /* 0x100fe40000004100 */
[----:B------:R-:W-:Y:S02]  /*a3e0*/  HADD2.F32 R15, -RZ, R164.H1_H1 ;  /* 0x300000a4ff0f7230 */ /* 0x000fe40000004100 */
[----:B------:R-:W-:Y:S01]  /*a3f0*/  FMUL R164, R248, R237 ;  /* 0x000000edf8a47220 */ /* 0x000fe20000400000 */
[----:B------:R1:W-:Y:S04]  /*a400*/  STL [R1+0xe8], R12 ;  /* 0x0000e80c01007387 */ /* 0x0003e80000100800 */
[----:B------:R-:W-:Y:S01]  /*a410*/  STL [R1+0xec], R15 ;  /* 0x0000ec0f01007387 */ /* 0x000fe20000100800 */
[--C-:B---3--:R-:W-:Y:S02]  /*a420*/  HADD2.F32 R16, -RZ, R163.reuse.H1_H1 ;  /* 0x300000a3ff107230 */ /* 0x108fe40000004100 */
[----:B-1----:R-:W-:Y:S02]  /*a430*/  HADD2.F32 R12, -RZ, R163.H0_H0 ;  /* 0x200000a3ff0c7230 */ /* 0x002fe40000004100 */
[----:B------:R-:W1:Y:S03]  /*a440*/  S2R R163, SR_TID.X ;  /* 0x0000000000a37919 */ /* 0x000e660000002100 */
[----:B------:R-:W-:Y:S04]  /*a450*/  STL [R1+0xf0], R12 ;  /* 0x0000f00c01007387 */ /* 0x000fe80000100800 */
[----:B------:R3:W-:Y:S01]  /*a460*/  STL [R1+0xf4], R16 ;  /* 0x0000f41001007387 */ /* 0x0007e20000100800 */
[----:B-1----:R-:W-:Y:S02]  /*a470*/  SHF.L.U32 R163, R163, 0x4, RZ ;  /* 0x00000004a3a37819 */ /* 0x002fe400000006ff */
[----:B---3--:R-:W-:Y:S01]  /*a480*/  F2FP.F16.F32.PACK_AB R16, R20, R19 ;  /* 0x000000131410723e */ /* 0x008fe200000000ff */
[C---:B------:R-:W-:Y:S01]  /*a490*/  FMUL R20, R248.reuse, R229 ;  /* 0x000000e5f8147220 */ /* 0x040fe20000400000 */
[----:B------:R-:W-:Y:S01]  /*a4a0*/  LOP3.LUT R163, R163, 0x20, RZ, 0xc0, !PT ;  /* 0x00000020a3a37812 */ /* 0x000fe200078ec0ff */
[----:B------:R-:W-:Y:S03]  /*a4b0*/  FMUL R19, R248, R228 ;  /* 0x000000e4f8137220 */ /* 0x000fe60000400000 */
[--C-:B------:R-:W-:Y:S05]  /*a4c0*/  IADD3 R163, PT, PT, -R163, 0x200, R14.reuse ;  /* 0x00000200a3a37810 */ /* 0x100fea0007ffe10e */
[----:B------:R-:W-:Y:S01]  /*a4d0*/  STS.128 [R163+0x2010], R8 ;  /* 0x00201008a3007388 */ /* 0x000fe20000000c00 */
[--C-:B----4-:R-:W-:Y:S02]  /*a4e0*/  HADD2.F32 R15, -RZ, R7.reuse.H0_H0 ;  /* 0x20000007ff0f7230 */ /* 0x110fe40000004100 */
[----:B------:R-:W-:Y:S03]  /*a4f0*/  HADD2.F32 R12, -RZ, R7.H1_H1 ;  /* 0x30000007ff0c7230 */ /* 0x000fe60000004100 */
[----:B------:R1:W-:Y:S04]  /*a500*/  STL [R1+0xf8], R15 ;  /* 0x0000f80f01007387 */ /* 0x0003e80000100800 */
[----:B------:R3:W-:Y:S01]  /*a510*/  STL [R1+0xfc], R12 ;  /* 0x0000fc0c01007387 */ /* 0x0007e20000100800 */
[----:B-1----:R-:W-:Y:S01]  /*a520*/  F2FP.F16.F32.PACK_AB R15, R22, R21 ;  /* 0x00000015160f723e */ /* 0x002fe200000000ff */
[C---:B------:R-:W-:Y:S01]  /*a530*/  FMUL R11, R248.reuse, R221 ;  /* 0x000000ddf80b7220 */ /* 0x040fe20000400000 */
[C---:B------:R-:W-:Y:S01]  /*a540*/  FMUL R22, R248.reuse, R231 ;  /* 0x000000e7f8167220 */ /* 0x040fe20000400000 */
[C---:B------:R-:W-:Y:S01]  /*a550*/  FMUL R21, R248.reuse, R230 ;  /* 0x000000e6f8157220 */ /* 0x040fe20000400000 */
[----:B------:R-:W-:Y:S01]  /*a560*/  MOV R221, R15 ;  /* 0x0000000f00dd7202 */ /* 0x000fe20000000f00 */
[C---:B------:R-:W-:Y:S01]  /*a570*/  FMUL R15, R248.reuse, R224 ;  /* 0x000000e0f80f7220 */ /* 0x040fe20000400000 */
[C---:B------:R-:W-:Y:S01]  /*a580*/  FMUL R163, R248.reuse, R236 ;  /* 0x000000ecf8a37220 */ /* 0x040fe20000400000 */
[--C-:B--2---:R-:W-:Y:S02]  /*a590*/  HADD2.F32 R7, -RZ, R6.reuse.H0_H0 ;  /* 0x20000006ff077230 */ /* 0x104fe40000004100 */
[----:B------:R-:W-:Y:S03]  /*a5a0*/  HADD2.F32 R6, -RZ, R6.H1_H1 ;  /* 0x30000006ff067230 */ /* 0x000fe60000004100 */
[----:B------:R1:W-:Y:S01]  /*a5b0*/  STL [R1+0x100], R7 ;  /* 0x0001000701007387 */ /* 0x0003e20000100800 */
[--C-:B------:R-:W-:Y:S03]  /*a5c0*/  HADD2.F32 R9, -RZ, R151.reuse.H0_H0 ;  /* 0x20000097ff097230 */ /* 0x100fe60000004100 */
[----:B------:R2:W-:Y:S01]  /*a5d0*/  STL [R1+0x104], R6 ;  /* 0x0001040601007387 */ /* 0x0005e20000100800 */
[----:B------:R-:W-:Y:S02]  /*a5e0*/  HADD2.F32 R8, -RZ, R151.H1_H1 ;  /* 0x30000097ff087230 */ /* 0x000fe40000004100 */
[C---:B------:R-:W-:Y:S01]  /*a5f0*/  FMUL R151, R248.reuse, R235 ;  /* 0x000000ebf8977220 */ /* 0x040fe20000400000 */
[----:B---3--:R-:W3:Y:S01]  /*a600*/  LDL.LU R12, [R1+0x144] ;  /* 0x00014400010c7983 */ /* 0x008ee20000300800 */
[--C-:B------:R-:W-:Y:S03]  /*a610*/  HADD2.F32 R10, -RZ, R150.reuse.H0_H0 ;  /* 0x20000096ff0a7230 */ /* 0x100fe60000004100 */
[----:B-1----:R-:W4:Y:S04]  /*a620*/  LDL.LU R7, [R1+0x148] ;  /* 0x0001480001077983 */ /* 0x002f280000300800 */
[----:B--2---:R-:W2:Y:S04]  /*a630*/  LDL.LU R6, [R1+0x14c] ;  /* 0x00014c0001067983 */ /* 0x004ea80000300800 */
[----:B------:R1:W-:Y:S04]  /*a640*/  STL [R1+0x108], R9 ;  /* 0x0001080901007387 */ /* 0x0003e80000100800 */
[----:B------:R1:W-:Y:S04]  /*a650*/  STL [R1+0x10c], R8 ;  /* 0x00010c0801007387 */ /* 0x0003e80000100800 */
[----:B------:R1:W-:Y:S02]  /*a660*/  STL [R1+0x110], R10 ;  /* 0x0001100a01007387 */ /* 0x0003e40000100800 */
[----:B-1----:R-:W-:Y:S02]  /*a670*/  HADD2.F32 R9, -RZ, R150.H1_H1 ;  /* 0x30000096ff097230 */ /* 0x002fe40000004100 */
[C---:B------:R-:W-:Y:S01]  /*a680*/  FMUL R150, R248.reuse, R234 ;  /* 0x000000eaf8967220 */ /* 0x040fe20000400000 */
[--C-:B------:R-:W-:Y:S02]  /*a690*/  HADD2.F32 R8, -RZ, R149.reuse.H0_H0 ;  /* 0x20000095ff087230 */ /* 0x100fe40000004100 */
[----:B------:R1:W-:Y:S01]  /*a6a0*/  STL [R1+0x114], R9 ;  /* 0x0001140901007387 */ /* 0x0003e20000100800 */
[----:B------:R-:W-:Y:S03]  /*a6b0*/  HADD2.F32 R10, -RZ, R149.H1_H1 ;  /* 0x30000095ff0a7230 */ /* 0x000fe60000004100 */
[----:B------:R1:W-:Y:S01]  /*a6c0*/  STL [R1+0x118], R8 ;  /* 0x0001180801007387 */ /* 0x0003e20000100800 */
[C---:B------:R-:W-:Y:S03]  /*a6d0*/  FMUL R149, R248.reuse, R233 ;  /* 0x000000e9f8957220 */ /* 0x040fe60000400000 */
[----:B------:R1:W-:Y:S02]  /*a6e0*/  STL [R1+0x11c], R10 ;  /* 0x00011c0a01007387 */ /* 0x0003e40000100800 */
[--C-:B-1----:R-:W-:Y:S02]  /*a6f0*/  HADD2.F32 R9, -RZ, R148.reuse.H0_H0 ;  /* 0x20000094ff097230 */ /* 0x102fe40000004100 */
[----:B------:R-:W-:Y:S03]  /*a700*/  HADD2.F32 R8, -RZ, R148.H1_H1 ;  /* 0x30000094ff087230 */ /* 0x000fe60000004100 */
[----:B------:R-:W-:Y:S01]  /*a710*/  STL [R1+0x120], R9 ;  /* 0x0001200901007387 */ /* 0x000fe20000100800 */
[C---:B------:R-:W-:Y:S01]  /*a720*/  FMUL R148, R248.reuse, R232 ;  /* 0x000000e8f8947220 */ /* 0x040fe20000400000 */
[--C-:B------:R-:W-:Y:S02]  /*a730*/  HADD2.F32 R10, -RZ, R13.reuse.H0_H0 ;  /* 0x2000000dff0a7230 */ /* 0x100fe40000004100 */
[----:B------:R1:W-:Y:S04]  /*a740*/  STL [R1+0x124], R8 ;  /* 0x0001240801007387 */ /* 0x0003e80000100800 */
[----:B------:R3:W-:Y:S01]  /*a750*/  STL [R1+0x128], R10 ;  /* 0x0001280a01007387 */ /* 0x0007e20000100800 */
[----:B-1----:R-:W-:Y:S02]  /*a760*/  HADD2.F32 R8, -RZ, R13.H1_H1 ;  /* 0x3000000dff087230 */ /* 0x002fe40000004100 */
[----:B------:R-:W-:Y:S01]  /*a770*/  FMUL R13, R248, R223 ;  /* 0x000000dff80d7220 */ /* 0x000fe20000400000 */
[----:B------:R-:W-:Y:S02]  /*a780*/  F2FP.F16.F32.PACK_AB R223, R154, R153 ;  /* 0x000000999adf723e */ /* 0x000fe400000000ff */
[----:B------:R-:W-:Y:S01]  /*a790*/  F2FP.F16.F32.PACK_AB R153, R5, R4 ;  /* 0x000000040599723e */ /* 0x000fe200000000ff */
[----:B------:R4:W-:Y:S01]  /*a7a0*/  STL [R1+0x12c], R8 ;  /* 0x00012c0801007387 */ /* 0x0009e20000100800 */
[----:B------:R-:W-:Y:S01]  /*a7b0*/  F2FP.F16.F32.PACK_AB R154, R121, R120 ;  /* 0x00000078799a723e */ /* 0x000fe200000000ff */
[--C-:B---3--:R-:W-:Y:S02]  /*a7c0*/  HADD2.F32 R9, -RZ, R12.reuse.H0_H0 ;  /* 0x2000000cff097230 */ /* 0x108fe40000004100 */
[----:B------:R-:W-:Y:S02]  /*a7d0*/  HADD2.F32 R10, -RZ, R12.H1_H1 ;  /* 0x3000000cff0a7230 */ /* 0x000fe40000004100 */
[----:B------:R-:W-:Y:S01]  /*a7e0*/  FMUL R12, R248, R222 ;  /* 0x000000def80c7220 */ /* 0x000fe20000400000 */
[----:B------:R-:W-:Y:S01]  /*a7f0*/  F2FP.F16.F32.PACK_AB R222, R152, R23 ;  /* 0x0000001798de723e */ /* 0x000fe200000000ff */
[----:B------:R1:W-:Y:S01]  /*a800*/  STL [R1+0x130], R9 ;  /* 0x0001300901007387 */ /* 0x0003e20000100800 */
[----:B------:R-:W-:Y:S03]  /*a810*/  F2FP.F16.F32.PACK_AB R152, R3, R0 ;  /* 0x000000000398723e */ /* 0x000fe600000000ff */
[----:B------:R3:W-:Y:S01]  /*a820*/  STL [R1+0x134], R10 ;  /* 0x0001340a01007387 */ /* 0x0007e20000100800 */
[--C-:B----4-:R-:W-:Y:S05]  /*a830*/  HADD2.F32 R8, -RZ, R7.reuse.H0_H0 ;  /* 0x20000007ff087230 */ /* 0x110fea0000004100 */
[----:B------:R4:W-:Y:S01]  /*a840*/  STL [R1+0x138], R8 ;  /* 0x0001380801007387 */ /* 0x0009e20000100800 */
[----:B-1----:R-:W-:Y:S02]  /*a850*/  HADD2.F32 R9, -RZ, R7.H1_H1 ;  /* 0x30000007ff097230 */ /* 0x002fe40000004100 */
[--C-:B--2---:R-:W-:Y:S02]  /*a860*/  HADD2.F32 R7, -RZ, R6.reuse.H0_H0 ;  /* 0x20000006ff077230 */ /* 0x104fe40000004100 */
[C---:B---3--:R-:W-:Y:S01]  /*a870*/  FMUL R10, R248.reuse, R220 ;  /* 0x000000dcf80a7220 */ /* 0x048fe20000400000 */
[----:B------:R1:W-:Y:S01]  /*a880*/  STL [R1+0x13c], R9 ;  /* 0x00013c0901007387 */ /* 0x0003e20000100800 */
[----:B------:R-:W-:Y:S01]  /*a890*/  MOV R220, R16 ;  /* 0x0000001000dc7202 */ /* 0x000fe20000000f00 */
[C---:B------:R-:W-:Y:S02]  /*a8a0*/  FMUL R16, R248.reuse, R225 ;  /* 0x000000e1f8107220 */ /* 0x040fe40000400000 */
[----:B------:R2:W-:Y:S01]  /*a8b0*/  STL [R1+0x140], R7 ;  /* 0x0001400701007387 */ /* 0x0005e20000100800 */
[----:B----4-:R-:W-:Y:S02]  /*a8c0*/  HADD2.F32 R8, -RZ, R6.H1_H1 ;  /* 0x30000006ff087230 */ /* 0x010fe40000004100 */
[C---:B------:R-:W-:Y:S02]  /*a8d0*/  FMUL R6, R248.reuse, R216 ;  /* 0x000000d8f8067220 */ /* 0x040fe40000400000 */
[----:B------:R-:W3:Y:S01]  /*a8e0*/  S2R R216, SR_TID.X ;  /* 0x0000000000d87919 */ /* 0x000ee20000002100 */
[----:B------:R4:W-:Y:S01]  /*a8f0*/  STL [R1+0x144], R8 ;  /* 0x0001440801007387 */ /* 0x0009e20000100800 */
[C---:B-1----:R-:W-:Y:S01]  /*a900*/  FMUL R9, R248.reuse, R219 ;  /* 0x000000dbf8097220 */ /* 0x042fe20000400000 */
[C---:B--2---:R-:W-:Y:S02]  /*a910*/  FMUL R7, R248.reuse, R217 ;  /* 0x000000d9f8077220 */ /* 0x044fe40000400000 */
[----:B------:R-:W1:Y:S01]  /*a920*/  S2R R217, SR_TID.X ;  /* 0x0000000000d97919 */ /* 0x000e620000002100 */
[----:B----4-:R-:W-:Y:S01]  /*a930*/  FMUL R8, R248, R218 ;  /* 0x000000daf8087220 */ /* 0x010fe20000400000 */
[----:B---3--:R-:W-:Y:S04]  /*a940*/  SHF.L.U32 R216, R216, 0x4, RZ ;  /* 0x00000004d8d87819 */ /* 0x008fe800000006ff */
[----:B------:R-:W-:Y:S04]  /*a950*/  LOP3.LUT R216, R216, 0x40, RZ, 0xc0, !PT ;  /* 0x00000040d8d87812 */ /* 0x000fe800078ec0ff */
[--C-:B------:R-:W-:Y:S05]  /*a960*/  IADD3 R216, PT, PT, -R216, 0x200, R14.reuse ;  /* 0x00000200d8d87810 */ /* 0x100fea0007ffe10e */
[----:B------:R2:W-:Y:S01]  /*a970*/  STS.128 [R216+0x2020], R220 ;  /* 0x002020dcd8007388 */ /* 0x0005e20000000c00 */
[----:B-1----:R-:W-:Y:S03]  /*a980*/  SHF.L.U32 R217, R217, 0x4, RZ ;  /* 0x00000004d9d97819 */ /* 0x002fe600000006ff */
[----:B------:R-:W-:Y:S01]  /*a990*/  STS.128 [R2+0x2030], R156 ;  /* 0x0020309c02007388 */ /* 0x000fe20000000c00 */
[----:B------:R-:W-:Y:S03]  /*a9a0*/  LOP3.LUT R217, R217, 0x20, RZ, 0xc0, !PT ;  /* 0x00000020d9d97812 */ /* 0x000fe600078ec0ff */
[----:B------:R-:W-:Y:S01]  /*a9b0*/  STS.128 [R14+0x4200], R152 ;  /* 0x004200980e007388 */ /* 0x000fe20000000c00 */
[----:B------:R-:W-:Y:S05]  /*a9c0*/  IADD3 R217, PT, PT, -R217, 0x200, R14 ;  /* 0x00000200d9d97810 */ /* 0x000fea0007ffe10e */
[----:B------:R-:W-:Y:S04]  /*a9d0*/  STS.128 [R217+0x4010], R124 ;  /* 0x0040107cd9007388 */ /* 0x000fe80000000c00 */
[----:B------:R-:W-:Y:S04]  /*a9e0*/  STS.128 [R216+0x4020], R132 ;  /* 0x00402084d8007388 */ /* 0x000fe80000000c00 */
[----:B------:R-:W-:Y:S04]  /*a9f0*/  STS.128 [R2+0x4030], R140 ;  /* 0x0040308c02007388 */ /* 0x000fe80000000c00 */
[----:B------:R-:W-:Y:S04]  /*aa00*/  STS.128 [R14+0x6200], R88 ;  /* 0x006200580e007388 */ /* 0x000fe80000000c00 */
[----:B--2---:R-:W2:Y:S04]  /*aa10*/  LDL.LU R223, [R1] ;  /* 0x0000000001df7983 */ /* 0x004ea80000300800 */
[----:B------:R-:W3:Y:S04]  /*aa20*/  LDL.LU R222, [R1+0x4] ;  /* 0x0000040001de7983 */ /* 0x000ee80000300800 */
[----:B------:R-:W4:Y:S04]  /*aa30*/  LDL.LU R221, [R1+0x8] ;  /* 0x0000080001dd7983 */ /* 0x000f280000300800 */
        /* <DEDUP_REMOVED lines=11> */
[----:B------:R-:W-:Y:S01]  /*aaf0*/  STS.128 [R217+0x6010], R96 ;  /* 0x00601060d9007388 */ /* 0x000fe20000000c00 */
[C---:B--2---:R-:W-:Y:S03]  /*ab00*/  FFMA R108, R249.reuse, R223, R108 ;  /* 0x000000dff96c7223 */ /* 0x044fe6000000006c */
[----:B------:R-:W2:Y:S01]  /*ab10*/  LDL.LU R223, [R1+0x38] ;  /* 0x0000380001df7983 */ /* 0x000ea20000300800 */
[C---:B---3--:R-:W-:Y:S03]  /*ab20*/  FFMA R109, R249.reuse, R222, R109 ;  /* 0x000000def96d7223 */ /* 0x048fe6000000006d */
[----:B------:R-:W3:Y:S01]  /*ab30*/  LDL.LU R222, [R1+0x3c] ;  /* 0x00003c0001de7983 */ /* 0x000ee20000300800 */
[----:B----4-:R-:W-:Y:S01]  /*ab40*/  FFMA R110, R249, R221, R110 ;  /* 0x000000ddf96e7223 */ /* 0x010fe2000000006e */
[----:B------:R-:W-:Y:S02]  /*ab50*/  F2FP.F16.F32.PACK_AB R106, R109, R108 ;  /* 0x0000006c6d6a723e */ /* 0x000fe400000000ff */
[----:B------:R-:W4:Y:S01]  /*ab60*/  LDL.LU R221, [R1+0x40] ;  /* 0x0000400001dd7983 */ /* 0x000f220000300800 */
[C---:B------:R-:W-:Y:S03]  /*ab70*/  FFMA R111, R249.reuse, R224, R111 ;  /* 0x000000e0f96f7223 */ /* 0x040fe6000000006f */
[----:B------:R-:W4:Y:S01]  /*ab80*/  LDL.LU R224, [R1+0x44] ;  /* 0x0000440001e07983 */ /* 0x000f220000300800 */
[----:B------:R-:W-:Y:S01]  /*ab90*/  FFMA R112, R249, R231, R112 ;  /* 0x000000e7f9707223 */ /* 0x000fe20000000070 */
[----:B------:R-:W-:Y:S01]  /*aba0*/  F2FP.F16.F32.PACK_AB R107, R111, R110 ;  /* 0x0000006e6f6b723e */ /* 0x000fe200000000ff */
[C---:B------:R-:W-:Y:S04]  /*abb0*/  FFMA R113, R249.reuse, R230, R113 ;  /* 0x000000e6f9717223 */ /* 0x040fe80000000071 */
[----:B------:R-:W-:Y:S01]  /*abc0*/  STS.128 [R216+0x6020], R104 ;  /* 0x00602068d8007388 */ /* 0x000fe20000000c00 */
[----:B------:R-:W-:Y:S01]  /*abd0*/  FFMA R114, R249, R229, R114 ;  /* 0x000000e5f9727223 */ /* 0x000fe20000000072 */
[----:B------:R-:W-:Y:S01]  /*abe0*/  F2FP.F16.F32.PACK_AB R112, R113, R112 ;  /* 0x000000707170723e */ /* 0x000fe200000000ff */
[C---:B------:R-:W-:Y:S01]  /*abf0*/  FFMA R115, R249.reuse, R228, R115 ;  /* 0x000000e4f9737223 */ /* 0x040fe20000000073 */
[----:B------:R-:W-:Y:S04]  /*ac00*/  FFMA R116, R249, R220, R116 ;  /* 0x000000dcf9747223 */ /* 0x000fe80000000074 */
[----:B------:R-:W-:Y:S01]  /*ac10*/  F2FP.F16.F32.PACK_AB R113, R115, R114 ;  /* 0x000000727371723e */ /* 0x000fe200000000ff */
[----:B------:R-:W4:Y:S01]  /*ac20*/  LDL.LU R220, [R1+0x48] ;  /* 0x0000480001dc7983 */ /* 0x000f220000300800 */
[C---:B------:R-:W-:Y:S03]  /*ac30*/  FFMA R117, R249.reuse, R219, R117 ;  /* 0x000000dbf9757223 */ /* 0x040fe60000000075 */
[----:B------:R-:W4:Y:S01]  /*ac40*/  LDL.LU R219, [R1+0x4c] ;  /* 0x00004c0001db7983 */ /* 0x000f220000300800 */
[----:B------:R-:W-:Y:S01]  /*ac50*/  FFMA R118, R249, R218, R118 ;  /* 0x000000daf9767223 */ /* 0x000fe20000000076 */
[----:B------:R-:W-:Y:S02]  /*ac60*/  F2FP.F16.F32.PACK_AB R114, R117, R116 ;  /* 0x000000747572723e */ /* 0x000fe400000000ff */
[----:B------:R-:W4:Y:S01]  /*ac70*/  LDL.LU R218, [R1+0x50] ;  /* 0x0000500001da7983 */ /* 0x000f220000300800 */
[C---:B------:R-:W-:Y:S01]  /*ac80*/  FFMA R119, R249.reuse, R226, R119 ;  /* 0x000000e2f9777223 */ /* 0x040fe20000000077 */
[C---:B------:R-:W-:Y:S02]  /*ac90*/  FFMA R56, R249.reuse, R175, R56 ;  /* 0x000000aff9387223 */ /* 0x040fe40000000038 */
[----:B------:R-:W4:Y:S01]  /*aca0*/  LDL.LU R226, [R1+0x54] ;  /* 0x0000540001e27983 */ /* 0x000f220000300800 */
[C---:B------:R-:W-:Y:S01]  /*acb0*/  FFMA R57, R249.reuse, R176, R57 ;  /* 0x000000b0f9397223 */ /* 0x040fe20000000039 */
[----:B------:R-:W-:Y:S01]  /*acc0*/  FFMA R58, R249, R227, R58 ;  /* 0x000000e3f93a7223 */ /* 0x000fe2000000003a */
[----:B------:R-:W-:Y:S01]  /*acd0*/  F2FP.F16.F32.PACK_AB R115, R119, R118 ;  /* 0x000000767773723e */ /* 0x000fe200000000ff */
[----:B------:R-:W-:Y:S02]  /*ace0*/  FFMA R59, R249, R225, R59 ;  /* 0x000000e1f93b7223 */ /* 0x000fe4000000003b */
[----:B------:R-:W-:Y:S01]  /*acf0*/  F2FP.F16.F32.PACK_AB R56, R57, R56 ;  /* 0x000000383938723e */ /* 0x000fe200000000ff */
[----:B------:R-:W4:Y:S02]  /*ad00*/  LDL.LU R225, [R1+0x58] ;  /* 0x0000580001e17983 */ /* 0x000f240000300800 */
[----:B------:R-:W-:Y:S02]  /*ad10*/  F2FP.F16.F32.PACK_AB R57, R59, R58 ;  /* 0x0000003a3b39723e */ /* 0x000fe400000000ff */
        /* <DEDUP_REMOVED lines=8> */
[C---:B------:R-:W-:Y:S01]  /*ada0*/  FFMA R63, R249.reuse, R224, R63 ;  /* 0x000000e0f93f7223 */ /* 0x040fe2000000003f */
[C---:B------:R-:W-:Y:S02]  /*adb0*/  FFMA R64, R249.reuse, R177, R64 ;  /* 0x000000b1f9407223 */ /* 0x040fe40000000040 */
[----:B------:R-:W4:Y:S01]  /*adc0*/  LDL.LU R224, [R1+0x68] ;  /* 0x0000680001e07983 */ /* 0x000f220000300800 */
[C---:B------:R-:W-:Y:S01]  /*add0*/  FFMA R65, R249.reuse, R178, R65 ;  /* 0x000000b2f9417223 */ /* 0x040fe20000000041 */
[C---:B------:R-:W-:Y:S01]  /*ade0*/  FFMA R66, R249.reuse, R179, R66 ;  /* 0x000000b3f9427223 */ /* 0x040fe20000000042 */
[----:B------:R-:W-:Y:S01]  /*adf0*/  FFMA R67, R249, R180, R67 ;  /* 0x000000b4f9437223 */ /* 0x000fe20000000043 */
[----:B------:R-:W-:Y:S02]  /*ae00*/  F2FP.F16.F32.PACK_AB R59, R63, R62 ;  /* 0x0000003e3f3b723e */ /* 0x000fe400000000ff */
[----:B------:R-:W-:Y:S02]  /*ae10*/  F2FP.F16.F32.PACK_AB R64, R65, R64 ;  /* 0x000000404140723e */ /* 0x000fe400000000ff */
[----:B------:R-:W-:Y:S01]  /*ae20*/  F2FP.F16.F32.PACK_AB R65, R67, R66 ;  /* 0x000000424341723e */ /* 0x000fe200000000ff */
[----:B------:R-:W-:Y:S01]  /*ae30*/  STS.128 [R14+0x8200], R56 ;  /* 0x008200380e007388 */ /* 0x000fe20000000c00 */
[C---:B------:R-:W-:Y:S03]  /*ae40*/  FFMA R68, R249.reuse, R220, R68 ;  /* 0x000000dcf9447223 */ /* 0x040fe60000000044 */
        /* <DEDUP_REMOVED lines=12> */
[----:B------:R-:W-:Y:S01]  /*af10*/  F2FP.F16.F32.PACK_AB R67, R71, R70 ;  /* 0x000000464743723e */ /* 0x000fe200000000ff */
[----:B------:R-:W-:Y:S01]  /*af20*/  FFMA R76, R249, R225, R76 ;  /* 0x000000e1f94c7223 */ /* 0x000fe2000000004c */
[----:B------:R-:W-:Y:S03]  /*af30*/  F2FP.F16.F32.PACK_AB R72, R73, R72 ;  /* 0x000000484948723e */ /* 0x000fe600000000ff */
[----:B------:R-:W-:Y:S01]  /*af40*/  STS.128 [R217+0x8010], R64 ;  /* 0x00801040d9007388 */ /* 0x000fe20000000c00 */
[----:B------:R-:W-:Y:S01]  /*af50*/  F2FP.F16.F32.PACK_AB R73, R75, R74 ;  /* 0x0000004a4b49723e */ /* 0x000fe200000000ff */
[C---:B--2---:R-:W-:Y:S02]  /*af60*/  FFMA R77, R249.reuse, R223, R77 ;  /* 0x000000dff94d7223 */ /* 0x044fe4000000004d */
[----:B------:R-:W2:Y:S01]  /*af70*/  LDL.LU R223, [R1+0x7c] ;  /* 0x00007c0001df7983 */ /* 0x000ea20000300800 */
[----:B---3--:R-:W-:Y:S02]  /*af80*/  FFMA R78, R249, R222, R78 ;  /* 0x000000def94e7223 */ /* 0x008fe4000000004e */
[----:B------:R-:W-:Y:S01]  /*af90*/  F2FP.F16.F32.PACK_AB R74, R77, R76 ;  /* 0x0000004c4d4a723e */ /* 0x000fe200000000ff */
[----:B------:R-:W3:Y:S01]  /*afa0*/  LDL.LU R222, [R1+0x80] ;  /* 0x0000800001de7983 */ /* 0x000ee20000300800 */
[C---:B----4-:R-:W-:Y:S01]  /*afb0*/  FFMA R79, R249.reuse, R221, R79 ;  /* 0x000000ddf94f7223 */ /* 0x050fe2000000004f */
[C---:B------:R-:W-:Y:S02]  /*afc0*/  FFMA R80, R249.reuse, R185, R80 ;  /* 0x000000b9f9507223 */ /* 0x040fe40000000050 */
[----:B------:R-:W4:Y:S01]  /*afd0*/  LDL.LU R221, [R1+0x84] ;  /* 0x0000840001dd7983 */ /* 0x000f220000300800 */
[C---:B------:R-:W-:Y:S01]  /*afe0*/  FFMA R81, R249.reuse, R186, R81 ;  /* 0x000000baf9517223 */ /* 0x040fe20000000051 */
[----:B------:R-:W-:Y:S01]  /*aff0*/  FFMA R82, R249, R187, R82 ;  /* 0x000000bbf9527223 */ /* 0x000fe20000000052 */
[----:B------:R-:W-:Y:S01]  /*b000*/  F2FP.F16.F32.PACK_AB R75, R79, R78 ;  /* 0x0000004e4f4b723e */ /* 0x000fe200000000ff */
[----:B------:R-:W4:Y:S01]  /*b010*/  LDL.LU R226, [R1+0x88] ;  /* 0x0000880001e27983 */ /* 0x000f220000300800 */
[C---:B------:R-:W-:Y:S01]  /*b020*/  FFMA R83, R249.reuse, R188, R83 ;  /* 0x000000bcf9537223 */ /* 0x040fe20000000053 */
[----:B------:R-:W-:Y:S01]  /*b030*/  FFMA R84, R249, R224, R84 ;  /* 0x000000e0f9547223 */ /* 0x000fe20000000054 */
[----:B------:R-:W-:Y:S01]  /*b040*/  F2FP.F16.F32.PACK_AB R80, R81, R80 ;  /* 0x000000505150723e */ /* 0x000fe200000000ff */
[----:B------:R-:W4:Y:S02]  /*b050*/  LDL.LU R225, [R1+0x8c] ;  /* 0x00008c0001e17983 */ /* 0x000f240000300800 */
[----:B------:R-:W-:Y:S02]  /*b060*/  F2FP.F16.F32.PACK_AB R81, R83, R82 ;  /* 0x000000525351723e */ /* 0x000fe400000000ff */
[----:B------:R-:W4:Y:S04]  /*b070*/  LDL.LU R224, [R1+0x90] ;  /* 0x0000900001e07983 */ /* 0x000f280000300800 */
[----:B------:R-:W-:Y:S01]  /*b080*/  STS.128 [R216+0x8020], R72 ;  /* 0x00802048d8007388 */ /* 0x000fe20000000c00 */
        /* <DEDUP_REMOVED lines=10> */
[C---:B------:R-:W-:Y:S01]  /*b130*/  FFMA R27, R249.reuse, R192, R27 ;  /* 0x000000c0f91b7223 */ /* 0x040fe2000000001b */
[----:B------:R-:W-:Y:S01]  /*b140*/  FFMA R28, R249, R227, R28 ;  /* 0x000000e3f91c7223 */ /* 0x000fe2000000001c */
[----:B------:R-:W-:Y:S02]  /*b150*/  F2FP.F16.F32.PACK_AB R83, R87, R86 ;  /* 0x000000565753723e */ /* 0x000fe400000000ff */
[----:B------:R-:W-:Y:S02]  /*b160*/  F2FP.F16.F32.PACK_AB R24, R25, R24 ;  /* 0x000000181918723e */ /* 0x000fe400000000ff */
[----:B------:R-:W-:Y:S01]  /*b170*/  F2FP.F16.F32.PACK_AB R25, R27, R26 ;  /* 0x0000001a1b19723e */ /* 0x000fe200000000ff */
[----:B------:R-:W-:Y:S01]  /*b180*/  STS.128 [R2+0x8030], R80 ;  /* 0x0080305002007388 */ /* 0x000fe20000000c00 */
[C---:B--2---:R-:W-:Y:S03]  /*b190*/  FFMA R29, R249.reuse, R223, R29 ;  /* 0x000000dff91d7223 */ /* 0x044fe6000000001d */
[----:B------:R-:W2:Y:S01]  /*b1a0*/  LDL.LU R223, [R1+0xa0] ;  /* 0x0000a00001df7983 */ /* 0x000ea20000300800 */
[----:B---3--:R-:W-:Y:S01]  /*b1b0*/  FFMA R30, R249, R222, R30 ;  /* 0x000000def91e7223 */ /* 0x008fe2000000001e */
[----:B------:R-:W-:Y:S02]  /*b1c0*/  F2FP.F16.F32.PACK_AB R26, R29, R28 ;  /* 0x0000001c1d1a723e */ /* 0x000fe400000000ff */
        /* <DEDUP_REMOVED lines=8> */
[----:B------:R-:W-:Y:S01]  /*b250*/  FFMA R35, R249, R225, R35 ;  /* 0x000000e1f9237223 */ /* 0x000fe20000000023 */
[----:B------:R-:W-:Y:S02]  /*b260*/  F2FP.F16.F32.PACK_AB R32, R33, R32 ;  /* 0x000000202120723e */ /* 0x000fe400000000ff */
[----:B------:R-:W4:Y:S01]  /*b270*/  LDL.LU R228, [R1+0xb0] ;  /* 0x0000b00001e47983 */ /* 0x000f220000300800 */
[----:B------:R-:W-:Y:S01]  /*b280*/  FFMA R36, R249, R224, R36 ;  /* 0x000000e0f9247223 */ /* 0x000fe20000000024 */
[----:B------:R-:W-:Y:S02]  /*b290*/  F2FP.F16.F32.PACK_AB R33, R35, R34 ;  /* 0x000000222321723e */ /* 0x000fe400000000ff */
[----:B------:R-:W4:Y:S04]  /*b2a0*/  LDL.LU R221, [R1+0xb4] ;  /* 0x0000b40001dd7983 */ /* 0x000f280000300800 */
        /* <DEDUP_REMOVED lines=10> */
[----:B------:R-:W-:Y:S01]  /*b350*/  FFMA R41, R249, R196, R41 ;  /* 0x000000c4f9297223 */ /* 0x000fe20000000029 */
[----:B------:R-:W-:Y:S02]  /*b360*/  F2FP.F16.F32.PACK_AB R35, R39, R38 ;  /* 0x000000262723723e */ /* 0x000fe400000000ff */
[----:B------:R-:W4:Y:S02]  /*b370*/  LDL.LU R226, [R1+0xc8] ;  /* 0x0000c80001e27983 */ /* 0x000f240000300800 */
[----:B------:R-:W-:Y:S02]  /*b380*/  F2FP.F16.F32.PACK_AB R40, R41, R40 ;  /* 0x000000282928723e */ /* 0x000fe400000000ff */
        /* <DEDUP_REMOVED lines=8> */
[----:B------:R-:W-:Y:S01]  /*b410*/  F2FP.F16.F32.PACK_AB R41, R43, R42 ;  /* 0x0000002a2b29723e */ /* 0x000fe200000000ff */
[C---:B------:R-:W-:Y:S01]  /*b420*/  FFMA R45, R249.reuse, R229, R45 ;  /* 0x000000e5f92d7223 */ /* 0x040fe2000000002d */
[----:B------:R-:W-:Y:S04]  /*b430*/  FFMA R46, R249, R228, R46 ;  /* 0x000000e4f92e7223 */ /* 0x000fe8000000002e */
[----:B------:R-:W-:Y:S01]  /*b440*/  F2FP.F16.F32.PACK_AB R42, R45, R44 ;  /* 0x0000002c2d2a723e */ /* 0x000fe200000000ff */
[C---:B------:R-:W-:Y:S01]  /*b450*/  FFMA R47, R249.reuse, R221, R47 ;  /* 0x000000ddf92f7223 */ /* 0x040fe2000000002f */
[C---:B------:R-:W-:Y:S01]  /*b460*/  FFMA R48, R249.reuse, R197, R48 ;  /* 0x000000c5f9307223 */ /* 0x040fe20000000030 */
        /* <DEDUP_REMOVED lines=11> */
[----:B------:R-:W-:Y:S01]  /*b520*/  FFMA R54, R249, R219, R54 ;  /* 0x000000dbf9367223 */ /* 0x000fe20000000036 */
[----:B------:R-:W-:Y:S02]  /*b530*/  F2FP.F16.F32.PACK_AB R50, R53, R52 ;  /* 0x000000343532723e */ /* 0x000fe400000000ff */
[----:B------:R-:W4:Y:S01]  /*b540*/  LDL.LU R219, [R1+0xe4] ;  /* 0x0000e40001db7983 */ /* 0x000f220000300800 */
        /* <DEDUP_REMOVED lines=27> */
[----:B---3--:R-:W-:Y:S01]  /*b700*/  FFMA R10, R249, R222, R10 ;  /* 0x000000def90a7223 */ /* 0x008fe2000000000a */
[----:B------:R-:W-:Y:S02]  /*b710*/  F2FP.F16.F32.PACK_AB R5, R9, R8 ;  /* 0x000000080905723e */ /* 0x000fe400000000ff */
[----:B------:R-:W3:Y:S01]  /*b720*/  LDL.LU R222, [R1+0x134] ;  /* 0x0001340001de7983 */ /* 0x000ee20000300800 */
[----:B----4-:R-:W-:Y:S03]  /*b730*/  FFMA R11, R249, R221, R11 ;  /* 0x000000ddf90b7223 */ /* 0x010fe6000000000b */
[----:B------:R-:W4:Y:S02]  /*b740*/  LDL.LU R221, [R1+0x138] ;  /* 0x0001380001dd7983 */ /* 0x000f240000300800 */
[----:B------:R-:W-:Y:S01]  /*b750*/  F2FP.F16.F32.PACK_AB R6, R11, R10 ;  /* 0x0000000a0b06723e */ /* 0x000fe200000000ff */
[C---:B------:R-:W-:Y:S02]  /*b760*/  FFMA R12, R249.reuse, R220, R12 ;  /* 0x000000dcf90c7223 */ /* 0x040fe4000000000c */
[----:B------:R-:W4:Y:S01]  /*b770*/  LDL.LU R220, [R1+0x13c] ;  /* 0x00013c0001dc7983 */ /* 0x000f220000300800 */
[C---:B------:R-:W-:Y:S03]  /*b780*/  FFMA R13, R249.reuse, R219, R13 ;  /* 0x000000dbf90d7223 */ /* 0x040fe6000000000d */
[----:B------:R-:W4:Y:S01]  /*b790*/  LDL.LU R219, [R1+0x140] ;  /* 0x0001400001db7983 */ /* 0x000f220000300800 */
[----:B------:R-:W-:Y:S01]  /*b7a0*/  FFMA R15, R249, R218, R15 ;  /* 0x000000daf90f7223 */ /* 0x000fe2000000000f */
[----:B------:R-:W-:Y:S02]  /*b7b0*/  F2FP.F16.F32.PACK_AB R7, R13, R12 ;  /* 0x0000000c0d07723e */ /* 0x000fe400000000ff */
[----:B------:R-:W4:Y:S01]  /*b7c0*/  LDL.LU R218, [R1+0x144] ;  /* 0x0001440001da7983 */ /* 0x000f220000300800 */
[C---:B------:R-:W-:Y:S03]  /*b7d0*/  FFMA R16, R249.reuse, R240, R16 ;  /* 0x000000f0f9107223 */ /* 0x040fe60000000010 */
[----:B------:R-:W-:Y:S01]  /*b7e0*/  STS.128 [R14+0xc200], R4 ;  /* 0x00c200040e007388 */ /* 0x000fe20000000c00 */
[C---:B------:R-:W-:Y:S01]  /*b7f0*/  FFMA R17, R249.reuse, R239, R17 ;  /* 0x000000eff9117223 */ /* 0x040fe20000000011 */
[----:B------:R-:W-:Y:S01]  /*b800*/  F2FP.F16.F32.PACK_AB R16, R16, R15 ;  /* 0x0000000f1010723e */ /* 0x000fe200000000ff */
[C---:B------:R-:W-:Y:S01]  /*b810*/  FFMA R18, R249.reuse, R238, R18 ;  /* 0x000000eef9127223 */ /* 0x040fe20000000012 */
[C---:B------:R-:W-:Y:S04]  /*b820*/  FFMA R19, R249.reuse, R237, R19 ;  /* 0x000000edf9137223 */ /* 0x040fe80000000013 */
[----:B------:R-:W-:Y:S01]  /*b830*/  F2FP.F16.F32.PACK_AB R17, R18, R17 ;  /* 0x000000111211723e */ /* 0x000fe200000000ff */
[C---:B------:R-:W-:Y:S01]  /*b840*/  FFMA R20, R249.reuse, R236, R20 ;  /* 0x000000ecf9147223 */ /* 0x040fe20000000014 */
[C---:B------:R-:W-:Y:S04]  /*b850*/  FFMA R21, R249.reuse, R235, R21 ;  /* 0x000000ebf9157223 */ /* 0x040fe80000000015 */
[----:B------:R-:W-:Y:S01]  /*b860*/  F2FP.F16.F32.PACK_AB R18, R20, R19 ;  /* 0x000000131412723e */ /* 0x000fe200000000ff */
[C---:B------:R-:W-:Y:S01]  /*b870*/  FFMA R22, R249.reuse, R234, R22 ;  /* 0x000000eaf9167223 */ /* 0x040fe20000000016 */
[C---:B------:R-:W-:Y:S04]  /*b880*/  FFMA R148, R249.reuse, R233, R148 ;  /* 0x000000e9f9947223 */ /* 0x040fe80000000094 */
        /* <DEDUP_REMOVED lines=16> */
[----:B------:R-:W-:Y:S01]  /*b990*/  F2FP.F16.F32.PACK_AB R168, R168, R167 ;  /* 0x000000a7a8a8723e */ /* 0x000fe200000000ff */
[C---:B--2---:R-:W-:Y:S01]  /*b9a0*/  FFMA R169, R249.reuse, R223, R169 ;  /* 0x000000dff9a97223 */ /* 0x044fe200000000a9 */
[C---:B---3--:R-:W-:Y:S05]  /*b9b0*/  FFMA R170, R249.reuse, R222, R170 ;  /* 0x000000def9aa7223 */ /* 0x048fea00000000aa */
[----:B------:R-:W-:Y:S01]  /*b9c0*/  F2FP.F16.F32.PACK_AB R169, R170, R169 ;  /* 0x000000a9aaa9723e */ /* 0x000fe200000000ff */
[C---:B----4-:R-:W-:Y:S01]  /*b9d0*/  FFMA R171, R249.reuse, R221, R171 ;  /* 0x000000ddf9ab7223 */ /* 0x050fe200000000ab */
[C---:B------:R-:W-:Y:S01]  /*b9e0*/  FFMA R172, R249.reuse, R220, R172 ;  /* 0x000000dcf9ac7223 */ /* 0x040fe200000000ac */
[C---:B------:R-:W-:Y:S04]  /*b9f0*/  FFMA R173, R249.reuse, R219, R173 ;  /* 0x000000dbf9ad7223 */ /* 0x040fe800000000ad */
[----:B------:R-:W-:Y:S01]  /*ba00*/  F2FP.F16.F32.PACK_AB R170, R172, R171 ;  /* 0x000000abacaa723e */ /* 0x000fe200000000ff */
[----:B------:R-:W-:Y:S05]  /*ba10*/  FFMA R174, R249, R218, R174 ;  /* 0x000000daf9ae7223 */ /* 0x000fea00000000ae */
[----:B------:R-:W-:Y:S05]  /*ba20*/  F2FP.F16.F32.PACK_AB R171, R174, R173 ;  /* 0x000000adaeab723e */ /* 0x000fea00000000ff */
[----:B------:R1:W-:Y:S01]  /*ba30*/  STS.128 [R2+0xc030], R168 ;  /* 0x00c030a802007388 */ /* 0x0003e20000000c00 */
[----:B------:R-:W-:Y:S01]  /*ba40*/  @!PT LDS RZ, [RZ] ;  /* 0x00000000fffff984 */ /* 0x000fe20000000800 */
[----:B------:R-:W-:Y:S01]  /*ba50*/  @!PT LDS RZ, [RZ] ;  /* 0x00000000fffff984 */ /* 0x000fe20000000800 */
[----:B------:R-:W-:Y:S01]  /*ba60*/  @!PT LDS RZ, [RZ] ;  /* 0x00000000fffff984 */ /* 0x000fe20000000800 */
[----:B------:R-:W-:Y:S01]  /*ba70*/  @!PT LDS RZ, [RZ] ;  /* 0x00000000fffff984 */ /* 0x000fe20000000800 */
[----:B------:R2:W-:Y:S06]  /*ba80*/  MEMBAR.ALL.CTA ;  /* 0x0000000000007992 */ /* 0x0005ec0000008000 */
[----:B--2---:R-:W2:Y:S02]  /*ba90*/  FENCE.VIEW.ASYNC.S ;  /* 0x00000000000073c6 */ /* 0x004ea40000000000 */
[----:B--2---:R-:W-:Y:S06]  /*baa0*/  BAR.SYNC.DEFER_BLOCKING 0x1, 0x80 ;  /* 0x0042000000007b1d */ /* 0x004fec0000010000 */
[----:B-1----:R1:W5:Y:S01]  /*bab0*/  LDL.LU R2, [R1+0x19c] ;  /* 0x00019c0001027983 */ /* 0x0023620000300800 */
[----:B------:R-:W-:Y:S05]  /*bac0*/  @P1 BRA `(.L_x_98) ;  /* 0x0000000000981947 */ /* 0x000fea0003800000 */
[----:B------:R-:W2:Y:S01]  /*bad0*/  LDCU.64 UR8, c[0x0][0x348] ;  /* 0x00006900ff0877ac */ /* 0x000ea20008000a00 */
[----:B------:R-:W-:Y:S02]  /*bae0*/  UIMAD UR5, UR44, 0xe000, UR4 ;  /* 0x0000e0002c0578a4 */ /* 0x000fe4000f8e0204 */
[----:B------:R-:W-:Y:S02]  /*baf0*/  UIMAD UR13, UR47, 0xe0, URZ ;  /* 0x000000e02f0d78a4 */ /* 0x000fe4000f8e02ff */
[----:B------:R-:W-:Y:S02]  /*bb00*/  USHF.L.U32 UR14, UR46, 0x7, URZ ;  /* 0x000000072e0e7899 */ /* 0x000fe400080006ff */
[----:B------:R-:W-:Y:S01]  /*bb10*/  UIADD3 UR12, UPT, UPT, UR5, 0x200, URZ ;  /* 0x00000200050c7890 */ /* 0x000fe2000fffe0ff */
[----:B------:R-:W-:Y:S01]  /*bb20*/  UMOV UR15, UR36 ;  /* 0x00000024000f7c82 */ /* 0x000fe20008000000 */
[----:B------:R-:W-:Y:S02]  /*bb30*/  UIADD3 UR17, UPT, UPT, UR13, 0x20, URZ ;  /* 0x000000200d117890 */ /* 0x000fe4000fffe0ff */
[----:B------:R-:W-:Y:S01]  /*bb40*/  UIADD3 UR16, UPT, UPT, UR5, 0x2200, URZ ;  /* 0x0000220005107890 */ /* 0x000fe2000fffe0ff */
[----:B------:R-:W-:Y:S01]  /*bb50*/  UMOV UR19, UR36 ;  /* 0x0000002400137c82 */ /* 0x000fe20008000000 */
[----:B--2---:R-:W-:Y:S01]  /*bb60*/  UIADD3 UR8, UP0, UPT, UR8, 0x680, URZ ;  /* 0x0000068008087890 */ /* 0x004fe2000ff1e0ff */
[----:B------:R-:W-:Y:S01]  /*bb70*/  UMOV UR18, UR14 ;  /* 0x0000000e00127c82 */ /* 0x000fe20008000000 */
[----:B------:R-:W-:Y:S02]  /*bb80*/  UIADD3 UR29, UPT, UPT, UR13, 0x40, URZ ;  /* 0x000000400d1d7890 */ /* 0x000fe4000fffe0ff */
[----:B------:R-:W-:Y:S02]  /*bb90*/  UIADD3.X UR9, UPT, UPT, URZ, UR9, URZ, UP0, !UPT ;  /* 0x00000009ff097290 */ /* 0x000fe400087fe4ff */
[----:B------:R-:W-:Y:S01]  /*bba0*/  UIADD3 UR28, UPT, UPT, UR5, 0x4200, URZ ;  /* 0x00004200051c7890 */ /* 0x000fe2000fffe0ff */
[----:B------:R-:W-:Y:S01]  /*bbb0*/  UMOV UR31, UR36 ;  /* 0x00000024001f7c82 */ /* 0x000fe20008000000 */
[----:B------:R-:W-:Y:S01]  /*bbc0*/  UMOV UR30, UR14 ;  /* 0x0000000e001e7c82 */ /* 0x000fe20008000000 */
[----:B------:R-:W-:Y:S02]  /*bbd0*/  UIADD3 UR33, UPT, UPT, UR13, 0x60, URZ ;  /* 0x000000600d217890 */ /* 0x000fe4000fffe0ff */
[----:B------:R-:W-:Y:S02]  /*bbe0*/  UIADD3 UR32, UPT, UPT, UR5, 0x6200, URZ ;  /* 0x0000620005207890 */ /* 0x000fe4000fffe0ff */
[----:B------:R2:W-:Y:S01]  /*bbf0*/  UTMASTG.3D [UR12], [UR8] ;  /* 0x0000000c080073b5 */ /* 0x0005e20008010000 */
[----:B------:R-:W-:Y:S01]  /*bc00*/  UMOV UR35, UR36 ;  /* 0x0000002400237c82 */ /* 0x000fe20008000000 */
[----:B------:R-:W-:Y:S01]  /*bc10*/  UMOV UR34, UR14 ;  /* 0x0000000e00227c82 */ /* 0x000fe20008000000 */
[----:B------:R-:W-:Y:S02]  /*bc20*/  UIADD3 UR25, UPT, UPT, UR13, 0x80, URZ ;  /* 0x000000800d197890 */ /* 0x000fe4000fffe0ff */
[----:B------:R-:W-:Y:S01]  /*bc30*/  UIADD3 UR24, UPT, UPT, UR5, 0x8200, URZ ;  /* 0x0000820005187890 */ /* 0x000fe2000fffe0ff */
[----:B------:R-:W-:Y:S01]  /*bc40*/  UMOV UR27, UR36 ;  /* 0x00000024001b7c82 */ /* 0x000fe20008000000 */
[----:B------:R3:W-:Y:S01]  /*bc50*/  UTMASTG.3D [UR16], [UR8] ;  /* 0x00000010080073b5 */ /* 0x0007e20008010000 */
[----:B------:R-:W-:Y:S01]  /*bc60*/  UMOV UR26, UR14 ;  /* 0x0000000e001a7c82 */ /* 0x000fe20008000000 */
[----:B------:R-:W-:Y:S02]  /*bc70*/  UIADD3 UR21, UPT, UPT, UR13, 0xa0, URZ ;  /* 0x000000a00d157890 */ /* 0x000fe4000fffe0ff */
[----:B------:R-:W-:Y:S01]  /*bc80*/  UIADD3 UR20, UPT, UPT, UR5, 0xa200, URZ ;  /* 0x0000a20005147890 */ /* 0x000fe2000fffe0ff */
[----:B------:R-:W-:Y:S01]  /*bc90*/  UMOV UR23, UR36 ;  /* 0x0000002400177c82 */ /* 0x000fe20008000000 */
[----:B------:R-:W-:Y:S01]  /*bca0*/  UMOV UR22, UR14 ;  /* 0x0000000e00167c82 */ /* 0x000fe20008000000 */
[----:B------:R3:W-:Y:S01]  /*bcb0*/  UTMASTG.3D [UR28], [UR8] ;  /* 0x0000001c080073b5 */ /* 0x0007e20008010000 */
[----:B------:R3:W-:Y:S01]  /*bcc0*/  UTMASTG.3D [UR32], [UR8] ;  /* 0x00000020080073b5 */ /* 0x0007e20008010000 */
[----:B------:R3:W-:Y:S01]  /*bcd0*/  UTMASTG.3D [UR24], [UR8] ;  /* 0x00000018080073b5 */ /* 0x0007e20008010000 */
[----:B--2---:R-:W-:Y:S02]  /*bce0*/  UIADD3 UR13, UPT, UPT, UR13, 0xc0, URZ ;  /* 0x000000c00d0d7890 */ /* 0x004fe4000fffe0ff */
[----:B------:R-:W-:Y:S01]  /*bcf0*/  UIADD3 UR12, UPT, UPT, UR5, 0xc200, URZ ;  /* 0x0000c200050c7890 */ /* 0x000fe2000fffe0ff */
[----:B------:R3:W-:Y:S08]  /*bd00*/  UTMASTG.3D [UR20], [UR8] ;  /* 0x00000014080073b5 */ /* 0x0007f00008010000 */
[----:B------:R3:W-:Y:S02]  /*bd10*/  UTMASTG.3D [UR12], [UR8] ;  /* 0x0000000c080073b5 */ /* 0x0007e40008010000 */
[----:B---3--:R0:W-:Y:S02]  /*bd20*/  UTMACMDFLUSH ;  /* 0x00000000000079b7 */ /* 0x0081e40000000000 */
.L_x_98:
[----:B------:R-:W-:Y:S05]  /*bd30*/  BSYNC.RECONVERGENT B0 ;  /* 0x0000000000007941 */ /* 0x000fea0003800200 */
.L_x_97:
[----:B------:R-:W-:Y:S04]  /*bd40*/  BSSY.RECONVERGENT B0, `(.L_x_99) ;  /* 0x0000003000007945 */ /* 0x000fe80003800200 */
[----:B------:R-:W-:Y:S05]  /*bd50*/  @P0 BRA `(.L_x_100) ;  /* 0x0000000000040947 */ /* 0x000fea0003800000 */
[----:B------:R-:W-:Y:S04]  /*bd60*/  DEPBAR.LE SB0, 0x0 ;  /* 0x000080000000791a */ /* 0x000fe80000000000 */
.L_x_100:
[----:B------:R-:W-:Y:S05]  /*bd70*/  BSYNC.RECONVERGENT B0 ;  /* 0x0000000000007941 */ /* 0x000fea0003800200 */
.L_x_99:
[----:B------:R-:W-:Y:S01]  /*bd80*/  BAR.SYNC.DEFER_BLOCKING 0x1, 0x80 ;  /* 0x0042000000007b1d */ /* 0x000fe20000010000 */
[----:B------:R-:W-:Y:S04]  /*bd90*/  UIADD3 UR50, UPT, UPT, UR50, 0x1, URZ ;  /* 0x0000000132327890 */ /* 0x000fe8000fffe0ff */
[----:B------:R-:W-:Y:S09]  /*bda0*/  UISETP.NE.AND UP0, UPT, UR50, URZ, UPT ;  /* 0x000000ff3200728c */ /* 0x000ff2000bf05270 */
[----:B------:R-:W-:Y:S05]  /*bdb0*/  BRA.U !UP0, `(.L_x_101) ;  /* 0x0000000108307547 */ /* 0x000fea000b800000 */
[----:B------:R-:W2:Y:S01]  /*bdc0*/  LDL.LU R0, [R1+0x198] ;  /* 0x0001980001007983 */ /* 0x000ea20000300800 */
[----:B------:R-:W3:Y:S01]  /*bdd0*/  S2R R3, SR_CgaCtaId ;  /* 0x0000000000037919 */ /* 0x000ee20000008800 */
[----:B--2---:R-:W-:Y:S01]  /*bde0*/  ISETP.NE.AND P0, PT, R0, RZ, PT ;  /* 0x000000ff0000720c */ /* 0x004fe20003f05270 */
[----:B------:R-:W-:Y:S11]  /*bdf0*/  IMAD.U32 R0, RZ, RZ, UR49 ;  /* 0x00000031ff007e24 */ /* 0x000ff6000f8e00ff */
[----:B------:R-:W-:Y:S01]  /*be00*/  @!UPT UIADD3 URZ, UPT, UPT, URZ, URZ, URZ ;  /* 0x000000fffffff290 */ /* 0x000fe2000fffe0ff */
[----:B------:R-:W-:Y:S01]  /*be10*/  @P0 LEA R0, R0, UR4, 0x3 ;  /* 0x0000000400000c11 */ /* 0x000fe2000f8e18ff */
[----:B------:R-:W-:Y:S04]  /*be20*/  UIADD3 UR4, UPT, UPT, UR49, 0x1, URZ ;  /* 0x0000000131047890 */ /* 0x000fe8000fffe0ff */
[----:B------:R-:W-:Y:S01]  /*be30*/  @P0 VIADD R0, R0, 0x60 ;  /* 0x0000006000000836 */ /* 0x000fe20000000000 */
[----:B------:R-:W-:Y:S04]  /*be40*/  UISETP.NE.AND UP0, UPT, UR4, 0x2, UPT ;  /* 0x000000020400788c */ /* 0x000fe8000bf05270 */
[----:B---3--:R-:W-:Y:S01]  /*be50*/  @P0 PRMT R0, R3, 0x654, R0 ;  /* 0x0000065403000816 */ /* 0x008fe20000000000 */
[----:B------:R-:W-:Y:S03]  /*be60*/  USEL UR49, UR4, URZ, UP0 ;  /* 0x000000ff04317287 */ /* 0x000fe60008000000 */
[----:B------:R2:W-:Y:S09]  /*be70*/  @P0 SYNCS.ARRIVE.TRANS64.RED.A1T0 RZ, [R0+URZ], RZ ;  /* 0x000000ff00ff09a7 */ /* 0x0005f200081004ff */
.L_x_101:
[----:B------:R-:W-:Y:S02]  /*be80*/  UISETP.NE.AND UP3, UPT, UR54, URZ, UPT ;  /* 0x000000ff3600728c */ /* 0x000fe4000bf65270 */
[----:B------:R-:W-:Y:S02]  /*be90*/  UISETP.NE.AND UP0, UPT, UR48, 0x2, UPT ;  /* 0x000000023000788c */ /* 0x000fe4000bf05270 */
[----:B------:R-:W-:Y:S02]  /*bea0*/  UISETP.NE.AND UP1, UPT, UR7, 0x2, UPT ;  /* 0x000000020700788c */ /* 0x000fe4000bf25270 */
[----:B------:R-:W-:Y:S02]  /*beb0*/  UISETP.NE.AND UP2, UPT, UR10, 0x2, UPT ;  /* 0x000000020a00788c */ /* 0x000fe4000bf45270 */
[----:B------:R-:W-:Y:S02]  /*bec0*/  USEL UR6, URZ, 0x1, UP0 ;  /* 0x00000001ff067887 */ /* 0x000fe40008000000 */
[----:B------:R-:W-:Y:S02]  /*bed0*/  USEL UR5, URZ, 0x1, UP1 ;  /* 0x00000001ff057887 */ /* 0x000fe40008800000 */
[----:B------:R-:W-:Y:S02]  /*bee0*/  USEL UR4, URZ, 0x1, UP2 ;  /* 0x00000001ff047887 */ /* 0x000fe40009000000 */
[----:B------:R-:W-:Y:S02]  /*bef0*/  UIADD3 UR47, UPT, UPT, UR37, UR60, URZ ;  /* 0x0000003c252f7290 */ /* 0x000fe4000fffe0ff */
[----:B------:R-:W-:Y:S02]  /*bf00*/  UIADD3 UR46, UPT, UPT, UR38, UR61, URZ ;  /* 0x0000003d262e7290 */ /* 0x000fe4000fffe0ff */
[----:B------:R-:W-:Y:S02]  /*bf10*/  USEL UR18, UR48, URZ, UP0 ;  /* 0x000000ff30127287 */ /* 0x000fe40008000000 */
[----:B------:R-:W-:Y:S02]  /*bf20*/  USEL UR45, UR7, URZ, UP1 ;  /* 0x000000ff072d7287 */ /* 0x000fe40008800000 */
[----:B------:R-:W-:Y:S02]  /*bf30*/  USEL UR44, UR10, URZ, UP2 ;  /* 0x000000ff0a2c7287 */ /* 0x000fe40009000000 */
[----:B------:R-:W-:Y:S02]  /*bf40*/  ULOP3.LUT UR51, UR51, UR6, URZ, 0x3c, !UPT ;  /* 0x0000000633337292 */ /* 0x000fe4000f8e3cff */
[----:B------:R-:W-:Y:S02]  /*bf50*/  ULOP3.LUT UR52, UR52, UR5, URZ, 0x3c, !UPT ;  /* 0x0000000534347292 */ /* 0x000fe4000f8e3cff */
[----:B------:R-:W-:Y:S01]  /*bf60*/  ULOP3.LUT UR53, UR53, UR4, URZ, 0x3c, !UPT ;  /* 0x0000000435357292 */ /* 0x000fe2000f8e3cff */
[----:B------:R-:W-:Y:S01]  /*bf70*/  UMOV UR36, UR55 ;  /* 0x0000003700247c82 */ /* 0x000fe20008000000 */
[----:B------:R-:W-:Y:S10]  /*bf80*/  BRA.U UP3, `(.L_x_102) ;  /* 0xffffff8903d47547 */ /* 0x000ff4000b83ffff */
[----:B--2---:R-:W2:Y:S02]  /*bf90*/  LDL.LU R0, [R1+0x194] ;  /* 0x0001940001007983 */ /* 0x004ea40000300800 */
[----:B--2---:R-:W-:-:S13]  /*bfa0*/  R2UR UR4, R0 ;  /* 0x00000000000472ca */ /* 0x004fda00000e0000 */
[----:B------:R-:W-:-:S09]  /*bfb0*/  UISETP.NE.AND UP0, UPT, UR4, URZ, UPT ;  /* 0x000000ff0400728c */ /* 0x000fd2000bf05270 */
[----:B------:R-:W-:Y:S05]  /*bfc0*/  BRA.U !UP0, `(.L_x_103) ;  /* 0x00000001084c7547 */ /* 0x000fea000b800000 */
[----:B------:R-:W2:Y:S02]  /*bfd0*/  LDCU.64 UR4, c[0x0][0x890] ;  /* 0x00011200ff0477ac */ /* 0x000ea40008000a00 */
[----:B--2---:R-:W-:-:S04]  /*bfe0*/  UISETP.NE.U32.AND UP0, UPT, UR4, URZ, UPT ;  /* 0x000000ff0400728c */ /* 0x004fc8000bf05070 */
[----:B------:R-:W-:-:S09]  /*bff0*/  UISETP.NE.AND.EX UP0, UPT, UR5, URZ, UPT, UP0 ;  /* 0x000000ff0500728c */ /* 0x000fd2000bf05300 */
[----:B------:R-:W-:Y:S05]  /*c000*/  BRA.U UP0, `(.L_x_104) ;  /* 0x00000001000c7547 */ /* 0x000fea000b800000 */
[----:B------:R-:W-:-:S13]  /*c010*/  FSETP.NEU.AND P0, PT, R249, RZ, PT ;  /* 0x000000fff900720b */ /* 0x000fda0003f0d000 */
[----:B------:R-:W-:Y:S05]  /*c020*/  @!P0 EXIT ;  /* 0x000000000000894d */ /* 0x000fea0003800000 */
[----:B------:R-:W-:Y:S05]  /*c030*/  BRA `(.L_x_103) ;  /* 0x0000000000307947 */ /* 0x000fea0003800000 */
.L_x_104:
[----:B------:R-:W2:Y:S01]  /*c040*/  LDL.LU R0, [R1+0x190] ;  /* 0x0001900001007983 */ /* 0x000ea20000300800 */
[----:B------:R-:W-:Y:S01]  /*c050*/  BSSY.RECONVERGENT B0, `(.L_x_103) ;  /* 0x000000a000007945 */ /* 0x000fe20003800200 */
[----:B--2---:R-:W-:-:S13]  /*c060*/  LOP3.LUT P0, RZ, R0, 0xff, RZ, 0xc0, !PT ;  /* 0x000000ff00ff7812 */ /* 0x004fda000780c0ff */
[----:B------:R-:W-:Y:S05]  /*c070*/  @P0 BRA `(.L_x_105) ;  /* 0x0000000000140947 */ /* 0x000fea0003800000 */
[----:B------:R-:W2:Y:S02]  /*c080*/  LDCU.64 UR4, c[0x0][0x888] ;  /* 0x00011100ff0477ac */ /* 0x000ea40008000a00 */
[----:B--2---:R-:W-:-:S04]  /*c090*/  ISETP.NE.U32.AND P0, PT, RZ, UR4, PT ;  /* 0x00000004ff007c0c */ /* 0x004fc8000bf05070 */
[----:B------:R-:W-:-:S13]  /*c0a0*/  ISETP.NE.AND.EX P0, PT, RZ, UR5, PT, P0 ;  /* 0x00000005ff007c0c */ /* 0x000fda000bf05300 */
[----:B------:R-:W-:Y:S05]  /*c0b0*/  @!P0 EXIT ;  /* 0x000000000000894d */ /* 0x000fea0003800000 */
[----:B------:R-:W-:Y:S05]  /*c0c0*/  BRA `(.L_x_106) ;  /* 0x0000000000087947 */ /* 0x000fea0003800000 */
.L_x_105:
[----:B------:R-:W-:-:S13]  /*c0d0*/  FSETP.NEU.AND P0, PT, R249, RZ, PT ;  /* 0x000000fff900720b */ /* 0x000fda0003f0d000 */
[----:B------:R-:W-:Y:S05]  /*c0e0*/  @!P0 EXIT ;  /* 0x000000000000894d */ /* 0x000fea0003800000 */
.L_x_106:
[----:B------:R-:W-:Y:S05]  /*c0f0*/  BSYNC.RECONVERGENT B0 ;  /* 0x0000000000007941 */ /* 0x000fea0003800200 */
.L_x_103:
[----:B------:R-:W-:-:S04]  /*c100*/  DEPBAR.LE SB0, 0x0 ;  /* 0x000080000000791a */ /* 0x000fc80000000000 */
[----:B------:R-:W-:Y:S05]  /*c110*/  EXIT ;  /* 0x000000000000794d */ /* 0x000fea0003800000 */
.L_x_19:
[----:B--2---:R2:W3:Y:S02]  /*c120*/  SYNCS.PHASECHK.TRANS64.TRYWAIT P0, [R0+URZ+0xd0], R2 ;  /* 0x0000d002000075a7 */ /* 0x0044e400080011ff */
[----:B---3--:R-:W-:Y:S05]  /*c130*/  @!P0 NANOSLEEP.SYNCS 0x989680 ;  /* 0x009896800000895d */ /* 0x008fea0003900000 */
[----:B------:R-:W3:Y:S02]  /*c140*/  @!P0 SYNCS.PHASECHK.TRANS64 P0, [R0+URZ+0xd0], R2 ;  /* 0x0000d002000085a7 */ /* 0x000ee400080010ff */
[----:B---3--:R-:W-:Y:S05]  /*c150*/  @!P0 BRA `(.L_x_19) ;  /* 0xfffffffc00f08947 */ /* 0x008fea000383ffff */
[----:B------:R-:W-:Y:S05]  /*c160*/  BRA `(.L_x_107) ;  /* 0xffffff5400607947 */ /* 0x000fea000383ffff */
.L_x_22:
[----:B-1----:R-:W-:Y:S07]  /*c170*/  MOV R0, UR33 ;  /* 0x0000002100007c02 */ /* 0x002fee0008000f00 */
.L_x_108:
[----:B-1----:R1:W2:Y:S02]  /*c180*/  SYNCS.PHASECHK.TRANS64.TRYWAIT P0, [R0+URZ+0x28], R3 ;  /* 0x00002803000075a7 */ /* 0x0022a400080011ff */
[----:B--2---:R-:W-:Y:S05]  /*c190*/  @!P0 NANOSLEEP.SYNCS 0x989680 ;  /* 0x009896800000895d */ /* 0x004fea0003900000 */
[----:B------:R-:W2:Y:S02]  /*c1a0*/  @!P0 SYNCS.PHASECHK.TRANS64 P0, [R0+URZ+0x28], R3 ;  /* 0x00002803000085a7 */ /* 0x000ea400080010ff */
[----:B--2---:R-:W-:Y:S05]  /*c1b0*/  @!P0 BRA `(.L_x_108) ;  /* 0xfffffffc00f08947 */ /* 0x004fea000383ffff */
[----:B------:R-:W-:Y:S05]  /*c1c0*/  BRA `(.L_x_21) ;  /* 0xffffff5400a87947 */ /* 0x000fea000383ffff */
.L_x_28:
[----:B-1----:R-:W-:Y:S07]  /*c1d0*/  MOV R0, UR17 ;  /* 0x0000001100007c02 */ /* 0x002fee0008000f00 */
.L_x_109:
[----:B-1----:R1:W2:Y:S02]  /*c1e0*/  SYNCS.PHASECHK.TRANS64.TRYWAIT P0, [R0+URZ+0x28], R3 ;  /* 0x00002803000075a7 */ /* 0x0022a400080011ff */
[----:B--2---:R-:W-:Y:S05]  /*c1f0*/  @!P0 NANOSLEEP.SYNCS 0x989680 ;  /* 0x009896800000895d */ /* 0x004fea0003900000 */
[----:B------:R-:W2:Y:S02]  /*c200*/  @!P0 SYNCS.PHASECHK.TRANS64 P0, [R0+URZ+0x28], R3 ;  /* 0x00002803000085a7 */ /* 0x000ea400080010ff */
[----:B--2---:R-:W-:Y:S05]  /*c210*/  @!P0 BRA `(.L_x_109) ;  /* 0xfffffffc00f08947 */ /* 0x004fea000383ffff */
[----:B------:R-:W-:Y:S05]  /*c220*/  BRA `(.L_x_27) ;  /* 0xffffff5800507947 */ /* 0x000fea000383ffff */
.L_x_32:
[----:B-1----:R1:W2:Y:S02]  /*c230*/  SYNCS.PHASECHK.TRANS64.TRYWAIT P0, [R3+URZ+0x80], R0 ;  /* 0x00008000030075a7 */ /* 0x0022a400080011ff */
[----:B--2---:R-:W-:Y:S05]  /*c240*/  @!P0 NANOSLEEP.SYNCS 0x989680 ;  /* 0x009896800000895d */ /* 0x004fea0003900000 */
[----:B------:R-:W2:Y:S02]  /*c250*/  @!P0 SYNCS.PHASECHK.TRANS64 P0, [R3+URZ+0x80], R0 ;  /* 0x00008000030085a7 */ /* 0x000ea400080010ff */
[----:B--2---:R-:W-:Y:S05]  /*c260*/  @!P0 BRA `(.L_x_32) ;  /* 0xfffffffc00f08947 */ /* 0x004fea000383ffff */
[----:B------:R-:W-:Y:S05]  /*c270*/  BRA `(.L_x_110) ;  /* 0xffffff5800e07947 */ /* 0x000fea000383ffff */
.L_x_36:
[----:B------:R-:W-:-:S07]  /*c280*/  MOV R0, UR4 ;  /* 0x0000000400007c02 */ /* 0x000fce0008000f00 */
.L_x_111:
[----:B-1----:R1:W2:Y:S02]  /*c290*/  SYNCS.PHASECHK.TRANS64.TRYWAIT P0, [R0+URZ], R2 ;  /* 0x00000002000075a7 */ /* 0x0022a400080011ff */
[----:B--2---:R-:W-:Y:S05]  /*c2a0*/  @!P0 NANOSLEEP.SYNCS 0x989680 ;  /* 0x009896800000895d */ /* 0x004fea0003900000 */
[----:B------:R-:W2:Y:S02]  /*c2b0*/  @!P0 SYNCS.PHASECHK.TRANS64 P0, [R0+URZ], R2 ;  /* 0x00000002000085a7 */ /* 0x000ea400080010ff */
[----:B--2---:R-:W-:Y:S05]  /*c2c0*/  @!P0 BRA `(.L_x_111) ;  /* 0xfffffffc00f08947 */ /* 0x004fea000383ffff */
[----:B------:R-:W-:Y:S05]  /*c2d0*/  BRA `(.L_x_112) ;  /* 0xffffff6000847947 */ /* 0x000fea000383ffff */
.L_x_37:
[----:B------:R-:W-:-:S07]  /*c2e0*/  MOV R0, UR5 ;  /* 0x0000000500007c02 */ /* 0x000fce0008000f00 */
.L_x_113:
[----:B-1----:R1:W2:Y:S02]  /*c2f0*/  SYNCS.PHASECHK.TRANS64.TRYWAIT P0, [R0+URZ], R3 ;  /* 0x00000003000075a7 */ /* 0x0022a400080011ff */
[----:B--2---:R-:W-:Y:S05]  /*c300*/  @!P0 NANOSLEEP.SYNCS 0x989680 ;  /* 0x009896800000895d */ /* 0x004fea0003900000 */
[----:B------:R-:W2:Y:S02]  /*c310*/  @!P0 SYNCS.PHASECHK.TRANS64 P0, [R0+URZ], R3 ;  /* 0x00000003000085a7 */ /* 0x000ea400080010ff */
[----:B--2---:R-:W-:Y:S05]  /*c320*/  @!P0 BRA `(.L_x_113) ;  /* 0xfffffffc00f08947 */ /* 0x004fea000383ffff */
[----:B------:R-:W-:Y:S05]  /*c330*/  BRA `(.L_x_114) ;  /* 0xffffff6000907947 */ /* 0x000fea000383ffff */
.L_x_38:
[----:B------:R-:W-:-:S07]  /*c340*/  MOV R0, UR5 ;  /* 0x0000000500007c02 */ /* 0x000fce0008000f00 */
.L_x_115:
[----:B-1----:R1:W2:Y:S02]  /*c350*/  SYNCS.PHASECHK.TRANS64.TRYWAIT P0, [R0+URZ], R3 ;  /* 0x00000003000075a7 */ /* 0x0022a400080011ff */
[----:B--2---:R-:W-:Y:S05]  /*c360*/  @!P0 NANOSLEEP.SYNCS 0x989680 ;  /* 0x009896800000895d */ /* 0x004fea0003900000 */
[----:B------:R-:W2:Y:S02]  /*c370*/  @!P0 SYNCS.PHASECHK.TRANS64 P0, [R0+URZ], R3 ;  /* 0x00000003000085a7 */ /* 0x000ea400080010ff */
[----:B--2---:R-:W-:Y:S05]  /*c380*/  @!P0 BRA `(.L_x_115) ;  /* 0xfffffffc00f08947 */ /* 0x004fea000383ffff */
[----:B------:R-:W-:Y:S05]  /*c390*/  BRA `(.L_x_116) ;  /* 0xffffff60009c7947 */ /* 0x000fea000383ffff */
.L_x_39:
[----:B------:R-:W-:-:S07]  /*c3a0*/  MOV R0, UR5 ;  /* 0x0000000500007c02 */ /* 0x000fce0008000f00 */
.L_x_117:
[----:B-1----:R1:W2:Y:S02]  /*c3b0*/  SYNCS.PHASECHK.TRANS64.TRYWAIT P0, [R0+URZ], R3 ;  /* 0x00000003000075a7 */ /* 0x0022a400080011ff */
[----:B--2---:R-:W-:Y:S05]  /*c3c0*/  @!P0 NANOSLEEP.SYNCS 0x989680 ;  /* 0x009896800000895d */ /* 0x004fea0003900000 */
[----:B------:R-:W2:Y:S02]  /*c3d0*/  @!P0 SYNCS.PHASECHK.TRANS64 P0, [R0+URZ], R3 ;  /* 0x00000003000085a7 */ /* 0x000ea400080010ff */
[----:B--2---:R-:W-:Y:S05]  /*c3e0*/  @!P0 BRA `(.L_x_117) ;  /* 0xfffffffc00f08947 */ /* 0x004fea000383ffff */
[----:B------:R-:W-:Y:S05]  /*c3f0*/  BRA `(.L_x_118) ;  /* 0xffffff6000a87947 */ /* 0x000fea000383ffff */
.L_x_42:
[----:B--2---:R2:W3:Y:S02]  /*c400*/  SYNCS.PHASECHK.TRANS64.TRYWAIT P0, [R2+URZ+0xc0], R4 ;  /* 0x0000c004020075a7 */ /* 0x0044e400080011ff */
[----:B---3--:R-:W-:Y:S05]  /*c410*/  @!P0 NANOSLEEP.SYNCS 0x989680 ;  /* 0x009896800000895d */ /* 0x008fea0003900000 */
[----:B------:R-:W3:Y:S02]  /*c420*/  @!P0 SYNCS.PHASECHK.TRANS64 P0, [R2+URZ+0xc0], R4 ;  /* 0x0000c004020085a7 */ /* 0x000ee400080010ff */
[----:B---3--:R-:W-:Y:S05]  /*c430*/  @!P0 BRA `(.L_x_42) ;  /* 0xfffffffc00f08947 */ /* 0x008fea000383ffff */
[----:B------:R-:W-:Y:S05]  /*c440*/  BRA `(.L_x_119) ;  /* 0xffffff6400047947 */ /* 0x000fea000383ffff */
.L_x_43:
[----:B------:R-:W-:-:S07]  /*c450*/  MOV R2, UR4 ;  /* 0x0000000400027c02 */ /* 0x000fce0008000f00 */
.L_x_120:
[----:B--2---:R2:W3:Y:S02]  /*c460*/  SYNCS.PHASECHK.TRANS64.TRYWAIT P0, [R2+URZ+0x90], R5 ;  /* 0x00009005020075a7 */ /* 0x0044e400080011ff */
[----:B---3--:R-:W-:Y:S05]  /*c470*/  @!P0 NANOSLEEP.SYNCS 0x989680 ;  /* 0x009896800000895d */ /* 0x008fea0003900000 */
[----:B------:R-:W3:Y:S02]  /*c480*/  @!P0 SYNCS.PHASECHK.TRANS64 P0, [R2+URZ+0x90], R5 ;  /* 0x00009005020085a7 */ /* 0x000ee400080010ff */
[----:B---3--:R-:W-:Y:S05]  /*c490*/  @!P0 BRA `(.L_x_120) ;  /* 0xfffffffc00f08947 */ /* 0x008fea000383ffff */
[----:B------:R-:W-:Y:S05]  /*c4a0*/  BRA `(.L_x_121) ;  /* 0xffffff6400147947 */ /* 0x000fea000383ffff */
.L_x_44:
[----:B--2---:R2:W3:Y:S02]  /*c4b0*/  SYNCS.PHASECHK.TRANS64.TRYWAIT P1, [R2+URZ+0x80], R4 ;  /* 0x00008004020075a7 */ /* 0x0044e400080211ff */
[----:B---3--:R-:W-:Y:S05]  /*c4c0*/  @!P1 NANOSLEEP.SYNCS 0x989680 ;  /* 0x009896800000995d */ /* 0x008fea0003900000 */
[----:B------:R-:W3:Y:S02]  /*c4d0*/  @!P1 SYNCS.PHASECHK.TRANS64 P1, [R2+URZ+0x80], R4 ;  /* 0x00008004020095a7 */ /* 0x000ee400080210ff */
[----:B---3--:R-:W-:Y:S05]  /*c4e0*/  @!P1 BRA `(.L_x_44) ;  /* 0xfffffffc00f09947 */ /* 0x008fea000383ffff */
[----:B------:R-:W-:Y:S05]  /*c4f0*/  BRA `(.L_x_122) ;  /* 0xffffff6400447947 */ /* 0x000fea000383ffff */
.L_x_47:
[----:B------:R-:W-:-:S07]  /*c500*/  MOV R0, UR4 ;  /* 0x0000000400007c02 */ /* 0x000fce0008000f00 */
.L_x_123:
[----:B--2---:R2:W3:Y:S02]  /*c510*/  SYNCS.PHASECHK.TRANS64.TRYWAIT P0, [R0+URZ+0x90], R2 ;  /* 0x00009002000075a7 */ /* 0x0044e400080011ff */
[----:B---3--:R-:W-:Y:S05]  /*c520*/  @!P0 NANOSLEEP.SYNCS 0x989680 ;  /* 0x009896800000895d */ /* 0x008fea0003900000 */
[----:B------:R-:W3:Y:S02]  /*c530*/  @!P0 SYNCS.PHASECHK.TRANS64 P0, [R0+URZ+0x90], R2 ;  /* 0x00009002000085a7 */ /* 0x000ee400080010ff */
[----:B---3--:R-:W-:Y:S05]  /*c540*/  @!P0 BRA `(.L_x_123) ;  /* 0xfffffffc00f08947 */ /* 0x008fea000383ffff */
[----:B------:R-:W-:Y:S05]  /*c550*/  BRA `(.L_x_46) ;  /* 0xffffff6400987947 */ /* 0x000fea000383ffff */
.L_x_54:
[----:B-1----:R1:W2:Y:S02]  /*c560*/  SYNCS.PHASECHK.TRANS64.TRYWAIT P1, [R0+URZ+0x80], R2 ;  /* 0x00008002000075a7 */ /* 0x0022a400080211ff */
[----:B--2---:R-:W-:Y:S05]  /*c570*/  @!P1 NANOSLEEP.SYNCS 0x989680 ;  /* 0x009896800000995d */ /* 0x004fea0003900000 */
[----:B------:R-:W2:Y:S02]  /*c580*/  @!P1 SYNCS.PHASECHK.TRANS64 P1, [R0+URZ+0x80], R2 ;  /* 0x00008002000095a7 */ /* 0x000ea400080210ff */
[----:B--2---:R-:W-:Y:S05]  /*c590*/  @!P1 BRA `(.L_x_54) ;  /* 0xfffffffc00f09947 */ /* 0x004fea000383ffff */
[----:B------:R-:W-:Y:S05]  /*c5a0*/  BRA `(.L_x_124) ;  /* 0xffffff6800f87947 */ /* 0x000fea000383ffff */
.L_x_55:
[----:B------:R-:W-:-:S07]  /*c5b0*/  MOV R2, UR21 ;  /* 0x0000001500027c02 */ /* 0x000fce0008000f00 */
.L_x_125:
[----:B-1----:R1:W2:Y:S02]  /*c5c0*/  SYNCS.PHASECHK.TRANS64.TRYWAIT P0, [R2+URZ+0xb0], R0 ;  /* 0x0000b000020075a7 */ /* 0x0022a400080011ff */
[----:B--2---:R-:W-:Y:S05]  /*c5d0*/  @!P0 NANOSLEEP.SYNCS 0x989680 ;  /* 0x009896800000895d */ /* 0x004fea0003900000 */
[----:B------:R-:W2:Y:S02]  /*c5e0*/  @!P0 SYNCS.PHASECHK.TRANS64 P0, [R2+URZ+0xb0], R0 ;  /* 0x0000b000020085a7 */ /* 0x000ea400080010ff */
[----:B--2---:R-:W-:Y:S05]  /*c5f0*/  @!P0 BRA `(.L_x_125) ;  /* 0xfffffffc00f08947 */ /* 0x004fea000383ffff */
[----:B------:R-:W-:Y:S05]  /*c600*/  BRA `(.L_x_126) ;  /* 0xffffff6c002c7947 */ /* 0x000fea000383ffff */
.L_x_58:
[----:B------:R-:W-:Y:S07]  /*c610*/  MOV R0, UR7 ;  /* 0x0000000700007c02 */ /* 0x000fee0008000f00 */
.L_x_127:
[----:B-1----:R1:W2:Y:S02]  /*c620*/  SYNCS.PHASECHK.TRANS64.TRYWAIT P0, [R0+URZ], R2 ;  /* 0x00000002000075a7 */ /* 0x0022a400080011ff */
[----:B--2---:R-:W-:Y:S05]  /*c630*/  @!P0 NANOSLEEP.SYNCS 0x989680 ;  /* 0x009896800000895d */ /* 0x004fea0003900000 */
[----:B------:R-:W2:Y:S02]  /*c640*/  @!P0 SYNCS.PHASECHK.TRANS64 P0, [R0+URZ], R2 ;  /* 0x00000002000085a7 */ /* 0x000ea400080010ff */
[----:B--2---:R-:W-:Y:S05]  /*c650*/  @!P0 BRA `(.L_x_127) ;  /* 0xfffffffc00f08947 */ /* 0x004fea000383ffff */
[----:B------:R-:W-:Y:S05]  /*c660*/  BRA `(.L_x_57) ;  /* 0xffffff6c00487947 */ /* 0x000fea000383ffff */
.L_x_61:
[----:B------:R-:W-:-:S07]  /*c670*/  MOV R0, UR4 ;  /* 0x0000000400007c02 */ /* 0x000fce0008000f00 */
.L_x_128:
[----:B--2---:R2:W3:Y:S02]  /*c680*/  SYNCS.PHASECHK.TRANS64.TRYWAIT P0, [R0+URZ], R2 ;  /* 0x00000002000075a7 */ /* 0x0044e400080011ff */
[----:B---3--:R-:W-:Y:S05]  /*c690*/  @!P0 NANOSLEEP.SYNCS 0x989680 ;  /* 0x009896800000895d */ /* 0x008fea0003900000 */
[----:B------:R-:W3:Y:S02]  /*c6a0*/  @!P0 SYNCS.PHASECHK.TRANS64 P0, [R0+URZ], R2 ;  /* 0x00000002000085a7 */ /* 0x000ee400080010ff */
[----:B---3--:R-:W-:Y:S05]  /*c6b0*/  @!P0 BRA `(.L_x_128) ;  /* 0xfffffffc00f08947 */ /* 0x008fea000383ffff */
[----:B------:R-:W-:Y:S05]  /*c6c0*/  BRA `(.L_x_129) ;  /* 0xffffff7000007947 */ /* 0x000fea000383ffff */
.L_x_62:
[----:B------:R-:W-:-:S07]  /*c6d0*/  MOV R0, UR4 ;  /* 0x0000000400007c02 */ /* 0x000fce0008000f00 */
.L_x_130:
[----:B--2---:R2:W3:Y:S02]  /*c6e0*/  SYNCS.PHASECHK.TRANS64.TRYWAIT P0, [R0+URZ], R2 ;  /* 0x00000002000075a7 */ /* 0x0044e400080011ff */
[----:B---3--:R-:W-:Y:S05]  /*c6f0*/  @!P0 NANOSLEEP.SYNCS 0x989680 ;  /* 0x009896800000895d */ /* 0x008fea0003900000 */
[----:B------:R-:W3:Y:S02]  /*c700*/  @!P0 SYNCS.PHASECHK.TRANS64 P0, [R0+URZ], R2 ;  /* 0x00000002000085a7 */ /* 0x000ee400080010ff */
[----:B---3--:R-:W-:Y:S05]  /*c710*/  @!P0 BRA `(.L_x_130) ;  /* 0xfffffffc00f08947 */ /* 0x008fea000383ffff */
[----:B------:R-:W-:Y:S05]  /*c720*/  BRA `(.L_x_131) ;  /* 0xffffff70000c7947 */ /* 0x000fea000383ffff */
.L_x_67:
[----:B--2---:R2:W4:Y:S02]  /*c730*/  SYNCS.PHASECHK.TRANS64.TRYWAIT P0, [R3+URZ+0x80], R0 ;  /* 0x00008000030075a7 */ /* 0x00452400080011ff */
[----:B----4-:R-:W-:Y:S05]  /*c740*/  @!P0 NANOSLEEP.SYNCS 0x989680 ;  /* 0x009896800000895d */ /* 0x010fea0003900000 */
[----:B------:R-:W4:Y:S02]  /*c750*/  @!P0 SYNCS.PHASECHK.TRANS64 P0, [R3+URZ+0x80], R0 ;  /* 0x00008000030085a7 */ /* 0x000f2400080010ff */
[----:B----4-:R-:W-:Y:S05]  /*c760*/  @!P0 BRA `(.L_x_67) ;  /* 0xfffffffc00f08947 */ /* 0x010fea000383ffff */
[----:B------:R-:W-:Y:S05]  /*c770*/  BRA `(.L_x_132) ;  /* 0xffffff74002c7947 */ /* 0x000fea000383ffff */
.L_x_70:
[----:B-1----:R-:W-:Y:S07]  /*c780*/  MOV R0, UR6 ;  /* 0x0000000600007c02 */ /* 0x002fee0008000f00 */
.L_x_133:
[----:B-1----:R1:W2:Y:S02]  /*c790*/  SYNCS.PHASECHK.TRANS64.TRYWAIT P1, [R0+URZ+0x78], R2 ;  /* 0x00007802000075a7 */ /* 0x0022a400080211ff */
[----:B--2---:R-:W-:Y:S05]  /*c7a0*/  @!P1 NANOSLEEP.SYNCS 0x989680 ;  /* 0x009896800000995d */ /* 0x004fea0003900000 */
[----:B------:R-:W2:Y:S02]  /*c7b0*/  @!P1 SYNCS.PHASECHK.TRANS64 P1, [R0+URZ+0x78], R2 ;  /* 0x00007802000095a7 */ /* 0x000ea400080210ff */
[----:B--2---:R-:W-:Y:S05]  /*c7c0*/  @!P1 BRA `(.L_x_133) ;  /* 0xfffffffc00f09947 */ /* 0x004fea000383ffff */
[----:B------:R-:W-:Y:S05]  /*c7d0*/  BRA `(.L_x_69) ;  /* 0xffffff78009c7947 */ /* 0x000fea000383ffff */
.L_x_73:
[----:B------:R-:W-:Y:S07]  /*c7e0*/  MOV R2, UR5 ;  /* 0x0000000500027c02 */ /* 0x000fee0008000f00 */
.L_x_134:
[----:B-1----:R1:W2:Y:S02]  /*c7f0*/  SYNCS.PHASECHK.TRANS64.TRYWAIT P2, [R2+URZ+0x60], R0 ;  /* 0x00006000020075a7 */ /* 0x0022a400080411ff */
[----:B--2---:R-:W-:Y:S05]  /*c800*/  @!P2 NANOSLEEP.SYNCS 0x989680 ;  /* 0x009896800000a95d */ /* 0x004fea0003900000 */
[----:B------:R-:W2:Y:S02]  /*c810*/  @!P2 SYNCS.PHASECHK.TRANS64 P2, [R2+URZ+0x60], R0 ;  /* 0x000060000200a5a7 */ /* 0x000ea400080410ff */
[----:B--2---:R-:W-:Y:S05]  /*c820*/  @!P2 BRA `(.L_x_134) ;  /* 0xfffffffc00f0a947 */ /* 0x004fea000383ffff */
[----:B------:R-:W-:Y:S05]  /*c830*/  BRA `(.L_x_135) ;  /* 0xffffff7c00087947 */ /* 0x000fea000383ffff */
.L_x_75:
[----:B------:R-:W-:-:S07]  /*c840*/  MOV R0, UR4 ;  /* 0x0000000400007c02 */ /* 0x000fce0008000f00 */
.L_x_136:
[----:B-1----:R1:W4:Y:S02]  /*c850*/  SYNCS.PHASECHK.TRANS64.TRYWAIT P0, [R0+URZ], R2 ;  /* 0x00000002000075a7 */ /* 0x00232400080011ff */
[----:B----4-:R-:W-:Y:S05]  /*c860*/  @!P0 NANOSLEEP.SYNCS 0x989680 ;  /* 0x009896800000895d */ /* 0x010fea0003900000 */
[----:B------:R-:W4:Y:S02]  /*c870*/  @!P0 SYNCS.PHASECHK.TRANS64 P0, [R0+URZ], R2 ;  /* 0x00000002000085a7 */ /* 0x000f2400080010ff */
[----:B----4-:R-:W-:Y:S05]  /*c880*/  @!P0 BRA `(.L_x_136) ;  /* 0xfffffffc00f08947 */ /* 0x010fea000383ffff */
[----:B------:R-:W-:Y:S05]  /*c890*/  BRA `(.L_x_137) ;  /* 0xffffff8000007947 */ /* 0x000fea000383ffff */
.L_x_77:
[----:B------:R-:W-:Y:S07]  /*c8a0*/  MOV R0, UR4 ;  /* 0x0000000400007c02 */ /* 0x000fee0008000f00 */
.L_x_138:
[----:B-1----:R1:W2:Y:S02]  /*c8b0*/  SYNCS.PHASECHK.TRANS64.TRYWAIT P0, [R0+URZ+0x80], R3 ;  /* 0x00008003000075a7 */ /* 0x0022a400080011ff */
[----:B--2---:R-:W-:Y:S05]  /*c8c0*/  @!P0 NANOSLEEP.SYNCS 0x989680 ;  /* 0x009896800000895d */ /* 0x004fea0003900000 */
[----:B------:R-:W2:Y:S02]  /*c8d0*/  @!P0 SYNCS.PHASECHK.TRANS64 P0, [R0+URZ+0x80], R3 ;  /* 0x00008003000085a7 */ /* 0x000ea400080010ff */
[----:B--2---:R-:W-:Y:S05]  /*c8e0*/  @!P0 BRA `(.L_x_138) ;  /* 0xfffffffc00f08947 */ /* 0x004fea000383ffff */
[----:B------:R-:W-:Y:S05]  /*c8f0*/  BRA `(.L_x_139) ;  /* 0xffffff8000987947 */ /* 0x000fea000383ffff */
.L_x_87:
[----:B-1----:R1:W4:Y:S02]  /*c900*/  SYNCS.PHASECHK.TRANS64.TRYWAIT P0, [R8+URZ+0x50], R6 ;  /* 0x00005006080075a7 */ /* 0x00232400080011ff */
[----:B----4-:R-:W-:Y:S05]  /*c910*/  @!P0 NANOSLEEP.SYNCS 0x989680 ;  /* 0x009896800000895d */ /* 0x010fea0003900000 */
[----:B------:R-:W4:Y:S02]  /*c920*/  @!P0 SYNCS.PHASECHK.TRANS64 P0, [R8+URZ+0x50], R6 ;  /* 0x00005006080085a7 */ /* 0x000f2400080010ff */
[----:B----4-:R-:W-:Y:S05]  /*c930*/  @!P0 BRA `(.L_x_87) ;  /* 0xfffffffc00f08947 */ /* 0x010fea000383ffff */
[----:B------:R-:W-:Y:S05]  /*c940*/  BRA `(.L_x_86) ;  /* 0xffffff9400b47947 */ /* 0x000fea000383ffff */
.L_x_89:
[----:B-1----:R1:W4:Y:S02]  /*c950*/  SYNCS.PHASECHK.TRANS64.TRYWAIT P1, [R5+URZ+0xa0], R7 ;  /* 0x0000a007050075a7 */ /* 0x00232400080211ff */
[----:B----4-:R-:W-:Y:S05]  /*c960*/  @!P1 NANOSLEEP.SYNCS 0x989680 ;  /* 0x009896800000995d */ /* 0x010fea0003900000 */
[----:B------:R-:W4:Y:S02]  /*c970*/  @!P1 SYNCS.PHASECHK.TRANS64 P1, [R5+URZ+0xa0], R7 ;  /* 0x0000a007050095a7 */ /* 0x000f2400080210ff */
[----:B----4-:R-:W-:Y:S05]  /*c980*/  @!P1 BRA `(.L_x_89) ;  /* 0xfffffffc00f09947 */ /* 0x010fea000383ffff */
[----:B------:R-:W-:Y:S05]  /*c990*/  BRA `(.L_x_88) ;  /* 0xffffffa000047947 */ /* 0x000fea000383ffff */
        .weak           $__internal_0_$__cuda_sm10x_tcgen05_guardrail_trap_col_being_dealloced_not_returned_by_alloc
        .type           $__internal_0_$__cuda_sm10x_tcgen05_guardrail_trap_col_being_dealloced_not_returned_by_alloc,@function
        .size           $__internal_0_$__cuda_sm10x_tcgen05_guardrail_trap_col_being_dealloced_not_returned_by_alloc,($__internal_1_$__cuda_sm10x_tcgen05_guardrail_trap_phase_invalid_during_alloc - $__internal_0_$__cuda_sm10x_tcgen05_guardrail_trap_col_being_dealloced_not_returned_by_alloc)
$__internal_0_$__cuda_sm10x_tcgen05_guardrail_trap_col_being_dealloced_not_returned_by_alloc:
[----:B------:R-:W-:Y:S05]  /*c9a0*/  BPT.TRAP 0x1 ;  /* 0x000000040000795c */ /* 0x000fea0000300000 */
[----:B------:R-:W-:-:S04]  /*c9b0*/  HFMA2 R3, -RZ, RZ, 0, 0 ;  /* 0x00000000ff037431 */ /* 0x000fc800000001ff */
[----:B------:R-:W-:Y:S05]  /*c9c0*/  RET.REL.NODEC R2 `(_ZN7cutlass13device_kernelINS_4gemm6kernel13GemmUniversalIN4cute5tupleIJiiiiEEENS1_10collective13CollectiveMmaINS1_35MainloopSm100TmaUmmaWarpSpecializedILi5ELi2ELi2ENS5_IJNS4_1CILi1EEESB_SB_EEEEENS5_IJNSA_ILi128EEENSA_ILi224EEENSA_ILi32EEEEEENS_6half_tENS5_IJlSB_lEEESI_SJ_NS4_8TiledMMAINS4_8MMA_AtomIJNS4_20SM100_MMA_F16BF16_SSISI_SI_fLi128ELi224ELNS4_4UMMA5MajorE0ELSO_0ELNSN_7ScaleInE0ELSP_0EEEEEENS4_6LayoutISC_NS5_IJNSA_ILi0EEEST_ST_EEEEENS5_IJNS4_10UnderscoreESW_SW_EEEEENS4_13SM90_TMA_LOADENS4_14ComposedLayoutINS4_7SwizzleILi2ELi4ELi3EEENS4_18smem_ptr_flag_bitsILi16EEENSS_INS5_IJNSA_ILi8EEESG_EEENS5_IJSG_SB_EEEEEEEvNS4_8identityESZ_S19_vS1A_EENS_8epilogue10collective18CollectiveEpilogueINS1C_23Sm100TmaWarpSpecializedILi2ELi1ELi224ELb1ELb0EEEJSH_NS5_IJNSS_ISE_SB_EENSS_ISF_SB_EEEEESI_SJ_SI_SJ_NS1C_6fusion15FusionCallbacksIS1G_NS1K_17LinearCombinationISI_fSI_fLNS_15FloatRoundStyleE2EEESH_S1J_JEEENS4_5SM1004TMEM4LOAD26SM100_TMEM_LOAD_32dp32b32xESZ_S19_NS4_39AutoVectorizingCopyWithAssumedAlignmentILi128EEENS4_14SM90_TMA_STOREES19_S1V_S1V_EEEvvEEEEvNT_6ParamsE) ;  /* 0xffffff34028c7950 */ /* 0x000fea0003c3ffff */
        .weak           $__internal_1_$__cuda_sm10x_tcgen05_guardrail_trap_phase_invalid_during_alloc
        .type           $__internal_1_$__cuda_sm10x_tcgen05_guardrail_trap_phase_invalid_during_alloc,@function
        .size           $__internal_1_$__cuda_sm10x_tcgen05_guardrail_trap_phase_invalid_during_alloc,($__internal_2_$__cuda_sm10x_tcgen05_guardrail_trap_unallocated_columns_being_dealloced - $__internal_1_$__cuda_sm10x_tcgen05_guardrail_trap_phase_invalid_during_alloc)
$__internal_1_$__cuda_sm10x_tcgen05_guardrail_trap_phase_invalid_during_alloc:
[----:B------:R-:W-:Y:S05]  /*c9d0*/  BPT.TRAP 0x1 ;  /* 0x000000040000795c */ /* 0x000fea0000300000 */
[----:B------:R-:W-:-:S04]  /*c9e0*/  MOV R3, 0x0 ;  /* 0x0000000000037802 */ /* 0x000fc80000000f00 */
[----:B------:R-:W-:Y:S05]  /*c9f0*/  RET.REL.NODEC R2 `(_ZN7cutlass13device_kernelINS_4gemm6kernel13GemmUniversalIN4cute5tupleIJiiiiEEENS1_10collective13CollectiveMmaINS1_35MainloopSm100TmaUmmaWarpSpecializedILi5ELi2ELi2ENS5_IJNS4_1CILi1EEESB_SB_EEEEENS5_IJNSA_ILi128EEENSA_ILi224EEENSA_ILi32EEEEEENS_6half_tENS5_IJlSB_lEEESI_SJ_NS4_8TiledMMAINS4_8MMA_AtomIJNS4_20SM100_MMA_F16BF16_SSISI_SI_fLi128ELi224ELNS4_4UMMA5MajorE0ELSO_0ELNSN_7ScaleInE0ELSP_0EEEEEENS4_6LayoutISC_NS5_IJNSA_ILi0EEEST_ST_EEEEENS5_IJNS4_10UnderscoreESW_SW_EEEEENS4_13SM90_TMA_LOADENS4_14ComposedLayoutINS4_7SwizzleILi2ELi4ELi3EEENS4_18smem_ptr_flag_bitsILi16EEENSS_INS5_IJNSA_ILi8EEESG_EEENS5_IJSG_SB_EEEEEEEvNS4_8identityESZ_S19_vS1A_EENS_8epilogue10collective18CollectiveEpilogueINS1C_23Sm100TmaWarpSpecializedILi2ELi1ELi224ELb1ELb0EEEJSH_NS5_IJNSS_ISE_SB_EENSS_ISF_SB_EEEEESI_SJ_SI_SJ_NS1C_6fusion15FusionCallbacksIS1G_NS1K_17LinearCombinationISI_fSI_fLNS_15FloatRoundStyleE2EEESH_S1J_JEEENS4_5SM1004TMEM4LOAD26SM100_TMEM_LOAD_32dp32b32xESZ_S19_NS4_39AutoVectorizingCopyWithAssumedAlignmentILi128EEENS4_14SM90_TMA_STOREES19_S1V_S1V_EEEvvEEEEvNT_6ParamsE) ;  /* 0xffffff3402807950 */ /* 0x000fea0003c3ffff */
        .weak           $__internal_2_$__cuda_sm10x_tcgen05_guardrail_trap_unallocated_columns_being_dealloced
        .type           $__internal_2_$__cuda_sm10x_tcgen05_guardrail_trap_unallocated_columns_being_dealloced,@function
        .size           $__internal_2_$__cuda_sm10x_tcgen05_guardrail_trap_unallocated_columns_being_dealloced,(.L_x_141 - $__internal_2_$__cuda_sm10x_tcgen05_guardrail_trap_unallocated_columns_being_dealloced)
$__internal_2_$__cuda_sm10x_tcgen05_guardrail_trap_unallocated_columns_being_dealloced:
[----:B------:R-:W-:Y:S05]  /*ca00*/  BPT.TRAP 0x1 ;  /* 0x000000040000795c */ /* 0x000fea0000300000 */
[----:B------:R-:W-:-:S04]  /*ca10*/  HFMA2 R3, -RZ, RZ, 0, 0 ;  /* 0x00000000ff037431 */ /* 0x000fc800000001ff */
[----:B------:R-:W-:Y:S05]  /*ca20*/  RET.REL.NODEC R2 `(_ZN7cutlass13device_kernelINS_4gemm6kernel13GemmUniversalIN4cute5tupleIJiiiiEEENS1_10collective13CollectiveMmaINS1_35MainloopSm100TmaUmmaWarpSpecializedILi5ELi2ELi2ENS5_IJNS4_1CILi1EEESB_SB_EEEEENS5_IJNSA_ILi128EEENSA_ILi224EEENSA_ILi32EEEEEENS_6half_tENS5_IJlSB_lEEESI_SJ_NS4_8TiledMMAINS4_8MMA_AtomIJNS4_20SM100_MMA_F16BF16_SSISI_SI_fLi128ELi224ELNS4_4UMMA5MajorE0ELSO_0ELNSN_7ScaleInE0ELSP_0EEEEEENS4_6LayoutISC_NS5_IJNSA_ILi0EEEST_ST_EEEEENS5_IJNS4_10UnderscoreESW_SW_EEEEENS4_13SM90_TMA_LOADENS4_14ComposedLayoutINS4_7SwizzleILi2ELi4ELi3EEENS4_18smem_ptr_flag_bitsILi16EEENSS_INS5_IJNSA_ILi8EEESG_EEENS5_IJSG_SB_EEEEEEEvNS4_8identityESZ_S19_vS1A_EENS_8epilogue10collective18CollectiveEpilogueINS1C_23Sm100TmaWarpSpecializedILi2ELi1ELi224ELb1ELb0EEEJSH_NS5_IJNSS_ISE_SB_EENSS_ISF_SB_EEEEESI_SJ_SI_SJ_NS1C_6fusion15FusionCallbacksIS1G_NS1K_17LinearCombinationISI_fSI_fLNS_15FloatRoundStyleE2EEESH_S1J_JEEENS4_5SM1004TMEM4LOAD26SM100_TMEM_LOAD_32dp32b32xESZ_S19_NS4_39AutoVectorizingCopyWithAssumedAlignmentILi128EEENS4_14SM90_TMA_STOREES19_S1V_S1V_EEEvvEEEEvNT_6ParamsE) ;  /* 0xffffff3402747950 */ /* 0x000fea0003c3ffff */
.L_x_140:
[----:B------:R-:W-:-:S00]  /*ca30*/  BRA `(.L_x_140) ;  /* 0xfffffffc00fc7947 */ /* 0x000fc0000383ffff */
[----:B------:R-:W-:-:S00]  /*ca40*/  NOP ;  /* 0x0000000000007918 */ /* 0x000fc00000000000 */
        /* <DEDUP_REMOVED lines=11> */
.L_x_141:


//--------------------- .nv.global.init           --------------------------
	.section	.nv.global.init,"aw",@progbits
.nv.global.init:
	.type		$str$27,@object
	.size		$str$27,($str$28 - $str$27)
$str$27:
        /*0000*/ 	.byte	0x28, 0x61, 0x64, 0x64, 0x72, 0x65, 0x73, 0x73, 0x20, 0x26, 0x20, 0x6d, 0x61, 0x73, 0x6b, 0x29
        /*0010*/ 	.byte	0x20, 0x3d, 0x3d, 0x20, 0x30, 0x00
	.type		$str$28,@object
	.size		$str$28,($str$26 - $str$28)
$str$28:
        /*0016*/ 	.byte	0x2f, 0x74, 0x6d, 0x70, 0x2f, 0x63, 0x75, 0x74, 0x6c, 0x61, 0x73, 0x73, 0x5f, 0x73, 0x77, 0x65
        /*0026*/ 	.byte	0x65, 0x70, 0x5f, 0x73, 0x72, 0x63, 0x2f, 0x69, 0x6e, 0x63, 0x6c, 0x75, 0x64, 0x65, 0x2f, 0x63
        /*0036*/ 	.byte	0x75, 0x74, 0x65, 0x2f, 0x70, 0x6f, 0x69, 0x6e, 0x74, 0x65, 0x72, 0x5f, 0x66, 0x6c, 0x61, 0x67
        /*0046*/ 	.byte	0x67, 0x65, 0x64, 0x2e, 0x68, 0x70, 0x70, 0x00
	.type		$str$26,@object
	.size		$str$26,($str$25 - $str$26)
$str$26:
        /*004e*/ 	.byte	0x2f, 0x74, 0x6d, 0x70, 0x2f, 0x63, 0x75, 0x74, 0x6c, 0x61, 0x73, 0x73, 0x5f, 0x73, 0x77, 0x65
        /*005e*/ 	.byte	0x65, 0x70, 0x5f, 0x73, 0x72, 0x63, 0x2f, 0x69, 0x6e, 0x63, 0x6c, 0x75, 0x64, 0x65, 0x2f, 0x63
        /*006e*/ 	.byte	0x75, 0x74, 0x65, 0x2f, 0x61, 0x74, 0x6f, 0x6d, 0x2f, 0x63, 0x6f, 0x70, 0x79, 0x5f, 0x74, 0x72
        /*007e*/ 	.byte	0x61, 0x69, 0x74, 0x73, 0x5f, 0x73, 0x6d, 0x31, 0x30, 0x30, 0x2e, 0x68, 0x70, 0x70, 0x00
	.type		$str$25,@object
	.size		$str$25,(__unnamed_1 - $str$25)
$str$25:
        /*008d*/ 	.byte	0x28, 0x28, 0x75, 0x69, 0x6e, 0x74, 0x33, 0x32, 0x5f, 0x74, 0x28, 0x74, 0x68, 0x72, 0x65, 0x61
        /*009d*/ 	.byte	0x64, 0x49, 0x64, 0x78, 0x2e, 0x78, 0x29, 0x20, 0x2f, 0x20, 0x33, 0x32, 0x29, 0x20, 0x25, 0x20
        /*00ad*/ 	.byte	0x34, 0x29, 0x20, 0x3d, 0x3d, 0x20, 0x28, 0x28, 0x28, 0x74, 0x6d, 0x65, 0x6d, 0x5f, 0x61, 0x64
        /*00bd*/ 	.byte	0x64, 0x72, 0x20, 0x3e, 0x3e, 0x20, 0x31, 0x36, 0x29, 0x20, 0x2f, 0x20, 0x33, 0x32, 0x29, 0x20
        /*00cd*/ 	.byte	0x25, 0x20, 0x34, 0x29, 0x00
	.type		__unnamed_1,@object
	.size		__unnamed_1,(__unnamed_2 - __unnamed_1)
__unnamed_1:
        /* <DEDUP_REMOVED lines=25> */
        /*0262*/ 	.byte	0x38, 0x36, 0x37, 0x32, 0x3e, 0x3e, 0x3e, 0x3e, 0x5d, 0x00
	.type		__unnamed_2,@object
	.size		__unnamed_2,(.L_2 - __unnamed_2)
__unnamed_2:
        /* <DEDUP_REMOVED lines=42> */
        /*050c*/ 	.byte	0x3e, 0x3e, 0x5d, 0x00
.L_2:


//--------------------- .nv.shared._ZN7cutlass13device_kernelINS_4gemm6kernel13GemmUniversalIN4cute5tupleIJiiiiEEENS1_10collective13CollectiveMmaINS1_35MainloopSm100TmaUmmaWarpSpecializedILi5ELi2ELi2ENS5_IJNS4_1CILi1EEESB_SB_EEEEENS5_IJNSA_ILi128EEENSA_ILi224EEENSA_ILi32EEEEEENS_6half_tENS5_IJlSB_lEEESI_SJ_NS4_8TiledMMAINS4_8MMA_AtomIJNS4_20SM100_MMA_F16BF16_SSISI_SI_fLi128ELi224ELNS4_4UMMA5MajorE0ELSO_0ELNSN_7ScaleInE0ELSP_0EEEEEENS4_6LayoutISC_NS5_IJNSA_ILi0EEEST_ST_EEEEENS5_IJNS4_10UnderscoreESW_SW_EEEEENS4_13SM90_TMA_LOADENS4_14ComposedLayoutINS4_7SwizzleILi2ELi4ELi3EEENS4_18smem_ptr_flag_bitsILi16EEENSS_INS5_IJNSA_ILi8EEESG_EEENS5_IJSG_SB_EEEEEEEvNS4_8identityESZ_S19_vS1A_EENS_8epilogue10collective18CollectiveEpilogueINS1C_23Sm100TmaWarpSpecializedILi2ELi1ELi224ELb1ELb0EEEJSH_NS5_IJNSS_ISE_SB_EENSS_ISF_SB_EEEEESI_SJ_SI_SJ_NS1C_6fusion15FusionCallbacksIS1G_NS1K_17LinearCombinationISI_fSI_fLNS_15FloatRoundStyleE2EEESH_S1J_JEEENS4_5SM1004TMEM4LOAD26SM100_TMEM_LOAD_32dp32b32xESZ_S19_NS4_39AutoVectorizingCopyWithAssumedAlignmentILi128EEENS4_14SM90_TMA_STOREES19_S1V_S1V_EEEvvEEEEvNT_6ParamsE --------------------------
	.section	.nv.shared._ZN7cutlass13device_kernelINS_4gemm6kernel13GemmUniversalIN4cute5tupleIJiiiiEEENS1_10collective13CollectiveMmaINS1_35MainloopSm100TmaUmmaWarpSpecializedILi5ELi2ELi2ENS5_IJNS4_1CILi1EEESB_SB_EEEEENS5_IJNSA_ILi128EEENSA_ILi224EEENSA_ILi32EEEEEENS_6half_tENS5_IJlSB_lEEESI_SJ_NS4_8TiledMMAINS4_8MMA_AtomIJNS4_20SM100_MMA_F16BF16_SSISI_SI_fLi128ELi224ELNS4_4UMMA5MajorE0ELSO_0ELNSN_7ScaleInE0ELSP_0EEEEEENS4_6LayoutISC_NS5_IJNSA_ILi0EEEST_ST_EEEEENS5_IJNS4_10UnderscoreESW_SW_EEEEENS4_13SM90_TMA_LOADENS4_14ComposedLayoutINS4_7SwizzleILi2ELi4ELi3EEENS4_18smem_ptr_flag_bitsILi16EEENSS_INS5_IJNSA_ILi8EEESG_EEENS5_IJSG_SB_EEEEEEEvNS4_8identityESZ_S19_vS1A_EENS_8epilogue10collective18CollectiveEpilogueINS1C_23Sm100TmaWarpSpecializedILi2ELi1ELi224ELb1ELb0EEEJSH_NS5_IJNSS_ISE_SB_EENSS_ISF_SB_EEEEESI_SJ_SI_SJ_NS1C_6fusion15FusionCallbacksIS1G_NS1K_17LinearCombinationISI_fSI_fLNS_15FloatRoundStyleE2EEESH_S1J_JEEENS4_5SM1004TMEM4LOAD26SM100_TMEM_LOAD_32dp32b32xESZ_S19_NS4_39AutoVectorizingCopyWithAssumedAlignmentILi128EEENS4_14SM90_TMA_STOREES19_S1V_S1V_EEEvvEEEEvNT_6ParamsE,"aw",@nobits
	.sectionflags	@""
	.align	16
	.zero		1024


//--------------------- .nv.shared.reserved.0     --------------------------
	.section	.nv.shared.reserved.0,"aw",@nobits
	.weak		__nv_reservedSMEM_offset_0_alias
	.size		__nv_reservedSMEM_offset_0_alias, 0, 64
	.other		__nv_reservedSMEM_offset_0_alias,@"STO_CUDA_RESERVED_SHARED STV_DEFAULT"
__nv_reservedSMEM_offset_0_alias:
	.zero		0
.nv.shared.reserved.0:
	.zero		64
	.weak		__nv_reservedSMEM_tcgen05_partition
	.type		__nv_reservedSMEM_tcgen05_partition,@object
	.size		__nv_reservedSMEM_tcgen05_partition,(.L_0 - __nv_reservedSMEM_tcgen05_partition)
__nv_reservedSMEM_tcgen05_partition:
	.zero		32
.L_0:


//--------------------- .nv.global                --------------------------
	.section	.nv.global,"aw",@nobits
.nv.global:
	.type		_ZN39_INTERNAL_435a8584_4_k_cu_9f4d958e_37944cute1_E,@object
	.size		_ZN39_INTERNAL_435a8584_4_k_cu_9f4d958e_37944cute1_E,(_ZN39_INTERNAL_435a8584_4_k_cu_9f4d958e_37944cuda3std3__45__cpo6cbeginE - _ZN39_INTERNAL_435a8584_4_k_cu_9f4d958e_37944cute1_E)
_ZN39_INTERNAL_435a8584_4_k_cu_9f4d958e_37944cute1_E:
	.zero		1
	.type		_ZN39_INTERNAL_435a8584_4_k_cu_9f4d958e_37944cuda3std3__45__cpo6cbeginE,@object
	.size		_ZN39_INTERNAL_435a8584_4_k_cu_9f4d958e_37944cuda3std3__45__cpo6cbeginE,(_ZN39_INTERNAL_435a8584_4_k_cu_9f4d958e_37944cuda3std3__48in_placeE - _ZN39_INTERNAL_435a8584_4_k_cu_9f4d958e_37944cuda3std3__45__cpo6cbeginE)
_ZN39_INTERNAL_435a8584_4_k_cu_9f4d958e_37944cuda3std3__45__cpo6cbeginE:
	.zero		1
	.type		_ZN39_INTERNAL_435a8584_4_k_cu_9f4d958e_37944cuda3std3__48in_placeE,@object
	.size		_ZN39_INTERNAL_435a8584_4_k_cu_9f4d958e_37944cuda3std3__48in_placeE,(_ZN39_INTERNAL_435a8584_4_k_cu_9f4d958e_37944cuda3std6ranges3__45__cpo9iter_moveE - _ZN39_INTERNAL_435a8584_4_k_cu_9f4d958e_37944cuda3std3__48in_placeE)
_ZN39_INTERNAL_435a8584_4_k_cu_9f4d958e_37944cuda3std3__48in_placeE:
	.zero		1
	.type		_ZN39_INTERNAL_435a8584_4_k_cu_9f4d958e_37944cuda3std6ranges3__45__cpo9iter_moveE,@object
	.size		_ZN39_INTERNAL_435a8584_4_k_cu_9f4d958e_37944cuda3std6ranges3__45__cpo9iter_moveE,(_ZN39_INTERNAL_435a8584_4_k_cu_9f4d958e_37944cuda3std3__45__cpo5beginE - _ZN39_INTERNAL_435a8584_4_k_cu_9f4d958e_37944cuda3std6ranges3__45__cpo9iter_moveE)
_ZN39_INTERNAL_435a8584_4_k_cu_9f4d958e_37944cuda3std6ranges3__45__cpo9iter_moveE:
	.zero		1
	.type		_ZN39_INTERNAL_435a8584_4_k_cu_9f4d958e_37944cuda3std3__45__cpo5beginE,@object
	.size		_ZN39_INTERNAL_435a8584_4_k_cu_9f4d958e_37944cuda3std3__45__cpo5beginE,(_ZN39_INTERNAL_435a8584_4_k_cu_9f4d958e_37944cuda3std3__441_GLOBAL__N__435a8584_4_k_cu_9f4d958e_37946ignoreE - _ZN39_INTERNAL_435a8584_4_k_cu_9f4d958e_37944cuda3std3__45__cpo5beginE)
_ZN39_INTERNAL_435a8584_4_k_cu_9f4d958e_37944cuda3std3__45__cpo5beginE:
	.zero		1
	.type		_ZN39_INTERNAL_435a8584_4_k_cu_9f4d958e_37944cuda3std3__441_GLOBAL__N__435a8584_4_k_cu_9f4d958e_37946ignoreE,@object
	.size		_ZN39_INTERNAL_435a8584_4_k_cu_9f4d958e_37944cuda3std3__441_GLOBAL__N__435a8584_4_k_cu_9f4d958e_37946ignoreE,(_ZN39_INTERNAL_435a8584_4_k_cu_9f4d958e_37944cute7productE - _ZN39_INTERNAL_435a8584_4_k_cu_9f4d958e_37944cuda3std3__441_GLOBAL__N__435a8584_4_k_cu_9f4d958e_37946ignoreE)
_ZN39_INTERNAL_435a8584_4_k_cu_9f4d958e_37944cuda3std3__441_GLOBAL__N__435a8584_4_k_cu_9f4d958e_37946ignoreE:
	.zero		1
	.type		_ZN39_INTERNAL_435a8584_4_k_cu_9f4d958e_37944cute7productE,@object
	.size		_ZN39_INTERNAL_435a8584_4_k_cu_9f4d958e_37944cute7productE,(_ZN39_INTERNAL_435a8584_4_k_cu_9f4d958e_37944cuda3std3__45__cpo3endE - _ZN39_INTERNAL_435a8584_4_k_cu_9f4d958e_37944cute7productE)
_ZN39_INTERNAL_435a8584_4_k_cu_9f4d958e_37944cute7productE:
	.zero		1
	.type		_ZN39_INTERNAL_435a8584_4_k_cu_9f4d958e_37944cuda3std3__45__cpo3endE,@object
	.size		_ZN39_INTERNAL_435a8584_4_k_cu_9f4d958e_37944cuda3std3__45__cpo3endE,(_ZN39_INTERNAL_435a8584_4_k_cu_9f4d958e_37944cuda3std3__419piecewise_constructE - _ZN39_INTERNAL_435a8584_4_k_cu_9f4d958e_37944cuda3std3__45__cpo3endE)
_ZN39_INTERNAL_435a8584_4_k_cu_9f4d958e_37944cuda3std3__45__cpo3endE:
	.zero		1
	.type		_ZN39_INTERNAL_435a8584_4_k_cu_9f4d958e_37944cuda3std3__419piecewise_constructE,@object
	.size		_ZN39_INTERNAL_435a8584_4_k_cu_9f4d958e_37944cuda3std3__419piecewise_constructE,(_ZN39_INTERNAL_435a8584_4_k_cu_9f4d958e_37944cuda3std3__45__cpo4cendE - _ZN39_INTERNAL_435a8584_4_k_cu_9f4d958e_37944cuda3std3__419piecewise_constructE)
_ZN39_INTERNAL_435a8584_4_k_cu_9f4d958e_37944cuda3std3__419piecewise_constructE:
	.zero		1
	.type		_ZN39_INTERNAL_435a8584_4_k_cu_9f4d958e_37944cuda3std3__45__cpo4cendE,@object
	.size		_ZN39_INTERNAL_435a8584_4_k_cu_9f4d958e_37944cuda3std3__45__cpo4cendE,(_ZN39_INTERNAL_435a8584_4_k_cu_9f4d958e_37944cuda3std6ranges3__45__cpo4swapE - _ZN39_INTERNAL_435a8584_4_k_cu_9f4d958e_37944cuda3std3__45__cpo4cendE)
_ZN39_INTERNAL_435a8584_4_k_cu_9f4d958e_37944cuda3std3__45__cpo4cendE:
	.zero		1
	.type		_ZN39_INTERNAL_435a8584_4_k_cu_9f4d958e_37944cuda3std6ranges3__45__cpo4swapE,@object
	.size		_ZN39_INTERNAL_435a8584_4_k_cu_9f4d958e_37944cuda3std6ranges3__45__cpo4swapE,(.L_10 - _ZN39_INTERNAL_435a8584_4_k_cu_9f4d958e_37944cuda3std6ranges3__45__cpo4swapE)
_ZN39_INTERNAL_435a8584_4_k_cu_9f4d958e_37944cuda3std6ranges3__45__cpo4swapE:
	.zero		1
.L_10:


//--------------------- .nv.constant0._ZN7cutlass13device_kernelINS_4gemm6kernel13GemmUniversalIN4cute5tupleIJiiiiEEENS1_10collective13CollectiveMmaINS1_35MainloopSm100TmaUmmaWarpSpecializedILi5ELi2ELi2ENS5_IJNS4_1CILi1EEESB_SB_EEEEENS5_IJNSA_ILi128EEENSA_ILi224EEENSA_ILi32EEEEEENS_6half_tENS5_IJlSB_lEEESI_SJ_NS4_8TiledMMAINS4_8MMA_AtomIJNS4_20SM100_MMA_F16BF16_SSISI_SI_fLi128ELi224ELNS4_4UMMA5MajorE0ELSO_0ELNSN_7ScaleInE0ELSP_0EEEEEENS4_6LayoutISC_NS5_IJNSA_ILi0EEEST_ST_EEEEENS5_IJNS4_10UnderscoreESW_SW_EEEEENS4_13SM90_TMA_LOADENS4_14ComposedLayoutINS4_7SwizzleILi2ELi4ELi3EEENS4_18smem_ptr_flag_bitsILi16EEENSS_INS5_IJNSA_ILi8EEESG_EEENS5_IJSG_SB_EEEEEEEvNS4_8identityESZ_S19_vS1A_EENS_8epilogue10collective18CollectiveEpilogueINS1C_23Sm100TmaWarpSpecializedILi2ELi1ELi224ELb1ELb0EEEJSH_NS5_IJNSS_ISE_SB_EENSS_ISF_SB_EEEEESI_SJ_SI_SJ_NS1C_6fusion15FusionCallbacksIS1G_NS1K_17LinearCombinationISI_fSI_fLNS_15FloatRoundStyleE2EEESH_S1J_JEEENS4_5SM1004TMEM4LOAD26SM100_TMEM_LOAD_32dp32b32xESZ_S19_NS4_39AutoVectorizingCopyWithAssumedAlignmentILi128EEENS4_14SM90_TMA_STOREES19_S1V_S1V_EEEvvEEEEvNT_6ParamsE --------------------------
	.section	.nv.constant0._ZN7cutlass13device_kernelINS_4gemm6kernel13GemmUniversalIN4cute5tupleIJiiiiEEENS1_10collective13CollectiveMmaINS1_35MainloopSm100TmaUmmaWarpSpecializedILi5ELi2ELi2ENS5_IJNS4_1CILi1EEESB_SB_EEEEENS5_IJNSA_ILi128EEENSA_ILi224EEENSA_ILi32EEEEEENS_6half_tENS5_IJlSB_lEEESI_SJ_NS4_8TiledMMAINS4_8MMA_AtomIJNS4_20SM100_MMA_F16BF16_SSISI_SI_fLi128ELi224ELNS4_4UMMA5MajorE0ELSO_0ELNSN_7ScaleInE0ELSP_0EEEEEENS4_6LayoutISC_NS5_IJNSA_ILi0EEEST_ST_EEEEENS5_IJNS4_10UnderscoreESW_SW_EEEEENS4_13SM90_TMA_LOADENS4_14ComposedLayoutINS4_7SwizzleILi2ELi4ELi3EEENS4_18smem_ptr_flag_bitsILi16EEENSS_INS5_IJNSA_ILi8EEESG_EEENS5_IJSG_SB_EEEEEEEvNS4_8identityESZ_S19_vS1A_EENS_8epilogue10collective18CollectiveEpilogueINS1C_23Sm100TmaWarpSpecializedILi2ELi1ELi224ELb1ELb0EEEJSH_NS5_IJNSS_ISE_SB_EENSS_ISF_SB_EEEEESI_SJ_SI_SJ_NS1C_6fusion15FusionCallbacksIS1G_NS1K_17LinearCombinationISI_fSI_fLNS_15FloatRoundStyleE2EEESH_S1J_JEEENS4_5SM1004TMEM4LOAD26SM100_TMEM_LOAD_32dp32b32xESZ_S19_NS4_39AutoVectorizingCopyWithAssumedAlignmentILi128EEENS4_14SM90_TMA_STOREES19_S1V_S1V_EEEvvEEEEvNT_6ParamsE,"a",@progbits
	.sectionflags	@""
	.align	4
.nv.constant0._ZN7cutlass13device_kernelINS_4gemm6kernel13GemmUniversalIN4cute5tupleIJiiiiEEENS1_10collective13CollectiveMmaINS1_35MainloopSm100TmaUmmaWarpSpecializedILi5ELi2ELi2ENS5_IJNS4_1CILi1EEESB_SB_EEEEENS5_IJNSA_ILi128EEENSA_ILi224EEENSA_ILi32EEEEEENS_6half_tENS5_IJlSB_lEEESI_SJ_NS4_8TiledMMAINS4_8MMA_AtomIJNS4_20SM100_MMA_F16BF16_SSISI_SI_fLi128ELi224ELNS4_4UMMA5MajorE0ELSO_0ELNSN_7ScaleInE0ELSP_0EEEEEENS4_6LayoutISC_NS5_IJNSA_ILi0EEEST_ST_EEEEENS5_IJNS4_10UnderscoreESW_SW_EEEEENS4_13SM90_TMA_LOADENS4_14ComposedLayoutINS4_7SwizzleILi2ELi4ELi3EEENS4_18smem_ptr_flag_bitsILi16EEENSS_INS5_IJNSA_ILi8EEESG_EEENS5_IJSG_SB_EEEEEEEvNS4_8identityESZ_S19_vS1A_EENS_8epilogue10collective18CollectiveEpilogueINS1C_23Sm100TmaWarpSpecializedILi2ELi1ELi224ELb1ELb0EEEJSH_NS5_IJNSS_ISE_SB_EENSS_ISF_SB_EEEEESI_SJ_SI_SJ_NS1C_6fusion15FusionCallbacksIS1G_NS1K_17LinearCombinationISI_fSI_fLNS_15FloatRoundStyleE2EEESH_S1J_JEEENS4_5SM1004TMEM4LOAD26SM100_TMEM_LOAD_32dp32b32xESZ_S19_NS4_39AutoVectorizingCopyWithAssumedAlignmentILi128EEENS4_14SM90_TMA_STOREES19_S1V_S1V_EEEvvEEEEvNT_6ParamsE:
	.zero		2944


//--------------------- SYMBOLS --------------------------

	.type		.nv.reservedSmem.offset0,@object
	.size		.nv.reservedSmem.offset0,0x4
	.type		.nv.reservedSmem.cap,@object
	.size		.nv.reservedSmem.cap,0x4
	.type		__assertfail,@function
